def matmul_kernel(
    a_ptr,
    b_ptr,
    c_ptr,
    M,
    N,
    K,
    stride_am,
    stride_ak,
    stride_bk,
    stride_bn,
    stride_cm,
    stride_cn,
    BLOCK_M: tl.constexpr,
    BLOCK_N: tl.constexpr,
    BLOCK_K: tl.constexpr,
    GROUP_M: tl.constexpr,
):
    pid = tl.program_id(axis=0)
    num_pid_m = tl.cdiv(M, BLOCK_M)
    num_pid_n = tl.cdiv(N, BLOCK_N)
    num_pid_in_group = GROUP_M * num_pid_n
    group_id = pid // num_pid_in_group
    first_pid_m = group_id * GROUP_M
    group_size_m = min(num_pid_m - first_pid_m, GROUP_M)
    pid_m = first_pid_m + ((pid % num_pid_in_group) % group_size_m)
    pid_n = (pid % num_pid_in_group) // group_size_m

    offs_am = (pid_m * BLOCK_M + tl.arange(0, BLOCK_M)) % M
    offs_bn = (pid_n * BLOCK_N + tl.arange(0, BLOCK_N)) % N
    offs_k = tl.arange(0, BLOCK_K)
    a_ptrs = a_ptr + offs_am[:, None] * stride_am + offs_k[None, :] * stride_ak
    b_ptrs = b_ptr + offs_k[:, None] * stride_bk + offs_bn[None, :] * stride_bn

    acc = tl.zeros((BLOCK_M, BLOCK_N), dtype=tl.float32)
    for kk in range(0, tl.cdiv(K, BLOCK_K)):
        a = tl.load(a_ptrs, mask=offs_k[None, :] < K - kk * BLOCK_K, other=0.0)
        b = tl.load(b_ptrs, mask=offs_k[:, None] < K - kk * BLOCK_K, other=0.0)
        acc = tl.dot(a, b, acc)
        a_ptrs += BLOCK_K * stride_ak
        b_ptrs += BLOCK_K * stride_bk

    c = acc.to(c_ptr.dtype.element_ty)
    offs_cm = pid_m * BLOCK_M + tl.arange(0, BLOCK_M)
    offs_cn = pid_n * BLOCK_N + tl.arange(0, BLOCK_N)
    c_ptrs = c_ptr + offs_cm[:, None] * stride_cm + offs_cn[None, :] * stride_cn
    mask = (offs_cm[:, None] < M) & (offs_cn[None, :] < N)
    tl.store(c_ptrs, c, mask=mask)

# config = {"BLOCK_K": 64, "BLOCK_M": 128, "BLOCK_N": 512, "GROUP_M": 8, "arch": "sm_100", "dtype": "fp8e5m2", "num_ctas": 4, "num_stages": 3, "num_warps": 4}
# arch = sm_100


// ===== COMPILED SASS (sm_100a) =====

	.target	sm_100a

	.elftype	@"ET_EXEC"


//--------------------- .note.nv.tkinfo           --------------------------
	.section	.note.nv.tkinfo,"",@"SHT_NOTE"
	.sectionflags	@"SHF_NOTE_NV_TKINFO"
	.tkinfo
        /*0018*/ 	.word	0x00000081
        /*0030*/ 	.string	""
        /*0030*/ 	.string	"ptxas-blackwell"
        /*0030*/ 	.string	"Cuda compilation tools, release 12.9, V12.9.86"
        /*0030*/ 	.string	"Build cuda_12.9.r12.9/compiler.36037853_0"
        /*0030*/ 	.string	"-v  -suppress-debug-info  -lineinfo  -arch sm_100a "



//--------------------- .note.nv.cuver            --------------------------
	.section	.note.nv.cuver,"",@"SHT_NOTE"
	.sectionflags	@"SHF_NOTE_NV_CUVER"
        /*0018*/ 	.short	0x0001
        /*001a*/ 	.short	0x0064
        /*001c*/ 	.short	0x0001
        /*001e*/ 	.short	0x0000
        /*0020*/ 	.short	0x0001
        /*0022*/ 	.short	0x0000


//--------------------- .nv.info                  --------------------------
	.section	.nv.info,"",@"SHT_CUDA_INFO"
	.align	4


	//----- nvinfo : EIATTR_REGCOUNT
	.align		4
        /*0000*/ 	.byte	0x04, 0x2f
        /*0002*/ 	.short	(.L_4 - .L_3)
	.align		4
.L_3:
        /*0004*/ 	.word	index@(matmul_kernel)
        /*0008*/ 	.word	0x000000ff


	//----- nvinfo : EIATTR_FRAME_SIZE
	.align		4
.L_4:
        /*000c*/ 	.byte	0x04, 0x11
        /*000e*/ 	.short	(.L_6 - .L_5)
	.align		4
.L_5:
        /*0010*/ 	.word	index@($__internal_2_$__cuda_sm10x_tcgen05_guardrail_trap_unallocated_columns_being_dealloced)
        /*0014*/ 	.word	0x00000260


	//----- nvinfo : EIATTR_FRAME_SIZE
	.align		4
.L_6:
        /*0018*/ 	.byte	0x04, 0x11
        /*001a*/ 	.short	(.L_8 - .L_7)
	.align		4
.L_7:
        /*001c*/ 	.word	index@($__internal_1_$__cuda_sm10x_tcgen05_guardrail_trap_phase_invalid_during_alloc)
        /*0020*/ 	.word	0x00000260


	//----- nvinfo : EIATTR_FRAME_SIZE
	.align		4
.L_8:
        /*0024*/ 	.byte	0x04, 0x11
        /*0026*/ 	.short	(.L_10 - .L_9)
	.align		4
.L_9:
        /*0028*/ 	.word	index@($__internal_0_$__cuda_sm10x_tcgen05_guardrail_trap_col_being_dealloced_not_returned_by_alloc)
        /*002c*/ 	.word	0x00000260


	//----- nvinfo : EIATTR_FRAME_SIZE
	.align		4
.L_10:
        /*0030*/ 	.byte	0x04, 0x11
        /*0032*/ 	.short	(.L_12 - .L_11)
	.align		4
.L_11:
        /*0034*/ 	.word	index@(matmul_kernel)
        /*0038*/ 	.word	0x00000260


	//----- nvinfo : EIATTR_MIN_STACK_SIZE
	.align		4
.L_12:
        /*003c*/ 	.byte	0x04, 0x12
        /*003e*/ 	.short	(.L_14 - .L_13)
	.align		4
.L_13:
        /*0040*/ 	.word	index@(matmul_kernel)
        /*0044*/ 	.word	0x00000260
.L_14:


//--------------------- .nv.info.matmul_kernel    --------------------------
	.section	.nv.info.matmul_kernel,"",@"SHT_CUDA_INFO"
	.sectionflags	@""
	.align	4


	//----- nvinfo : EIATTR_CUDA_API_VERSION
	.align		4
        /*0000*/ 	.byte	0x04, 0x37
        /*0002*/ 	.short	(.L_16 - .L_15)
.L_15:
        /*0004*/ 	.word	0x00000081


	//----- nvinfo : EIATTR_KPARAM_INFO
	.align		4
.L_16:
        /*0008*/ 	.byte	0x04, 0x17
        /*000a*/ 	.short	(.L_18 - .L_17)
.L_17:
        /*000c*/ 	.word	0x00000000
        /*0010*/ 	.short	0x000d
        /*0012*/ 	.short	0x0048
        /*0014*/ 	.byte	0x00, 0xf4, 0x21, 0x00


	//----- nvinfo : EIATTR_KPARAM_INFO
	.align		4
.L_18:
        /*0018*/ 	.byte	0x04, 0x17
        /*001a*/ 	.short	(.L_20 - .L_19)
.L_19:
        /*001c*/ 	.word	0x00000000
        /*0020*/ 	.short	0x000c
        /*0022*/ 	.short	0x0040
        /*0024*/ 	.byte	0x00, 0xf4, 0x21, 0x00


	//----- nvinfo : EIATTR_KPARAM_INFO
	.align		4
.L_20:
        /*0028*/ 	.byte	0x04, 0x17
        /*002a*/ 	.short	(.L_22 - .L_21)
.L_21:
        /*002c*/ 	.word	0x00000000
        /*0030*/ 	.short	0x000b
        /*0032*/ 	.short	0x0038
        /*0034*/ 	.byte	0x00, 0xf0, 0x11, 0x00


	//----- nvinfo : EIATTR_KPARAM_INFO
	.align		4
.L_22:
        /*0038*/ 	.byte	0x04, 0x17
        /*003a*/ 	.short	(.L_24 - .L_23)
.L_23:
        /*003c*/ 	.word	0x00000000
        /*0040*/ 	.short	0x000a
        /*0042*/ 	.short	0x0034
        /*0044*/ 	.byte	0x00, 0xf0, 0x11, 0x00


	//----- nvinfo : EIATTR_KPARAM_INFO
	.align		4
.L_24:
        /*0048*/ 	.byte	0x04, 0x17
        /*004a*/ 	.short	(.L_26 - .L_25)
.L_25:
        /*004c*/ 	.word	0x00000000
        /*0050*/ 	.short	0x0009
        /*0052*/ 	.short	0x0030
        /*0054*/ 	.byte	0x00, 0xf0, 0x11, 0x00


	//----- nvinfo : EIATTR_KPARAM_INFO
	.align		4
.L_26:
        /*0058*/ 	.byte	0x04, 0x17
        /*005a*/ 	.short	(.L_28 - .L_27)
.L_27:
        /*005c*/ 	.word	0x00000000
        /*0060*/ 	.short	0x0008
        /*0062*/ 	.short	0x002c
        /*0064*/ 	.byte	0x00, 0xf0, 0x11, 0x00


	//----- nvinfo : EIATTR_KPARAM_INFO
	.align		4
.L_28:
        /*0068*/ 	.byte	0x04, 0x17
        /*006a*/ 	.short	(.L_30 - .L_29)
.L_29:
        /*006c*/ 	.word	0x00000000
        /*0070*/ 	.short	0x0007
        /*0072*/ 	.short	0x0028
        /*0074*/ 	.byte	0x00, 0xf0, 0x11, 0x00


	//----- nvinfo : EIATTR_KPARAM_INFO
	.align		4
.L_30:
        /*0078*/ 	.byte	0x04, 0x17
        /*007a*/ 	.short	(.L_32 - .L_31)
.L_31:
        /*007c*/ 	.word	0x00000000
        /*0080*/ 	.short	0x0006
        /*0082*/ 	.short	0x0024
        /*0084*/ 	.byte	0x00, 0xf0, 0x11, 0x00


	//----- nvinfo : EIATTR_KPARAM_INFO
	.align		4
.L_32:
        /*0088*/ 	.byte	0x04, 0x17
        /*008a*/ 	.short	(.L_34 - .L_33)
.L_33:
        /*008c*/ 	.word	0x00000000
        /*0090*/ 	.short	0x0005
        /*0092*/ 	.short	0x0020
        /*0094*/ 	.byte	0x00, 0xf0, 0x11, 0x00


	//----- nvinfo : EIATTR_KPARAM_INFO
	.align		4
.L_34:
        /*0098*/ 	.byte	0x04, 0x17
        /*009a*/ 	.short	(.L_36 - .L_35)
.L_35:
        /*009c*/ 	.word	0x00000000
        /*00a0*/ 	.short	0x0004
        /*00a2*/ 	.short	0x001c
        /*00a4*/ 	.byte	0x00, 0xf0, 0x11, 0x00


	//----- nvinfo : EIATTR_KPARAM_INFO
	.align		4
.L_36:
        /*00a8*/ 	.byte	0x04, 0x17
        /*00aa*/ 	.short	(.L_38 - .L_37)
.L_37:
        /*00ac*/ 	.word	0x00000000
        /*00b0*/ 	.short	0x0003
        /*00b2*/ 	.short	0x0018
        /*00b4*/ 	.byte	0x00, 0xf0, 0x11, 0x00


	//----- nvinfo : EIATTR_KPARAM_INFO
	.align		4
.L_38:
        /*00b8*/ 	.byte	0x04, 0x17
        /*00ba*/ 	.short	(.L_40 - .L_39)
.L_39:
        /*00bc*/ 	.word	0x00000000
        /*00c0*/ 	.short	0x0002
        /*00c2*/ 	.short	0x0010
        /*00c4*/ 	.byte	0x00, 0xf4, 0x21, 0x00


	//----- nvinfo : EIATTR_KPARAM_INFO
	.align		4
.L_40:
        /*00c8*/ 	.byte	0x04, 0x17
        /*00ca*/ 	.short	(.L_42 - .L_41)
.L_41:
        /*00cc*/ 	.word	0x00000000
        /*00d0*/ 	.short	0x0001
        /*00d2*/ 	.short	0x0008
        /*00d4*/ 	.byte	0x00, 0xf4, 0x21, 0x00


	//----- nvinfo : EIATTR_KPARAM_INFO
	.align		4
.L_42:
        /*00d8*/ 	.byte	0x04, 0x17
        /*00da*/ 	.short	(.L_44 - .L_43)
.L_43:
        /*00dc*/ 	.word	0x00000000
        /*00e0*/ 	.short	0x0000
        /*00e2*/ 	.short	0x0000
        /*00e4*/ 	.byte	0x00, 0xf4, 0x21, 0x00


	//----- nvinfo : EIATTR_EXPLICIT_CLUSTER
	.align		4
.L_44:
        /*00e8*/ 	.byte	0x01, 0x3e
	.zero		2


	//----- nvinfo : EIATTR_CTA_PER_CLUSTER
	.align		4
        /*00ec*/ 	.byte	0x04, 0x3d
        /*00ee*/ 	.short	(.L_46 - .L_45)
.L_45:
        /*00f0*/ 	.word	0x00000004
        /*00f4*/ 	.word	0x00000001
        /*00f8*/ 	.word	0x00000001


	//----- nvinfo : EIATTR_AT_ENTRY_FRAGMENTS
	.align		4
.L_46:
        /*00fc*/ 	.byte	0x04, 0x4f
        /*00fe*/ 	.short	(.L_48 - .L_47)


	//   ....[0]....
.L_47:
        /*0100*/ 	.word	0x00000004


	//----- nvinfo : EIATTR_RESERVED_SMEM_USED
	.align		4
.L_48:
        /*0104*/ 	.byte	0x01, 0x41
	.zero		2


	//----- nvinfo : EIATTR_SPARSE_MMA_MASK
	.align		4
        /*0108*/ 	.byte	0x03, 0x50
        /*010a*/ 	.short	0x0000


	//----- nvinfo : EIATTR_TCGEN05_1CTA_USED
	.align		4
        /*010c*/ 	.byte	0x01, 0x51
	.zero		2


	//----- nvinfo : EIATTR_MAXREG_COUNT
	.align		4
        /*0110*/ 	.byte	0x03, 0x1b
        /*0112*/ 	.short	0x00ff


	//----- nvinfo : EIATTR_NUM_BARRIERS
	.align		4
        /*0114*/ 	.byte	0x02, 0x4c
        /*0116*/ 	.byte	0x01
	.zero		1


	//----- nvinfo : EIATTR_ANNOTATIONS
	.align		4
        /*0118*/ 	.byte	0x04, 0x55
        /*011a*/ 	.short	(.L_50 - .L_49)


	//   ....[0]....
.L_49:
        /*011c*/ 	.word	0x00000001
        /*0120*/ 	.byte	0x30, 0x0a, 0x00, 0x00, 0x01, 0x00, 0x00, 0x00, 0x60, 0x1a, 0x00, 0x00, 0x01, 0x00, 0x00, 0x00
        /* <DEDUP_REMOVED lines=150> */
        /*0a90*/ 	.byte	0xb0, 0xe0, 0x00, 0x00, 0x01, 0x00, 0x00, 0x00, 0xe0, 0xe1, 0x00, 0x00


	//----- nvinfo : EIATTR_INT_WARP_WIDE_INSTR_OFFSETS
	.align		4
.L_50:
        /*0a9c*/ 	.byte	0x04, 0x31
        /*0a9e*/ 	.short	(.L_52 - .L_51)


	//   ....[0]....
.L_51:
        /*0aa0*/ 	.word	0x00001580


	//   ....[1]....
        /*0aa4*/ 	.word	0x000015e0


	//   ....[2]....
        /*0aa8*/ 	.word	0x000023f0


	//   ....[3]....
        /*0aac*/ 	.word	0x00012830


	//   ....[4]....
        /*0ab0*/ 	.word	0x00012880


	//----- nvinfo : EIATTR_COOP_GROUP_MASK_REGIDS
	.align		4
.L_52:
        /*0ab4*/ 	.byte	0x04, 0x29
        /*0ab6*/ 	.short	(.L_54 - .L_53)


	//   ....[0]....
.L_53:
        /*0ab8*/ 	.word	0xffffffff


	//   ....[1]....
        /*0abc*/ 	.word	0xffffffff


	//   ....[2]....
        /*0ac0*/ 	.word	0xffffffff


	//   ....[3]....
        /*0ac4*/ 	.word	0xffffffff


	//----- nvinfo : EIATTR_COOP_GROUP_INSTR_OFFSETS
	.align		4
.L_54:
        /*0ac8*/ 	.byte	0x04, 0x28
        /*0aca*/ 	.short	(.L_56 - .L_55)


	//   ....[0]....
.L_55:
        /*0acc*/ 	.word	0x00000080


	//   ....[1]....
        /*0ad0*/ 	.word	0x00000340


	//   ....[2]....
        /*0ad4*/ 	.word	0x000126c0


	//   ....[3]....
        /*0ad8*/ 	.word	0x00012930


	//----- nvinfo : EIATTR_VRC_CTA_INIT_COUNT
	.align		4
.L_56:
        /*0adc*/ 	.byte	0x02, 0x4a
        /*0ade*/ 	.byte	0x80
	.zero		1


	//----- nvinfo : EIATTR_MBARRIER_INSTR_OFFSETS
	.align		4
        /*0ae0*/ 	.byte	0x04, 0x39
        /*0ae2*/ 	.short	(.L_58 - .L_57)


	//   ....[0]....
.L_57:
        /*0ae4*/ 	.word	0x000017e0
        /*0ae8*/ 	.word	0x000000ff
        /*0aec*/ 	.word	0x00000000
        /*0af0*/ 	.short	0x0100
        /*0af2*/ 	.byte	0x0a
	.zero		1


	//   ....[1]....
        /*0af4*/ 	.word	0x00002520
        /*0af8*/ 	.word	0x000000ff
        /*0afc*/ 	.word	0x00008008
        /*0b00*/ 	.short	0x0100
        /*0b02*/ 	.byte	0x0d
	.zero		1


	//   ....[2]....
        /*0b04*/ 	.word	0x00009ea0
        /*0b08*/ 	.word	0x000000ff
        /*0b0c*/ 	.word	0x00000000
        /*0b10*/ 	.short	0x010a
        /*0b12*/ 	.byte	0x0a
	.zero		1


	//   ....[3]....
        /*0b14*/ 	.word	0x0000e1c0
        /*0b18*/ 	.word	0x000000ff
        /*0b1c*/ 	.word	0x00000000
        /*0b20*/ 	.short	0x010a
        /*0b22*/ 	.byte	0x0a
	.zero		1


	//   ....[4]....
        /*0b24*/ 	.word	0x0000e2d0
        /*0b28*/ 	.word	0x000000ff
        /*0b2c*/ 	.word	0x00008000
        /*0b30*/ 	.short	0x0108
        /*0b32*/ 	.byte	0x0d
	.zero		1


	//   ....[5]....
        /*0b34*/ 	.word	0x0000e370
        /*0b38*/ 	.word	0x000000ff
        /*0b3c*/ 	.word	0x00008008
        /*0b40*/ 	.short	0x0108
        /*0b42*/ 	.byte	0x0d
	.zero		1


	//   ....[6]....
        /*0b44*/ 	.word	0x00012950
        /*0b48*/ 	.word	0x000000ff
        /*0b4c*/ 	.word	0x00000000
        /*0b50*/ 	.short	0x010a
        /*0b52*/ 	.byte	0x0a
	.zero		1


	//   ....[7]....
        /*0b54*/ 	.word	0x00012980
        /*0b58*/ 	.word	0x000000ff
        /*0b5c*/ 	.word	0x00000000
        /*0b60*/ 	.short	0x010a
        /*0b62*/ 	.byte	0x0a
	.zero		1


	//----- nvinfo : EIATTR_NUM_MBARRIERS
	.align		4
.L_58:
        /*0b64*/ 	.byte	0x03, 0x38
        /*0b66*/ 	.short	0x0002


	//----- nvinfo : EIATTR_EXIT_INSTR_OFFSETS
	.align		4
        /*0b68*/ 	.byte	0x04, 0x1c
        /*0b6a*/ 	.short	(.L_60 - .L_59)


	//   ....[0]....
.L_59:
        /*0b6c*/ 	.word	0x00012940


	//----- nvinfo : EIATTR_REQNTID
	.align		4
.L_60:
        /*0b70*/ 	.byte	0x04, 0x10
        /*0b72*/ 	.short	(.L_62 - .L_61)
.L_61:
        /*0b74*/ 	.word	0x00000080
        /*0b78*/ 	.word	0x00000001
        /*0b7c*/ 	.word	0x00000001


	//----- nvinfo : EIATTR_CRS_STACK_SIZE
	.align		4
.L_62:
        /*0b80*/ 	.byte	0x04, 0x1e
        /*0b82*/ 	.short	(.L_64 - .L_63)
.L_63:
        /*0b84*/ 	.word	0x00000000


	//----- nvinfo : EIATTR_CBANK_PARAM_SIZE
	.align		4
.L_64:
        /*0b88*/ 	.byte	0x03, 0x19
        /*0b8a*/ 	.short	0x0050


	//----- nvinfo : EIATTR_PARAM_CBANK
	.align		4
        /*0b8c*/ 	.byte	0x04, 0x0a
        /*0b8e*/ 	.short	(.L_66 - .L_65)
	.align		4
.L_65:
        /*0b90*/ 	.word	index@(.nv.constant0.matmul_kernel)
        /*0b94*/ 	.short	0x0380
        /*0b96*/ 	.short	0x0050


	//----- nvinfo : EIATTR_SW_WAR
	.align		4
.L_66:
        /*0b98*/ 	.byte	0x04, 0x36
        /*0b9a*/ 	.short	(.L_68 - .L_67)
.L_67:
        /*0b9c*/ 	.word	0x00000008
.L_68:


//--------------------- .nv.compat                --------------------------
	.section	.nv.compat,"",@"SHT_CUDA_COMPAT_INFO"
	.align	4
        /*0000*/ 	.byte	0x02, 0x02, 0x02, 0x00, 0x02, 0x05, 0x05, 0x00, 0x02, 0x03, 0x00, 0x00, 0x02, 0x06, 0x01, 0x00


//--------------------- .nv.callgraph             --------------------------
	.section	.nv.callgraph,"",@"SHT_CUDA_CALLGRAPH"
	.align	4
	.sectionentsize	8
	.align		4
        /*0000*/ 	.word	0x00000000
	.align		4
        /*0004*/ 	.word	0xffffffff
	.align		4
        /*0008*/ 	.word	0x00000000
	.align		4
        /*000c*/ 	.word	0xfffffffe
	.align		4
        /*0010*/ 	.word	0x00000000
	.align		4
        /*0014*/ 	.word	0xfffffffd
	.align		4
        /*0018*/ 	.word	0x00000000
	.align		4
        /*001c*/ 	.word	0xfffffffc


//--------------------- .text.matmul_kernel       --------------------------
	.section	.text.matmul_kernel,"ax",@progbits
	.align	128
        .global         matmul_kernel
        .type           matmul_kernel,@function
        .size           matmul_kernel,(.L_x_20 - matmul_kernel)
        .other          matmul_kernel,@"STO_CUDA_ENTRY STV_DEFAULT"
matmul_kernel:
.text.matmul_kernel:
[----:B------:R-:W0:Y:S01]  /*0000*/  LDC R1, c[0x0][0x37c] ;  /* 0x0000df00ff017b82 */ /* 0x000e220000000800 */
[----:B------:R-:W1:Y:S01]  /*0010*/  S2R R186, SR_TID.X ;  /* 0x0000000000ba7919 */ /* 0x000e620000002100 */
[----:B0-----:R-:W-:Y:S01]  /*0020*/  VIADD R1, R1, 0xfffffda0 ;  /* 0xfffffda001017836 */ /* 0x001fe20000000000 */
[----:B------:R-:W0:Y:S01]  /*0030*/  LDCU.64 UR26, c[0x0][0x358] ;  /* 0x00006b00ff1a77ac */ /* 0x000e220008000a00 */
[----:B-1----:R-:W-:-:S13]  /*0040*/  ISETP.GE.U32.AND P0, PT, R186, 0x20, PT ;  /* 0x00000020ba00780c */ /* 0x002fda0003f06070 */
[----:B------:R-:W-:Y:S02]  /*0050*/  VOTEU.ANY UP0, P0 ;  /* 0x0000000000ff7886 */ /* 0x000fe40000000100 */
[----:B------:R-:W-:Y:S05]  /*0060*/  BRA.U UP0, `(.L_x_0) ;  /* 0x0000000100b87547 */ /* 0x000fea000b800000 */
[----:B------:R-:W1:Y:S01]  /*0070*/  S2UR UR6, SR_CgaCtaId ;  /* 0x00000000000679c3 */ /* 0x000e620000008800 */
[----:B------:R-:W-:Y:S01]  /*0080*/  NOP ;  /* 0x0000000000007918 */ /* 0x000fe20000000000 */
[----:B------:R-:W-:Y:S02]  /*0090*/  UMOV UR4, 0x40 ;  /* 0x0000004000047882 */ /* 0x000fe40000000000 */
[----:B-1----:R-:W-:-:S09]  /*00a0*/  ULEA UR4, UR6, UR4, 0x18 ;  /* 0x0000000406047291 */ /* 0x002fd2000f8ec0ff */
[----:B------:R-:W1:Y:S01]  /*00b0*/  LDS.U8 R0, [UR4] ;  /* 0x00000004ff007984 */ /* 0x000e620008000000 */
[----:B------:R-:W-:Y:S02]  /*00c0*/  UMOV UR4, 0x400 ;  /* 0x0000040000047882 */ /* 0x000fe40000000000 */
[----:B------:R-:W-:Y:S01]  /*00d0*/  ULEA UR4, UR6, UR4, 0x18 ;  /* 0x0000000406047291 */ /* 0x000fe2000f8ec0ff */
[----:B-1----:R-:W-:-:S13]  /*00e0*/  ISETP.NE.AND P0, PT, R0, RZ, PT ;  /* 0x000000ff0000720c */ /* 0x002fda0003f05270 */
[----:B------:R-:W-:Y:S05]  /*00f0*/  @P0 BRA `(.L_x_1) ;  /* 0x00000000007c0947 */ /* 0x000fea0003800000 */
[----:B------:R-:W-:-:S13]  /*0100*/  ELECT P0, URZ, PT ;  /* 0x0000000000ff782f */ /* 0x000fda0003800000 */
[----:B------:R-:W-:Y:S05]  /*0110*/  @!P0 BRA `(.L_x_2) ;  /* 0x0000000000848947 */ /* 0x000fea0003800000 */
[----:B------:R-:W-:Y:S01]  /*0120*/  UMOV UR5, 0x4 ;  /* 0x0000000400057882 */ /* 0x000fe20000000000 */
[----:B------:R-:W-:Y:S02]  /*0130*/  IMAD.MOV.U32 R4, RZ, RZ, 0x1 ;  /* 0x00000001ff047424 */ /* 0x000fe400078e00ff */
[----:B------:R-:W-:Y:S02]  /*0140*/  IMAD.MOV.U32 R5, RZ, RZ, 0xf ;  /* 0x0000000fff057424 */ /* 0x000fe400078e00ff */
[----:B------:R-:W-:Y:S04]  /*0150*/  DEPBAR.LE SB1, 0x36 ;  /* 0x00009d800000791a */ /* 0x000fe80000000000 */
[----:B------:R-:W1:Y:S02]  /*0160*/  UTCATOMSWS.FIND_AND_SET.ALIGN UP1, UR5, UR5 ;  /* 0x00000005000575e3 */ /* 0x000e640008020800 */
[----:B-1----:R-:W-:-:S04]  /*0170*/  PLOP3.LUT P0, PT, PT, PT, UP1, 0x80, 0x8 ;  /* 0x000000000008781c */ /* 0x002fc80003f0f018 */
[----:B------:R-:W-:-:S04]  /*0180*/  SEL R0, RZ, 0xffffffff, !P0 ;  /* 0xffffffffff007807 */ /* 0x000fc80004000000 */
[----:B------:R-:W-:Y:S01]  /*0190*/  ISETP.NE.AND P0, PT, R0, RZ, PT ;  /* 0x000000ff0000720c */ /* 0x000fe20003f05270 */
[----:B------:R-:W-:-:S12]  /*01a0*/  IMAD.U32 R0, RZ, RZ, UR5 ;  /* 0x00000005ff007e24 */ /* 0x000fd8000f8e00ff */
[----:B------:R-:W-:Y:S05]  /*01b0*/  @P0 BRA `(.L_x_3) ;  /* 0x0000000000240947 */ /* 0x000fea0003800000 */
.L_x_4:
[----:B------:R-:W-:Y:S05]  /*01c0*/  NANOSLEEP 0x64 ;  /* 0x000000640000795d */ /* 0x000fea0003800000 */
[----:B------:R-:W-:-:S05]  /*01d0*/  UMOV UR5, 0x4 ;  /* 0x0000000400057882 */ /* 0x000fca0000000000 */
[----:B------:R-:W-:Y:S04]  /*01e0*/  DEPBAR.LE SB1, 0x36 ;  /* 0x00009d800000791a */ /* 0x000fe80000000000 */
[----:B------:R-:W1:Y:S02]  /*01f0*/  UTCATOMSWS.FIND_AND_SET.ALIGN UP1, UR5, UR5 ;  /* 0x00000005000575e3 */ /* 0x000e640008020800 */
[----:B-1----:R-:W-:-:S04]  /*0200*/  PLOP3.LUT P0, PT, PT, PT, UP1, 0x80, 0x8 ;  /* 0x000000000008781c */ /* 0x002fc80003f0f018 */
[----:B------:R-:W-:-:S04]  /*0210*/  SEL R0, RZ, 0xffffffff, !P0 ;  /* 0xffffffffff007807 */ /* 0x000fc80004000000 */
[----:B------:R-:W-:Y:S01]  /*0220*/  ISETP.NE.AND P0, PT, R0, RZ, PT ;  /* 0x000000ff0000720c */ /* 0x000fe20003f05270 */
[----:B------:R-:W-:-:S12]  /*0230*/  IMAD.U32 R0, RZ, RZ, UR5 ;  /* 0x00000005ff007e24 */ /* 0x000fd8000f8e00ff */
[----:B------:R-:W-:Y:S05]  /*0240*/  @!P0 BRA `(.L_x_4) ;  /* 0xfffffffc00dc8947 */ /* 0x000fea000383ffff */
.L_x_3:
[C---:B------:R-:W-:Y:S01]  /*0250*/  VIADD R3, R0.reuse, 0x10 ;  /* 0x0000001000037836 */ /* 0x040fe20000000000 */
[----:B------:R-:W-:Y:S01]  /*0260*/  UMOV UR5, 0x50 ;  /* 0x0000005000057882 */ /* 0x000fe20000000000 */
[----:B------:R-:W-:Y:S01]  /*0270*/  SHF.L.U32 R2, R5, R0, RZ ;  /* 0x0000000005027219 */ /* 0x000fe200000006ff */
[----:B------:R-:W-:Y:S01]  /*0280*/  ULEA UR5, UR6, UR5, 0x18 ;  /* 0x0000000506057291 */ /* 0x000fe2000f8ec0ff */
[----:B------:R-:W-:Y:S01]  /*0290*/  IMAD.SHL.U32 R0, R0, 0x20, RZ ;  /* 0x0000002000007824 */ /* 0x000fe200078e00ff */
[----:B------:R-:W-:-:S04]  /*02a0*/  SHF.L.U32 R3, R4, R3, RZ ;  /* 0x0000000304037219 */ /* 0x000fc800000006ff */
[----:B------:R-:W-:-:S05]  /*02b0*/  LOP3.LUT R2, R3, R2, RZ, 0xfc, !PT ;  /* 0x0000000203027212 */ /* 0x000fca00078efcff */
[----:B------:R1:W-:Y:S04]  /*02c0*/  ATOMS.OR RZ, [UR5], R2 ;  /* 0x00000002ffff798c */ /* 0x0003e8000b000005 */
[----:B------:R1:W-:Y:S01]  /*02d0*/  STS [UR4], R0 ;  /* 0x00000000ff007988 */ /* 0x0003e20008000804 */
[----:B------:R-:W-:Y:S05]  /*02e0*/  BRA `(.L_x_2) ;  /* 0x0000000000107947 */ /* 0x000fea0003800000 */
.L_x_1:
[----:B------:R-:W-:Y:S01]  /*02f0*/  IMAD.MOV.U32 R0, RZ, RZ, -0x1 ;  /* 0xffffffffff007424 */ /* 0x000fe200078e00ff */
[----:B------:R-:W-:-:S04]  /*0300*/  MOV R2, 0x330 ;  /* 0x0000033000027802 */ /* 0x000fc80000000f00 */
[----:B------:R1:W-:Y:S03]  /*0310*/  STS [UR4], R0 ;  /* 0x00000000ff007988 */ /* 0x0003e60008000804 */
[----:B01----:R-:W-:Y:S05]  /*0320*/  CALL.REL.NOINC `($__internal_1_$__cuda_sm10x_tcgen05_guardrail_trap_phase_invalid_during_alloc) ;  /* 0x0000012400ac7944 */ /* 0x003fea0003c00000 */
.L_x_2:
[----:B------:R-:W-:Y:S05]  /*0330*/  WARPSYNC.ALL ;  /* 0x0000000000007948 */ /* 0x000fea0003800000 */
[----:B------:R-:W-:Y:S01]  /*0340*/  NOP ;  /* 0x0000000000007918 */ /* 0x000fe20000000000 */
.L_x_0:
[----:B------:R-:W2:Y:S08]  /*0350*/  LDC.64 R56, c[0x0][0x398] ;  /* 0x0000e600ff387b82 */ /* 0x000eb00000000a00 */
[----:B------:R-:W3:Y:S02]  /*0360*/  S2UR UR5, SR_CgaSize ;  /* 0x00000000000579c3 */ /* 0x000ee40000008a00 */
[----:B---3--:R-:W-:-:S12]  /*0370*/  UIMAD UR5, UR5, -0xa0, URZ ;  /* 0xffffff60050578a4 */ /* 0x008fd8000f8e02ff */
[----:B------:R-:W3:Y:S01]  /*0380*/  LDCU UR5, c[0x0][UR5+0x2b0] ;  /* 0x00005600050577ac */ /* 0x000ee20008000800 */
[----:B------:R-:W4:Y:S01]  /*0390*/  S2R R13, SR_CgaCtaId ;  /* 0x00000000000d7919 */ /* 0x000f220000008800 */
[----:B------:R-:W5:Y:S01]  /*03a0*/  S2UR UR4, SR_CTAID.X ;  /* 0x00000000000479c3 */ /* 0x000f620000002500 */
[----:B-12---:R-:W-:Y:S01]  /*03b0*/  VIADD R0, R57, 0x1ff ;  /* 0x000001ff39007836 */ /* 0x006fe20000000000 */
[----:B------:R-:W-:-:S04]  /*03c0*/  IABS R156, R57 ;  /* 0x00000039009c7213 */ /* 0x000fc80000000000 */
[----:B------:R-:W-:Y:S02]  /*03d0*/  SHF.R.S32.HI R3, RZ, 0x1f, R0 ;  /* 0x0000001fff037819 */ /* 0x000fe40000011400 */
[----:B-----5:R-:W-:Y:S01]  /*03e0*/  I2FP.F32.U32 R5, UR4 ;  /* 0x0000000400057c45 */ /* 0x020fe20008201000 */
[----:B------:R-:W1:Y:S01]  /*03f0*/  S2UR UR4, SR_CgaCtaId ;  /* 0x00000000000479c3 */ /* 0x000e620000008800 */
[----:B------:R-:W-:Y:S01]  /*0400*/  LEA.HI R3, R3, R0, RZ, 0x9 ;  /* 0x0000000003037211 */ /* 0x000fe200078f48ff */
[----:B----4-:R-:W-:Y:S02]  /*0410*/  IMAD.SHL.U32 R15, R13, 0x80, RZ ;  /* 0x000000800d0f7824 */ /* 0x010fe400078e00ff */
[----:B---3--:R-:W-:Y:S01]  /*0420*/  FMUL R5, R5, UR5 ;  /* 0x0000000505057c20 */ /* 0x008fe20008400000 */
[----:B------:R-:W-:-:S05]  /*0430*/  SHF.R.S32.HI R3, RZ, 0x9, R3 ;  /* 0x00000009ff037819 */ /* 0x000fca0000011403 */
[----:B------:R-:W-:Y:S01]  /*0440*/  IMAD.SHL.U32 R4, R3, 0x8, RZ ;  /* 0x0000000803047824 */ /* 0x000fe200078e00ff */
[----:B------:R-:W-:Y:S04]  /*0450*/  F2I.U32.TRUNC.NTZ R5, R5 ;  /* 0x0000000500057305 */ /* 0x000fe8000020f000 */
[----:B------:R-:W-:-:S04]  /*0460*/  IABS R7, R4 ;  /* 0x0000000400077213 */ /* 0x000fc80000000000 */
[----:B------:R-:W2:Y:S08]  /*0470*/  I2F.RP R0, R7 ;  /* 0x0000000700007306 */ /* 0x000eb00000209400 */
[----:B--2---:R-:W2:Y:S02]  /*0480*/  MUFU.RCP R0, R0 ;  /* 0x0000000000007308 */ /* 0x004ea40000001000 */
[----:B--2---:R-:W-:Y:S01]  /*0490*/  VIADD R2, R0, 0xffffffe ;  /* 0x0ffffffe00027836 */ /* 0x004fe20000000000 */
[----:B------:R-:W-:-:S05]  /*04a0*/  IABS R0, R5 ;  /* 0x0000000500007213 */ /* 0x000fca0000000000 */
[----:B------:R2:W3:Y:S02]  /*04b0*/  F2I.FTZ.U32.TRUNC.NTZ R3, R2 ;  /* 0x0000000200037305 */ /* 0x0004e4000021f000 */
[----:B--2---:R-:W-:Y:S02]  /*04c0*/  IMAD.MOV.U32 R2, RZ, RZ, RZ ;  /* 0x000000ffff027224 */ /* 0x004fe400078e00ff */
[----:B---3--:R-:W-:-:S04]  /*04d0*/  IMAD.MOV R6, RZ, RZ, -R3 ;  /* 0x000000ffff067224 */ /* 0x008fc800078e0a03 */
[----:B------:R-:W-:Y:S01]  /*04e0*/  IMAD R9, R6, R7, RZ ;  /* 0x0000000706097224 */ /* 0x000fe200078e02ff */
[----:B------:R-:W-:-:S03]  /*04f0*/  IABS R6, R4 ;  /* 0x0000000400067213 */ /* 0x000fc60000000000 */
[----:B------:R-:W-:-:S04]  /*0500*/  IMAD.HI.U32 R3, R3, R9, R2 ;  /* 0x0000000903037227 */ /* 0x000fc800078e0002 */
[----:B------:R-:W-:Y:S01]  /*0510*/  IMAD.MOV R2, RZ, RZ, -R6 ;  /* 0x000000ffff027224 */ /* 0x000fe200078e0a06 */
[----:B------:R-:W-:Y:S01]  /*0520*/  MOV R6, 0x400 ;  /* 0x0000040000067802 */ /* 0x000fe20000000f00 */
[----:B------:R-:W-:-:S03]  /*0530*/  IMAD.HI.U32 R3, R3, R0, RZ ;  /* 0x0000000003037227 */ /* 0x000fc600078e00ff */
[----:B------:R-:W-:Y:S01]  /*0540*/  R2UR UR13, R6 ;  /* 0x00000000060d72ca */ /* 0x000fe200000e0000 */
[----:B------:R-:W-:Y:S01]  /*0550*/  IMAD R0, R3, R2, R0 ;  /* 0x0000000203007224 */ /* 0x000fe200078e0200 */
[----:B------:R-:W-:Y:S04]  /*0560*/  BAR.SYNC.DEFER_BLOCKING 0x0 ;  /* 0x0000000000007b1d */ /* 0x000fe80000010000 */
[----:B------:R-:W-:-:S07]  /*0570*/  ISETP.GT.U32.AND P1, PT, R7, R0, PT ;  /* 0x000000000700720c */ /* 0x000fce0003f24070 */
[----:B-1----:R-:W-:-:S06]  /*0580*/  ULEA UR13, UR4, UR13, 0x18 ;  /* 0x0000000d040d7291 */ /* 0x002fcc000f8ec0ff */
[----:B------:R-:W-:Y:S02]  /*0590*/  @!P1 IMAD.IADD R0, R0, 0x1, -R7 ;  /* 0x0000000100009824 */ /* 0x000fe400078e0a07 */
[----:B------:R-:W-:Y:S01]  /*05a0*/  @!P1 VIADD R3, R3, 0x1 ;  /* 0x0000000103039836 */ /* 0x000fe20000000000 */
[----:B------:R-:W-:Y:S02]  /*05b0*/  ISETP.NE.AND P1, PT, R4, RZ, PT ;  /* 0x000000ff0400720c */ /* 0x000fe40003f25270 */
[----:B------:R-:W-:Y:S02]  /*05c0*/  ISETP.GE.U32.AND P0, PT, R0, R7, PT ;  /* 0x000000070000720c */ /* 0x000fe40003f06070 */
[----:B------:R-:W-:Y:S01]  /*05d0*/  LOP3.LUT R0, R5, R4, RZ, 0x3c, !PT ;  /* 0x0000000405007212 */ /* 0x000fe200078e3cff */
[----:B------:R-:W1:Y:S01]  /*05e0*/  LDS R14, [UR13] ;  /* 0x0000000dff0e7984 */ /* 0x000e620008000800 */
[----:B------:R-:W-:Y:S02]  /*05f0*/  BAR.SYNC.DEFER_BLOCKING 0x0 ;  /* 0x0000000000007b1d */ /* 0x000fe40000010000 */
[----:B------:R-:W-:Y:S01]  /*0600*/  ISETP.GE.AND P2, PT, R0, RZ, PT ;  /* 0x000000ff0000720c */ /* 0x000fe20003f46270 */
[----:B------:R-:W-:-:S06]  /*0610*/  VIADD R0, R56, 0x7f ;  /* 0x0000007f38007836 */ /* 0x000fcc0000000000 */
[----:B------:R-:W-:-:S04]  /*0620*/  @P0 VIADD R3, R3, 0x1 ;  /* 0x0000000103030836 */ /* 0x000fc80000000000 */
[----:B------:R-:W-:Y:S01]  /*0630*/  IMAD.MOV.U32 R2, RZ, RZ, R3 ;  /* 0x000000ffff027224 */ /* 0x000fe200078e0003 */
[----:B------:R-:W-:-:S03]  /*0640*/  SHF.R.S32.HI R3, RZ, 0x1f, R0 ;  /* 0x0000001fff037819 */ /* 0x000fc60000011400 */
[----:B------:R-:W-:Y:S01]  /*0650*/  @!P2 IMAD.MOV R2, RZ, RZ, -R2 ;  /* 0x000000ffff02a224 */ /* 0x000fe200078e0a02 */
[----:B------:R-:W-:Y:S02]  /*0660*/  @!P1 LOP3.LUT R2, RZ, R4, RZ, 0x33, !PT ;  /* 0x00000004ff029212 */ /* 0x000fe400078e33ff */
[----:B------:R-:W-:-:S03]  /*0670*/  LEA.HI R3, R3, R0, RZ, 0x7 ;  /* 0x0000000003037211 */ /* 0x000fc600078f38ff */
[----:B------:R-:W-:Y:S02]  /*0680*/  IMAD.SHL.U32 R10, R2, 0x8, RZ ;  /* 0x00000008020a7824 */ /* 0x000fe400078e00ff */
[----:B------:R-:W-:-:S03]  /*0690*/  IMAD.MOV R2, RZ, RZ, -R2 ;  /* 0x000000ffff027224 */ /* 0x000fc600078e0a02 */
[----:B------:R-:W-:Y:S01]  /*06a0*/  LEA.HI.SX32 R3, R3, -R10, 0x19 ;  /* 0x8000000a03037211 */ /* 0x000fe200078fcaff */
[----:B------:R-:W-:Y:S02]  /*06b0*/  IMAD R11, R4, R2, R5 ;  /* 0x00000002040b7224 */ /* 0x000fe400078e0205 */
[----:B------:R-:W-:Y:S01]  /*06c0*/  IMAD.MOV.U32 R2, RZ, RZ, RZ ;  /* 0x000000ffff027224 */ /* 0x000fe200078e00ff */
[----:B------:R-:W-:-:S04]  /*06d0*/  VIMNMX R12, PT, PT, R3, 0x8, PT ;  /* 0x00000008030c7848 */ /* 0x000fc80003fe0100 */
[-C--:B------:R-:W-:Y:S02]  /*06e0*/  IABS R9, R12.reuse ;  /* 0x0000000c00097213 */ /* 0x080fe40000000000 */
[----:B------:R-:W-:Y:S02]  /*06f0*/  IABS R4, R12 ;  /* 0x0000000c00047213 */ /* 0x000fe40000000000 */
[----:B------:R-:W2:Y:S01]  /*0700*/  I2F.RP R0, R9 ;  /* 0x0000000900007306 */ /* 0x000ea20000209400 */
[----:B-1----:R-:W-:Y:S02]  /*0710*/  R2UR UR12, R14 ;  /* 0x000000000e0c72ca */ /* 0x002fe400000e0000 */
[----:B------:R-:W-:-:S05]  /*0720*/  IMAD.MOV R4, RZ, RZ, -R4 ;  /* 0x000000ffff047224 */ /* 0x000fca00078e0a04 */
[----:B--2---:R-:W1:Y:S02]  /*0730*/  MUFU.RCP R0, R0 ;  /* 0x0000000000007308 */ /* 0x004e640000001000 */
[----:B-1----:R-:W-:Y:S01]  /*0740*/  VIADD R3, R0, 0xffffffe ;  /* 0x0ffffffe00037836 */ /* 0x002fe20000000000 */
[----:B------:R-:W-:-:S05]  /*0750*/  IABS R0, R56 ;  /* 0x0000003800007213 */ /* 0x000fca0000000000 */
[----:B------:R-:W1:Y:S08]  /*0760*/  I2F.RP R5, R0 ;  /* 0x0000000000057306 */ /* 0x000e700000209400 */
[----:B------:R-:W2:Y:S08]  /*0770*/  F2I.FTZ.U32.TRUNC.NTZ R3, R3 ;  /* 0x0000000300037305 */ /* 0x000eb0000021f000 */
[----:B-1----:R-:W1:Y:S01]  /*0780*/  MUFU.RCP R5, R5 ;  /* 0x0000000500057308 */ /* 0x002e620000001000 */
[----:B--2---:R-:W-:-:S04]  /*0790*/  IMAD.MOV R7, RZ, RZ, -R3 ;  /* 0x000000ffff077224 */ /* 0x004fc800078e0a03 */
[----:B------:R-:W-:-:S04]  /*07a0*/  IMAD.MOV.U32 R6, RZ, RZ, R7 ;  /* 0x000000ffff067224 */ /* 0x000fc800078e0007 */
[----:B------:R-:W-:-:S04]  /*07b0*/  IMAD R7, R6, R9, RZ ;  /* 0x0000000906077224 */ /* 0x000fc800078e02ff */
[----:B------:R-:W-:Y:S01]  /*07c0*/  IMAD.HI.U32 R2, R3, R7, R2 ;  /* 0x0000000703027227 */ /* 0x000fe200078e0002 */
[----:B------:R-:W-:Y:S01]  /*07d0*/  IABS R3, R11 ;  /* 0x0000000b00037213 */ /* 0x000fe20000000000 */
[----:B------:R-:W2:Y:S04]  /*07e0*/  I2F.RP R7, R156 ;  /* 0x0000009c00077306 */ /* 0x000ea80000209400 */
[----:B------:R-:W-:-:S04]  /*07f0*/  IMAD.HI.U32 R6, R2, R3, RZ ;  /* 0x0000000302067227 */ /* 0x000fc800078e00ff */
[----:B------:R-:W-:Y:S01]  /*0800*/  IMAD R2, R6, R4, R3 ;  /* 0x0000000406027224 */ /* 0x000fe200078e0203 */
[----:B------:R-:W-:Y:S01]  /*0810*/  LOP3.LUT R4, R11, R12, RZ, 0x3c, !PT ;  /* 0x0000000c0b047212 */ /* 0x000fe200078e3cff */
[----:B-1----:R-:W-:-:S03]  /*0820*/  VIADD R3, R5, 0xffffffe ;  /* 0x0ffffffe05037836 */ /* 0x002fc60000000000 */
[----:B------:R-:W-:Y:S01]  /*0830*/  ISETP.GT.U32.AND P1, PT, R9, R2, PT ;  /* 0x000000020900720c */ /* 0x000fe20003f24070 */
[----:B--2---:R-:W1:Y:S01]  /*0840*/  MUFU.RCP R7, R7 ;  /* 0x0000000700077308 */ /* 0x004e620000001000 */
[----:B------:R-:W-:-:S07]  /*0850*/  ISETP.GE.AND P2, PT, R4, RZ, PT ;  /* 0x000000ff0400720c */ /* 0x000fce0003f46270 */
[----:B------:R-:W2:Y:S04]  /*0860*/  F2I.FTZ.U32.TRUNC.NTZ R3, R3 ;  /* 0x0000000300037305 */ /* 0x000ea8000021f000 */
[----:B------:R-:W-:Y:S02]  /*0870*/  @!P1 IMAD.IADD R2, R2, 0x1, -R9 ;  /* 0x0000000102029824 */ /* 0x000fe400078e0a09 */
[----:B------:R-:W-:Y:S01]  /*0880*/  @!P1 VIADD R6, R6, 0x1 ;  /* 0x0000000106069836 */ /* 0x000fe20000000000 */
[----:B------:R-:W-:Y:S02]  /*0890*/  ISETP.NE.AND P1, PT, R12, RZ, PT ;  /* 0x000000ff0c00720c */ /* 0x000fe40003f25270 */
[----:B------:R-:W-:Y:S01]  /*08a0*/  ISETP.GE.U32.AND P0, PT, R2, R9, PT ;  /* 0x000000090200720c */ /* 0x000fe20003f06070 */
[----:B-1----:R-:W-:Y:S01]  /*08b0*/  VIADD R8, R7, 0xffffffe ;  /* 0x0ffffffe07087836 */ /* 0x002fe20000000000 */
[----:B------:R-:W-:-:S03]  /*08c0*/  SHF.R.U32.HI R7, RZ, 0x5, R186 ;  /* 0x00000005ff077819 */ /* 0x000fc600000116ba */
[----:B------:R-:W1:Y:S01]  /*08d0*/  F2I.FTZ.U32.TRUNC.NTZ R5, R8 ;  /* 0x0000000800057305 */ /* 0x000e62000021f000 */
[----:B------:R-:W-:Y:S01]  /*08e0*/  R2UR UR6, R7 ;  /* 0x00000000070672ca */ /* 0x000fe200000e0000 */
[----:B--2---:R-:W-:-:S06]  /*08f0*/  IMAD.MOV R7, RZ, RZ, -R3 ;  /* 0x000000ffff077224 */ /* 0x004fcc00078e0a03 */
[----:B------:R-:W-:-:S04]  /*0900*/  @P0 VIADD R6, R6, 0x1 ;  /* 0x0000000106060836 */ /* 0x000fc80000000000 */
[----:B------:R-:W-:Y:S02]  /*0910*/  IMAD.MOV.U32 R9, RZ, RZ, R6 ;  /* 0x000000ffff097224 */ /* 0x000fe400078e0006 */
[----:B-1----:R-:W-:Y:S02]  /*0920*/  IMAD.MOV R55, RZ, RZ, -R5 ;  /* 0x000000ffff377224 */ /* 0x002fe400078e0a05 */
[----:B------:R-:W-:Y:S01]  /*0930*/  @!P2 IMAD.MOV R9, RZ, RZ, -R9 ;  /* 0x000000ffff09a224 */ /* 0x000fe200078e0a09 */
[----:B------:R-:W-:Y:S01]  /*0940*/  @!P1 LOP3.LUT R9, RZ, R12, RZ, 0x33, !PT ;  /* 0x0000000cff099212 */ /* 0x000fe200078e33ff */
[----:B------:R-:W-:Y:S06]  /*0950*/  BRA.U UP0, `(.L_x_5) ;  /* 0x0000000100187547 */ /* 0x000fec000b800000 */
[----:B------:R-:W-:Y:S01]  /*0960*/  ELECT P0, URZ, PT ;  /* 0x0000000000ff782f */ /* 0x000fe20003800000 */
[----:B------:R-:W-:Y:S01]  /*0970*/  IMAD.MOV.U32 R6, RZ, RZ, 0x1 ;  /* 0x00000001ff067424 */ /* 0x000fe200078e00ff */
[----:B------:R-:W-:Y:S11]  /*0980*/  UVIRTCOUNT.DEALLOC.SMPOOL 0x80 ;  /* 0x000000800000784c */ /* 0x000ff60000000000 */
[----:B------:R-:W-:-:S04]  /*0990*/  @P0 MOV R8, 0x40 ;  /* 0x0000004000080802 */ /* 0x000fc80000000f00 */
[----:B------:R-:W-:-:S05]  /*09a0*/  @P0 LEA R13, R13, R8, 0x18 ;  /* 0x000000080d0d0211 */ /* 0x000fca00078ec0ff */
[----:B------:R1:W-:Y:S02]  /*09b0*/  @P0 STS.U8 [R13], R6 ;  /* 0x000000060d000388 */ /* 0x0003e40000000000 */
.L_x_5:
[----:B-1----:R-:W-:Y:S01]  /*09c0*/  IMAD.SHL.U32 R6, R9, 0x200, RZ ;  /* 0x0000020009067824 */ /* 0x002fe200078e00ff */
[C---:B------:R-:W-:Y:S01]  /*09d0*/  LEA.HI R33, R186.reuse, R15, RZ, 0x1a ;  /* 0x0000000fba217211 */ /* 0x040fe200078fd0ff */
[----:B------:R-:W-:Y:S01]  /*09e0*/  IMAD R55, R55, R156, RZ ;  /* 0x0000009c37377224 */ /* 0x000fe200078e02ff */
[----:B------:R-:W-:Y:S01]  /*09f0*/  LOP3.LUT R187, R186, 0x7f, RZ, 0xc0, !PT ;  /* 0x0000007fbabb7812 */ /* 0x000fe200078ec0ff */
[----:B------:R-:W-:Y:S01]  /*0a00*/  IMAD.MOV.U32 R4, RZ, RZ, RZ ;  /* 0x000000ffff047224 */ /* 0x000fe200078e00ff */
[----:B------:R-:W-:Y:S01]  /*0a10*/  LOP3.LUT R33, R6, 0x181, R33, 0xf8, !PT ;  /* 0x0000018106217812 */ /* 0x000fe200078ef821 */
[----:B------:R-:W-:Y:S01]  /*0a20*/  IMAD R7, R7, R0, RZ ;  /* 0x0000000007077224 */ /* 0x000fe200078e02ff */
[----:B------:R1:W-:Y:S01]  /*0a30*/  STL [R1+0x158], R6 ;  /* 0x0001580601007387 */ /* 0x0003e20000100800 */
[----:B------:R-:W-:Y:S01]  /*0a40*/  IMAD.HI.U32 R55, R5, R55, R4 ;  /* 0x0000003705377227 */ /* 0x000fe200078e0004 */
[C---:B------:R-:W-:Y:S01]  /*0a50*/  LOP3.LUT R69, R33.reuse, 0x6, RZ, 0xfc, !PT ;  /* 0x0000000621457812 */ /* 0x040fe200078efcff */
[----:B------:R-:W-:Y:S01]  /*0a60*/  USHF.L.U32 UR4, UR6, 0x15, URZ ;  /* 0x0000001506047899 */ /* 0x000fe200080006ff */
[----:B------:R-:W-:Y:S01]  /*0a70*/  LOP3.LUT R150, R33, 0xe, RZ, 0xfc, !PT ;  /* 0x0000000e21967812 */ /* 0x000fe200078efcff */
[----:B------:R-:W-:Y:S01]  /*0a80*/  IMAD.MOV.U32 R2, RZ, RZ, RZ ;  /* 0x000000ffff027224 */ /* 0x000fe200078e00ff */
[----:B------:R-:W-:Y:S01]  /*0a90*/  IABS R147, R69 ;  /* 0x0000004500937213 */ /* 0x000fe20000000000 */
[----:B------:R-:W-:Y:S01]  /*0aa0*/  ULOP3.LUT UR4, UR4, 0x600000, URZ, 0xc0, !UPT ;  /* 0x0060000004047892 */ /* 0x000fe2000f8ec0ff */
[----:B------:R-:W-:Y:S01]  /*0ab0*/  IABS R142, R150 ;  /* 0x00000096008e7213 */ /* 0x000fe20000000000 */
[----:B------:R-:W-:Y:S01]  /*0ac0*/  IMAD.HI.U32 R2, R3, R7, R2 ;  /* 0x0000000703027227 */ /* 0x000fe200078e0002 */
[C---:B------:R-:W-:Y:S01]  /*0ad0*/  LOP3.LUT R141, R33.reuse, 0x18, RZ, 0xfc, !PT ;  /* 0x00000018218d7812 */ /* 0x040fe200078efcff */
[----:B------:R-:W-:Y:S01]  /*0ae0*/  UIADD3 UR14, UPT, UPT, UR12, UR4, URZ ;  /* 0x000000040c0e7290 */ /* 0x000fe2000fffe0ff */
[----:B------:R-:W-:Y:S01]  /*0af0*/  LOP3.LUT R157, R33, 0x4, RZ, 0xfc, !PT ;  /* 0x00000004219d7812 */ /* 0x000fe200078efcff */
[----:B------:R-:W-:Y:S01]  /*0b00*/  IMAD.HI.U32 R7, R55, R147, RZ ;  /* 0x0000009337077227 */ /* 0x000fe200078e00ff */
[----:B------:R-:W-:Y:S01]  /*0b10*/  IABS R129, R141 ;  /* 0x0000008d00817213 */ /* 0x000fe20000000000 */
[----:B------:R-:W2:Y:S01]  /*0b20*/  LDC R184, c[0x0][0x3a0] ;  /* 0x0000e800ffb87b82 */ /* 0x000ea20000000800 */
[----:B------:R-:W-:Y:S01]  /*0b30*/  IABS R71, R157 ;  /* 0x0000009d00477213 */ /* 0x000fe20000000000 */
[----:B------:R-:W-:Y:S01]  /*0b40*/  IMAD.MOV R7, RZ, RZ, -R7 ;  /* 0x000000ffff077224 */ /* 0x000fe200078e0a07 */
[C---:B------:R-:W-:Y:S01]  /*0b50*/  LOP3.LUT R134, R33.reuse, 0x22, RZ, 0xfc, !PT ;  /* 0x0000002221867812 */ /* 0x040fe200078efcff */
[----:B------:R-:W-:Y:S01]  /*0b60*/  IMAD.MOV R3, RZ, RZ, -R9 ;  /* 0x000000ffff037224 */ /* 0x000fe200078e0a09 */
[----:B------:R-:W-:Y:S01]  /*0b70*/  LOP3.LUT R153, R33, 0xc, RZ, 0xfc, !PT ;  /* 0x0000000c21997812 */ /* 0x000fe200078efcff */
[C---:B------:R-:W-:Y:S01]  /*0b80*/  IMAD R147, R156.reuse, R7, R147 ;  /* 0x000000079c937224 */ /* 0x040fe200078e0293 */
[----:B------:R-:W-:Y:S01]  /*0b90*/  IABS R120, R134 ;  /* 0x0000008600787213 */ /* 0x000fe20000000000 */
[----:B------:R-:W-:Y:S01]  /*0ba0*/  IMAD.HI.U32 R7, R55, R142, RZ ;  /* 0x0000008e37077227 */ /* 0x000fe200078e00ff */
[C---:B------:R-:W-:Y:S01]  /*0bb0*/  LOP3.LUT R151, R33.reuse, 0x10, RZ, 0xfc, !PT ;  /* 0x0000001021977812 */ /* 0x040fe200078efcff */
[----:B------:R-:W-:Y:S01]  /*0bc0*/  STTM.x128 tmem[UR14], RZ ;  /* 0x000000ff000079ed */ /* 0x000fe200083c000e */
[----:B------:R-:W-:Y:S01]  /*0bd0*/  IABS R68, R33 ;  /* 0x0000002100447213 */ /* 0x000fe20000000000 */
[----:B------:R-:W-:Y:S01]  /*0be0*/  IMAD.MOV R7, RZ, RZ, -R7 ;  /* 0x000000ffff077224 */ /* 0x000fe200078e0a07 */
[----:B------:R-:W-:Y:S01]  /*0bf0*/  LOP3.LUT R155, R33, 0x8, RZ, 0xfc, !PT ;  /* 0x00000008219b7812 */ /* 0x000fe200078efcff */
[----:B-1----:R-:W-:Y:S01]  /*0c00*/  IMAD.HI.U32 R6, R55, R71, RZ ;  /* 0x0000004737067227 */ /* 0x002fe200078e00ff */
[----:B------:R-:W-:Y:S01]  /*0c10*/  IABS R143, R153 ;  /* 0x00000099008f7213 */ /* 0x000fe20000000000 */
[----:B------:R-:W1:Y:S01]  /*0c20*/  FENCE.VIEW.ASYNC.T ;  /* 0x00000000000073c6 */ /* 0x000e620000000200 */
[----:B------:R-:W-:Y:S01]  /*0c30*/  LOP3.LUT R116, R33, 0x2c, RZ, 0xfc, !PT ;  /* 0x0000002c21747812 */ /* 0x000fe200078efcff */
[C---:B------:R-:W-:Y:S01]  /*0c40*/  IMAD R142, R156.reuse, R7, R142 ;  /* 0x000000079c8e7224 */ /* 0x040fe200078e028e */
[----:B------:R-:W-:Y:S01]  /*0c50*/  IABS R145, R151 ;  /* 0x0000009700917213 */ /* 0x000fe20000000000 */
[----:B------:R-:W-:Y:S01]  /*0c60*/  IMAD.HI.U32 R7, R55, R129, RZ ;  /* 0x0000008137077227 */ /* 0x000fe200078e00ff */
[----:B------:R-:W-:Y:S01]  /*0c70*/  IABS R148, R155 ;  /* 0x0000009b00947213 */ /* 0x000fe20000000000 */
[----:B------:R-:W3:Y:S01]  /*0c80*/  LDCU UR7, c[0x0][0x3a4] ;  /* 0x00007480ff0777ac */ /* 0x000ee20008000800 */
[----:B------:R-:W-:Y:S01]  /*0c90*/  IABS R108, R116 ;  /* 0x00000074006c7213 */ /* 0x000fe20000000000 */
[----:B------:R-:W-:Y:S01]  /*0ca0*/  IMAD.MOV R7, RZ, RZ, -R7 ;  /* 0x000000ffff077224 */ /* 0x000fe200078e0a07 */
[C---:B------:R-:W-:Y:S01]  /*0cb0*/  LOP3.LUT R152, R33.reuse, 0x12, RZ, 0xfc, !PT ;  /* 0x0000001221987812 */ /* 0x040fe200078efcff */
[----:B------:R-:W-:Y:S01]  /*0cc0*/  IMAD.MOV R6, RZ, RZ, -R6 ;  /* 0x000000ffff067224 */ /* 0x000fe200078e0a06 */
[C---:B------:R-:W-:Y:S01]  /*0cd0*/  LOP3.LUT R146, R33.reuse, 0x16, RZ, 0xfc, !PT ;  /* 0x0000001621927812 */ /* 0x040fe200078efcff */
[C---:B------:R-:W-:Y:S01]  /*0ce0*/  IMAD R129, R156.reuse, R7, R129 ;  /* 0x000000079c817224 */ /* 0x040fe200078e0281 */
[----:B------:R-:W-:Y:S01]  /*0cf0*/  LOP3.LUT R138, R33, 0x1a, RZ, 0xfc, !PT ;  /* 0x0000001a218a7812 */ /* 0x000fe200078efcff */
[----:B------:R-:W-:Y:S01]  /*0d00*/  IMAD.HI.U32 R7, R55, R120, RZ ;  /* 0x0000007837077227 */ /* 0x000fe200078e00ff */
[----:B------:R-:W-:Y:S01]  /*0d10*/  LOP3.LUT R158, R33, 0x2, RZ, 0xfc, !PT ;  /* 0x00000002219e7812 */ /* 0x000fe200078efcff */
[----:B------:R-:W-:Y:S01]  /*0d20*/  UMOV UR5, 0x1 ;  /* 0x0000000100057882 */ /* 0x000fe20000000000 */
[----:B------:R-:W-:Y:S01]  /*0d30*/  IABS R137, R152 ;  /* 0x0000009800897213 */ /* 0x000fe20000000000 */
[----:B------:R-:W-:Y:S01]  /*0d40*/  IMAD.HI.U32 R4, R55, R68, RZ ;  /* 0x0000004437047227 */ /* 0x000fe200078e00ff */
[----:B------:R-:W-:Y:S01]  /*0d50*/  IABS R135, R146 ;  /* 0x0000009200877213 */ /* 0x000fe20000000000 */
[----:B------:R-:W-:Y:S01]  /*0d60*/  UIADD3 UR10, UPT, UPT, UR13, 0x8000, URZ ;  /* 0x000080000d0a7890 */ /* 0x000fe2000fffe0ff */
[----:B------:R-:W-:Y:S01]  /*0d70*/  LOP3.LUT R112, R33, 0x36, RZ, 0xfc, !PT ;  /* 0x0000003621707812 */ /* 0x000fe200078efcff */
[C---:B------:R-:W-:Y:S01]  /*0d80*/  IMAD R71, R156.reuse, R6, R71 ;  /* 0x000000069c477224 */ /* 0x040fe200078e0247 */
[----:B------:R-:W-:Y:S01]  /*0d90*/  IABS R131, R138 ;  /* 0x0000008a00837213 */ /* 0x000fe20000000000 */
[----:B------:R-:W-:Y:S01]  /*0da0*/  IMAD.MOV R7, RZ, RZ, -R7 ;  /* 0x000000ffff077224 */ /* 0x000fe200078e0a07 */
[----:B------:R-:W-:Y:S01]  /*0db0*/  IABS R70, R158 ;  /* 0x0000009e00467213 */ /* 0x000fe20000000000 */
[----:B------:R-:W-:Y:S01]  /*0dc0*/  IMAD.HI.U32 R6, R55, R143, RZ ;  /* 0x0000008f37067227 */ /* 0x000fe200078e00ff */
[----:B------:R-:W-:Y:S01]  /*0dd0*/  IABS R102, R112 ;  /* 0x0000007000667213 */ /* 0x000fe20000000000 */
[----:B------:R-:W4:Y:S01]  /*0de0*/  LDC.64 R122, c[0x0][0x3a8] ;  /* 0x0000ea00ff7a7b82 */ /* 0x000f220000000a00 */
[----:B------:R-:W-:Y:S01]  /*0df0*/  LOP3.LUT R139, R33, 0x1c, RZ, 0xfc, !PT ;  /* 0x0000001c218b7812 */ /* 0x000fe200078efcff */
[----:B------:R-:W-:Y:S01]  /*0e00*/  IMAD.HI.U32 R8, R55, R145, RZ ;  /* 0x0000009137087227 */ /* 0x000fe200078e00ff */
[C---:B------:R-:W-:Y:S01]  /*0e10*/  LOP3.LUT R132, R33.reuse, 0x20, RZ, 0xfc, !PT ;  /* 0x0000002021847812 */ /* 0x040fe200078efcff */
[----:B------:R-:W5:Y:S01]  /*0e20*/  LDCU.128 UR20, c[0x0][0x380] ;  /* 0x00007000ff1477ac */ /* 0x000f620008000c00 */
[C---:B------:R-:W-:Y:S01]  /*0e30*/  LOP3.LUT R130, R33.reuse, 0x24, RZ, 0xfc, !PT ;  /* 0x0000002421827812 */ /* 0x040fe200078efcff */
[----:B------:R-:W-:Y:S01]  /*0e40*/  IMAD.MOV R9, RZ, RZ, -R4 ;  /* 0x000000ffff097224 */ /* 0x000fe200078e0a04 */
[----:B------:R-:W-:Y:S01]  /*0e50*/  LOP3.LUT R154, R33, 0xa, RZ, 0xfc, !PT ;  /* 0x0000000a219a7812 */ /* 0x000fe200078efcff */
[C---:B------:R-:W-:Y:S01]  /*0e60*/  IMAD R120, R156.reuse, R7, R120 ;  /* 0x000000079c787224 */ /* 0x040fe200078e0278 */
[----:B------:R-:W-:Y:S01]  /*0e70*/  IABS R133, R139 ;  /* 0x0000008b00857213 */ /* 0x000fe20000000000 */
[----:B------:R-:W-:Y:S01]  /*0e80*/  IMAD.HI.U32 R4, R55, R148, RZ ;  /* 0x0000009437047227 */ /* 0x000fe200078e00ff */
[----:B------:R-:W-:Y:S01]  /*0e90*/  IABS R124, R132 ;  /* 0x00000084007c7213 */ /* 0x000fe20000000000 */
[----:B------:R-:W0:Y:S01]  /*0ea0*/  LDCU UR24, c[0x0][0x3b0] ;  /* 0x00007600ff1877ac */ /* 0x000e220008000800 */
[----:B------:R-:W-:Y:S01]  /*0eb0*/  LOP3.LUT R162, R33, 0x40, RZ, 0xfc, !PT ;  /* 0x0000004021a27812 */ /* 0x000fe200078efcff */
[----:B------:R-:W-:Y:S01]  /*0ec0*/  IMAD.MOV R6, RZ, RZ, -R6 ;  /* 0x000000ffff067224 */ /* 0x000fe200078e0a06 */
[----:B------:R-:W-:Y:S01]  /*0ed0*/  IABS R115, R130 ;  /* 0x0000008200737213 */ /* 0x000fe20000000000 */
[----:B------:R-:W-:Y:S01]  /*0ee0*/  IMAD.HI.U32 R7, R55, R108, RZ ;  /* 0x0000006c37077227 */ /* 0x000fe200078e00ff */
[C---:B------:R-:W-:Y:S01]  /*0ef0*/  LOP3.LUT R128, R33.reuse, 0x2a, RZ, 0xfc, !PT ;  /* 0x0000002a21807812 */ /* 0x040fe200078efcff */
[----:B------:R-:W0:Y:S01]  /*0f00*/  LDCU UR17, c[0x0][0x3b0] ;  /* 0x00007600ff1177ac */ /* 0x000e220008000800 */
[----:B------:R-:W-:Y:S01]  /*0f10*/  IABS R149, R154 ;  /* 0x0000009a00957213 */ /* 0x000fe20000000000 */
[----:B------:R-:W-:Y:S01]  /*0f20*/  IMAD.MOV R8, RZ, RZ, -R8 ;  /* 0x000000ffff087224 */ /* 0x000fe200078e0a08 */
[----:B------:R-:W-:Y:S01]  /*0f30*/  IABS R97, R162 ;  /* 0x000000a200617213 */ /* 0x000fe20000000000 */
[C---:B------:R-:W-:Y:S01]  /*0f40*/  IMAD R68, R156.reuse, R9, R68 ;  /* 0x000000099c447224 */ /* 0x040fe200078e0244 */
[C---:B------:R-:W-:Y:S01]  /*0f50*/  LOP3.LUT R126, R33.reuse, 0x26, RZ, 0xfc, !PT ;  /* 0x00000026217e7812 */ /* 0x040fe200078efcff */
[----:B------:R-:W-:Y:S01]  /*0f60*/  IMAD.MOV R9, RZ, RZ, -R4 ;  /* 0x000000ffff097224 */ /* 0x000fe200078e0a04 */
[----:B------:R-:W-:Y:S01]  /*0f70*/  IABS R109, R128 ;  /* 0x00000080006d7213 */ /* 0x000fe20000000000 */
[C---:B------:R-:W-:Y:S01]  /*0f80*/  IMAD R143, R156.reuse, R6, R143 ;  /* 0x000000069c8f7224 */ /* 0x040fe200078e028f */
[C---:B------:R-:W-:Y:S01]  /*0f90*/  LOP3.LUT R119, R33.reuse, 0x2e, RZ, 0xfc, !PT ;  /* 0x0000002e21777812 */ /* 0x040fe200078efcff */
[----:B------:R-:W-:Y:S01]  /*0fa0*/  IMAD.MOV R7, RZ, RZ, -R7 ;  /* 0x000000ffff077224 */ /* 0x000fe200078e0a07 */
[----:B------:R-:W-:Y:S01]  /*0fb0*/  LOP3.LUT R144, R33, 0x14, RZ, 0xfc, !PT ;  /* 0x0000001421907812 */ /* 0x000fe200078efcff */
[C---:B------:R-:W-:Y:S01]  /*0fc0*/  IMAD R145, R156.reuse, R8, R145 ;  /* 0x000000089c917224 */ /* 0x040fe200078e0291 */
[----:B------:R-:W-:Y:S01]  /*0fd0*/  IABS R114, R126 ;  /* 0x0000007e00727213 */ /* 0x000fe20000000000 */
[----:B------:R-:W-:Y:S01]  /*0fe0*/  IMAD.HI.U32 R4, R55, R137, RZ ;  /* 0x0000008937047227 */ /* 0x000fe200078e00ff */
[----:B------:R-:W-:Y:S01]  /*0ff0*/  LOP3.LUT R169, R33, 0x4a, RZ, 0xfc, !PT ;  /* 0x0000004a21a97812 */ /* 0x000fe200078efcff */
[----:B------:R-:W0:Y:S01]  /*1000*/  LDCU UR44, c[0x0][0x3b0] ;  /* 0x00007600ff2c77ac */ /* 0x000e220008000800 */
[----:B------:R-:W-:Y:S01]  /*1010*/  IABS R107, R119 ;  /* 0x00000077006b7213 */ /* 0x000fe20000000000 */
[----:B------:R-:W-:Y:S01]  /*1020*/  IMAD.HI.U32 R6, R55, R135, RZ ;  /* 0x0000008737067227 */ /* 0x000fe200078e00ff */
[C---:B------:R-:W-:Y:S01]  /*1030*/  LOP3.LUT R113, R33.reuse, 0x30, RZ, 0xfc, !PT ;  /* 0x0000003021717812 */ /* 0x040fe200078efcff */
[----:B------:R-:W0:Y:S01]  /*1040*/  LDCU UR18, c[0x0][0x3b0] ;  /* 0x00007600ff1277ac */ /* 0x000e220008000800 */
[----:B------:R-:W-:Y:S01]  /*1050*/  LOP3.LUT R111, R33, 0x34, RZ, 0xfc, !PT ;  /* 0x00000034216f7812 */ /* 0x000fe200078efcff */
[C---:B------:R-:W-:Y:S01]  /*1060*/  IMAD.HI.U32 R8, R55.reuse, R131, RZ ;  /* 0x0000008337087227 */ /* 0x040fe200078e00ff */
[----:B------:R-:W-:Y:S01]  /*1070*/  IABS R136, R144 ;  /* 0x0000009000887213 */ /* 0x000fe20000000000 */
[----:B------:R-:W0:Y:S01]  /*1080*/  LDCU UR48, c[0x0][0x3b0] ;  /* 0x00007600ff3077ac */ /* 0x000e220008000800 */
[----:B------:R-:W-:Y:S01]  /*1090*/  IABS R91, R169 ;  /* 0x000000a9005b7213 */ /* 0x000fe20000000000 */
[----:B------:R-:W-:Y:S01]  /*10a0*/  IMAD.HI.U32 R5, R55, R70, RZ ;  /* 0x0000004637057227 */ /* 0x000fe200078e00ff */
[----:B------:R-:W-:Y:S01]  /*10b0*/  IABS R103, R113 ;  /* 0x0000007100677213 */ /* 0x000fe20000000000 */
[----:B------:R-:W0:Y:S01]  /*10c0*/  LDCU UR65, c[0x0][0x3b0] ;  /* 0x00007600ff4177ac */ /* 0x000e220008000800 */
[----:B------:R-:W-:Y:S01]  /*10d0*/  IABS R106, R111 ;  /* 0x0000006f006a7213 */ /* 0x000fe20000000000 */
[C---:B------:R-:W-:Y:S01]  /*10e0*/  IMAD R108, R156.reuse, R7, R108 ;  /* 0x000000079c6c7224 */ /* 0x040fe200078e026c */
[C---:B------:R-:W-:Y:S01]  /*10f0*/  LOP3.LUT R160, R33.reuse, 0x38, RZ, 0xfc, !PT ;  /* 0x0000003821a07812 */ /* 0x040fe200078efcff */
[----:B------:R-:W-:Y:S01]  /*1100*/  IMAD.MOV R4, RZ, RZ, -R4 ;  /* 0x000000ffff047224 */ /* 0x000fe200078e0a04 */
[C---:B------:R-:W-:Y:S01]  /*1110*/  LOP3.LUT R163, R33.reuse, 0x3e, RZ, 0xfc, !PT ;  /* 0x0000003e21a37812 */ /* 0x040fe200078efcff */
[----:B------:R-:W-:Y:S01]  /*1120*/  IMAD.MOV R6, RZ, RZ, -R6 ;  /* 0x000000ffff067224 */ /* 0x000fe200078e0a06 */
[----:B------:R-:W-:Y:S01]  /*1130*/  LOP3.LUT R140, R33, 0x1e, RZ, 0xfc, !PT ;  /* 0x0000001e218c7812 */ /* 0x000fe200078efcff */
[----:B------:R-:W-:Y:S01]  /*1140*/  IMAD.HI.U32 R7, R55, R102, RZ ;  /* 0x0000006637077227 */ /* 0x000fe200078e00ff */
[C---:B------:R-:W-:Y:S01]  /*1150*/  LOP3.LUT R170, R33.reuse, 0x54, RZ, 0xfc, !PT ;  /* 0x0000005421aa7812 */ /* 0x040fe200078efcff */
[----:B------:R-:W0:Y:S01]  /*1160*/  LDCU UR16, c[0x0][0x3b0] ;  /* 0x00007600ff1077ac */ /* 0x000e220008000800 */
[----:B------:R-:W-:Y:S01]  /*1170*/  IABS R101, R160 ;  /* 0x000000a000657213 */ /* 0x000fe20000000000 */
[----:B------:R-:W-:Y:S01]  /*1180*/  IMAD.MOV R8, RZ, RZ, -R8 ;  /* 0x000000ffff087224 */ /* 0x000fe200078e0a08 */
[C---:B------:R-:W-:Y:S01]  /*1190*/  LOP3.LUT R159, R33.reuse, 0x3a, RZ, 0xfc, !PT ;  /* 0x0000003a219f7812 */ /* 0x040fe200078efcff */
[----:B------:R-:W-:Y:S01]  /*11a0*/  IMAD.MOV R5, RZ, RZ, -R5 ;  /* 0x000000ffff057224 */ /* 0x000fe200078e0a05 */
[----:B------:R-:W-:Y:S01]  /*11b0*/  IABS R99, R163 ;  /* 0x000000a300637213 */ /* 0x000fe20000000000 */
[C---:B------:R-:W-:Y:S01]  /*11c0*/  IMAD R137, R156.reuse, R4, R137 ;  /* 0x000000049c897224 */ /* 0x040fe200078e0289 */
[----:B------:R-:W-:Y:S01]  /*11d0*/  IABS R125, R140 ;  /* 0x0000008c007d7213 */ /* 0x000fe20000000000 */
[C---:B------:R-:W-:Y:S01]  /*11e0*/  IMAD R135, R156.reuse, R6, R135 ;  /* 0x000000069c877224 */ /* 0x040fe200078e0287 */
[----:B------:R-:W-:Y:S01]  /*11f0*/  IABS R85, R170 ;  /* 0x000000aa00557213 */ /* 0x000fe20000000000 */
[----:B------:R-:W-:Y:S01]  /*1200*/  IMAD.MOV R7, RZ, RZ, -R7 ;  /* 0x000000ffff077224 */ /* 0x000fe200078e0a07 */
[----:B------:R-:W-:Y:S01]  /*1210*/  IABS R100, R159 ;  /* 0x0000009f00647213 */ /* 0x000fe20000000000 */
[C---:B------:R-:W-:Y:S01]  /*1220*/  IMAD R131, R156.reuse, R8, R131 ;  /* 0x000000089c837224 */ /* 0x040fe200078e0283 */
[----:B------:R-:W-:Y:S01]  /*1230*/  LOP3.LUT R161, R33, 0x42, RZ, 0xfc, !PT ;  /* 0x0000004221a17812 */ /* 0x000fe200078efcff */
        /* <DEDUP_REMOVED lines=9> */
[C---:B------:R-:W-:Y:S01]  /*12d0*/  LOP3.LUT R171, R33.reuse, 0x52, RZ, 0xfc, !PT ;  /* 0x0000005221ab7812 */ /* 0x040fe200078efcff */
[----:B------:R-:W0:Y:S01]  /*12e0*/  LDCU UR50, c[0x0][0x3b0] ;  /* 0x00007600ff3277ac */ /* 0x000e220008000800 */
[----:B------:R-:W-:Y:S01]  /*12f0*/  IABS R118, R127 ;  /* 0x0000007f00767213 */ /* 0x000fe20000000000 */
[C---:B------:R-:W-:Y:S01]  /*1300*/  IMAD R70, R156.reuse, R5, R70 ;  /* 0x000000059c467224 */ /* 0x040fe200078e0246 */
[----:B------:R-:W-:Y:S01]  /*1310*/  LOP3.LUT R174, R33, 0x58, RZ, 0xfc, !PT ;  /* 0x0000005821ae7812 */ /* 0x000fe200078efcff */
[----:B------:R-:W-:Y:S01]  /*1320*/  IMAD.HI.U32 R5, R55, R149, RZ ;  /* 0x0000009537057227 */ /* 0x000fe200078e00ff */
[----:B------:R-:W-:Y:S01]  /*1330*/  IABS R88, R171 ;  /* 0x000000ab00587213 */ /* 0x000fe20000000000 */
[----:B------:R-:W0:Y:S01]  /*1340*/  LDCU UR19, c[0x0][0x3b0] ;  /* 0x00007600ff1377ac */ /* 0x000e220008000800 */
[----:B------:R-:W-:Y:S01]  /*1350*/  IABS R87, R174 ;  /* 0x000000ae00577213 */ /* 0x000fe20000000000 */
[C---:B------:R-:W-:Y:S01]  /*1360*/  IMAD R148, R156.reuse, R9, R148 ;  /* 0x000000099c947224 */ /* 0x040fe200078e0294 */
[C---:B------:R-:W-:Y:S01]  /*1370*/  LOP3.LUT R110, R33.reuse, 0x32, RZ, 0xfc, !PT ;  /* 0x00000032216e7812 */ /* 0x040fe200078efcff */
[C---:B------:R-:W-:Y:S01]  /*1380*/  IMAD R102, R156.reuse, R7, R102 ;  /* 0x000000079c667224 */ /* 0x040fe200078e0266 */
[----:B------:R-:W-:Y:S01]  /*1390*/  LOP3.LUT R177, R33, 0x5e, RZ, 0xfc, !PT ;  /* 0x0000005e21b17812 */ /* 0x000fe200078efcff */
[----:B------:R-:W-:Y:S01]  /*13a0*/  IMAD.MOV R4, RZ, RZ, -R4 ;  /* 0x000000ffff047224 */ /* 0x000fe200078e0a04 */
[----:B------:R-:W-:Y:S01]  /*13b0*/  IABS R105, R110 ;  /* 0x0000006e00697213 */ /* 0x000fe20000000000 */
[----:B------:R-:W-:Y:S01]  /*13c0*/  IMAD.MOV R9, RZ, RZ, -R6 ;  /* 0x000000ffff097224 */ /* 0x000fe200078e0a06 */
[----:B------:R-:W-:Y:S01]  /*13d0*/  IABS R82, R177 ;  /* 0x000000b100527213 */ /* 0x000fe20000000000 */
[----:B------:R-:W-:Y:S01]  /*13e0*/  IMAD.HI.U32 R7, R55, R97, RZ ;  /* 0x0000006137077227 */ /* 0x000fe200078e00ff */
[C---:B------:R-:W-:Y:S01]  /*13f0*/  LOP3.LUT R104, R33.reuse, 0x3c, RZ, 0xfc, !PT ;  /* 0x0000003c21687812 */ /* 0x040fe200078efcff */
[----:B------:R-:W0:Y:S01]  /*1400*/  LDCU UR28, c[0x0][0x3b0] ;  /* 0x00007600ff1c77ac */ /* 0x000e220008000800 */
[----:B------:R-:W-:Y:S01]  /*1410*/  LOP3.LUT R165, R33, 0x46, RZ, 0xfc, !PT ;  /* 0x0000004621a57812 */ /* 0x000fe200078efcff */
[----:B------:R-:W-:Y:S01]  /*1420*/  IMAD.MOV R8, RZ, RZ, -R8 ;  /* 0x000000ffff087224 */ /* 0x000fe200078e0a08 */
[----:B------:R-:W-:Y:S01]  /*1430*/  IABS R98, R104 ;  /* 0x0000006800627213 */ /* 0x000fe20000000000 */
[----:B------:R-:W-:Y:S01]  /*1440*/  IMAD.HI.U32 R6, R55, R109, RZ ;  /* 0x0000006d37067227 */ /* 0x000fe200078e00ff */
[----:B------:R-:W-:Y:S01]  /*1450*/  IABS R94, R165 ;  /* 0x000000a5005e7213 */ /* 0x000fe20000000000 */
[----:B------:R-:W0:Y:S01]  /*1460*/  LDCU UR25, c[0x0][0x3b0] ;  /* 0x00007600ff1977ac */ /* 0x000e220008000800 */
[----:B------:R-:W-:Y:S01]  /*1470*/  LOP3.LUT R166, R33, 0x44, RZ, 0xfc, !PT ;  /* 0x0000004421a67812 */ /* 0x000fe200078efcff */
[----:B------:R-:W-:Y:S01]  /*1480*/  IMAD.MOV R5, RZ, RZ, -R5 ;  /* 0x000000ffff057224 */ /* 0x000fe200078e0a05 */
[----:B------:R-:W-:Y:S01]  /*1490*/  ISETP.NE.U32.AND P3, PT, R187, RZ, PT ;  /* 0x000000ffbb00720c */ /* 0x000fe20003f65070 */
[C---:B------:R-:W-:Y:S01]  /*14a0*/  IMAD R133, R156.reuse, R4, R133 ;  /* 0x000000049c857224 */ /* 0x040fe200078e0285 */
[----:B------:R-:W-:Y:S01]  /*14b0*/  LOP3.LUT R172, R33, 0x50, RZ, 0xfc, !PT ;  /* 0x0000005021ac7812 */ /* 0x000fe200078efcff */
[----:B------:R-:W-:Y:S01]  /*14c0*/  IMAD.MOV R7, RZ, RZ, -R7 ;  /* 0x000000ffff077224 */ /* 0x000fe200078e0a07 */
[----:B------:R-:W-:Y:S01]  /*14d0*/  IABS R95, R166 ;  /* 0x000000a6005f7213 */ /* 0x000fe20000000000 */
[C---:B------:R-:W-:Y:S01]  /*14e0*/  IMAD R115, R156.reuse, R8, R115 ;  /* 0x000000089c737224 */ /* 0x040fe200078e0273 */
        /* <DEDUP_REMOVED lines=8> */
[C---:B------:R-:W-:Y:S01]  /*1570*/  LOP3.LUT R173, R33.reuse, 0x5a, RZ, 0xfc, !PT ;  /* 0x0000005a21ad7812 */ /* 0x040fe200078efcff */
[----:B-1----:R-:W-:Y:S01]  /*1580*/  VOTEU.ALL UP1, P3 ;  /* 0x0000000000ff7886 */ /* 0x002fe20001820000 */
[----:B------:R-:W-:Y:S01]  /*1590*/  IABS R83, R178 ;  /* 0x000000b200537213 */ /* 0x000fe20000000000 */
[C---:B------:R-:W-:Y:S01]  /*15a0*/  IMAD R149, R156.reuse, R5, R149 ;  /* 0x000000059c957224 */ /* 0x040fe200078e0295 */
[----:B------:R-:W-:Y:S01]  /*15b0*/  LOP3.LUT R176, R33, 0x60, RZ, 0xfc, !PT ;  /* 0x0000006021b07812 */ /* 0x000fe200078efcff */
[----:B------:R-:W-:Y:S01]  /*15c0*/  IMAD.HI.U32 R5, R55, R136, RZ ;  /* 0x0000008837057227 */ /* 0x000fe200078e00ff */
[----:B------:R-:W-:Y:S01]  /*15d0*/  IABS R84, R173 ;  /* 0x000000ad00547213 */ /* 0x000fe20000000000 */
[----:B------:R-:W-:Y:S01]  /*15e0*/  VOTEU.ALL UP2, P3 ;  /* 0x0000000000ff7886 */ /* 0x000fe20001840000 */
[----:B------:R-:W-:Y:S01]  /*15f0*/  LOP3.LUT R181, R33, 0x62, RZ, 0xfc, !PT ;  /* 0x0000006221b57812 */ /* 0x000fe200078efcff */
[----:B------:R-:W-:Y:S01]  /*1600*/  IMAD R124, R156, R9, R124 ;  /* 0x000000099c7c7224 */ /* 0x000fe200078e027c */
[----:B------:R-:W-:-:S04]  /*1610*/  @!UP1 UIADD3 UR8, UPT, UPT, -UR5, 0x100000, URZ ;  /* 0x0010000005089890 */ /* 0x000fc8000fffe1ff */
[----:B------:R-:W-:Y:S02]  /*1620*/  @!UP1 USHF.L.U32 UR9, UR8, 0xb, URZ ;  /* 0x0000000b08099899 */ /* 0x000fe400080006ff */
[----:B------:R-:W-:Y:S01]  /*1630*/  @!UP1 USHF.L.U32 UR8, UR8, 0x1, URZ ;  /* 0x0000000108089899 */ /* 0x000fe200080006ff */
[C---:B------:R-:W-:Y:S01]  /*1640*/  IMAD R97, R156.reuse, R7, R97 ;  /* 0x000000079c617224 */ /* 0x040fe200078e0261 */
[----:B------:R-:W-:Y:S01]  /*1650*/  BAR.SYNC.DEFER_BLOCKING 0x0 ;  /* 0x0000000000007b1d */ /* 0x000fe20000010000 */
[----:B------:R-:W-:Y:S01]  /*1660*/  IMAD.MOV R9, RZ, RZ, -R4 ;  /* 0x000000ffff097224 */ /* 0x000fe200078e0a04 */
[----:B------:R-:W-:Y:S01]  /*1670*/  IABS R77, R176 ;  /* 0x000000b0004d7213 */ /* 0x000fe20000000000 */
[C---:B------:R-:W-:Y:S01]  /*1680*/  IMAD R109, R156.reuse, R6, R109 ;  /* 0x000000069c6d7224 */ /* 0x040fe200078e026d */
[----:B------:R-:W-:Y:S01]  /*1690*/  LOP3.LUT R180, R33, 0x64, RZ, 0xfc, !PT ;  /* 0x0000006421b47812 */ /* 0x000fe200078efcff */
[----:B------:R-:W-:Y:S01]  /*16a0*/  IMAD.HI.U32 R7, R55, R91, RZ ;  /* 0x0000005b37077227 */ /* 0x000fe200078e00ff */
[----:B------:R-:W-:Y:S01]  /*16b0*/  IABS R78, R181 ;  /* 0x000000b5004e7213 */ /* 0x000fe20000000000 */
[----:B------:R-:W1:Y:S01]  /*16c0*/  LDCU UR59, c[0x0][0x3b0] ;  /* 0x00007600ff3b77ac */ /* 0x000e620008000800 */
[C---:B------:R-:W-:Y:S01]  /*16d0*/  LOP3.LUT R182, R33.reuse, 0x68, RZ, 0xfc, !PT ;  /* 0x0000006821b67812 */ /* 0x040fe200078efcff */
[----:B------:R-:W-:Y:S01]  /*16e0*/  IMAD.MOV R8, RZ, RZ, -R8 ;  /* 0x000000ffff087224 */ /* 0x000fe200078e0a08 */
        /* <DEDUP_REMOVED lines=8> */
[C---:B------:R-:W-:Y:S01]  /*1770*/  LOP3.LUT R168, R33.reuse, 0x4c, RZ, 0xfc, !PT ;  /* 0x0000004c21a87812 */ /* 0x040fe200078efcff */
[----:B------:R-:W-:Y:S01]  /*1780*/  IMAD.MOV R5, RZ, RZ, -R5 ;  /* 0x000000ffff057224 */ /* 0x000fe200078e0a05 */
[----:B------:R-:W-:Y:S01]  /*1790*/  PRMT R34, RZ, 0x7610, R34 ;  /* 0x00007610ff227816 */ /* 0x000fe20000000022 */
[----:B------:R-:W-:Y:S01]  /*17a0*/  IMAD R114, R156, R9, R114 ;  /* 0x000000099c727224 */ /* 0x000fe200078e0272 */
[----:B------:R-:W-:Y:S01]  /*17b0*/  IABS R93, R168 ;  /* 0x000000a8005d7213 */ /* 0x000fe20000000000 */
[----:B------:R-:W-:Y:S01]  /*17c0*/  IMAD.MOV R7, RZ, RZ, -R7 ;  /* 0x000000ffff077224 */ /* 0x000fe200078e0a07 */
[----:B------:R-:W0:Y:S02]  /*17d0*/  FENCE.VIEW.ASYNC.S ;  /* 0x00000000000073c6 */ /* 0x000e240000000000 */
[----:B0-----:R0:W1:Y:S01]  /*17e0*/  @!UP2 SYNCS.EXCH.64 URZ, [UR10], UR8 ;  /* 0x000000080affa5b2 */ /* 0x0010620008000100 */
[----:B------:R-:W-:Y:S01]  /*17f0*/  IMAD R3, R12, R3, R11 ;  /* 0x000000030c037224 */ /* 0x000fe200078e020b */
[----:B------:R-:W-:Y:S01]  /*1800*/  PRMT R39, RZ, 0x7610, R39 ;  /* 0x00007610ff277816 */ /* 0x000fe20000000027 */
[C---:B------:R-:W-:Y:S01]  /*1810*/  IMAD R107, R156.reuse, R8, R107 ;  /* 0x000000089c6b7224 */ /* 0x040fe200078e026b */
[----:B------:R-:W-:Y:S01]  /*1820*/  LOP3.LUT R175, R33, 0x56, RZ, 0xfc, !PT ;  /* 0x0000005621af7812 */ /* 0x000fe200078efcff */
[----:B------:R-:W-:Y:S01]  /*1830*/  IMAD.MOV R4, RZ, RZ, -R4 ;  /* 0x000000ffff047224 */ /* 0x000fe200078e0a04 */
[----:B------:R-:W-:Y:S01]  /*1840*/  PRMT R30, RZ, 0x7610, R30 ;  /* 0x00007610ff1e7816 */ /* 0x000fe2000000001e */
[----:B------:R-:W-:Y:S01]  /*1850*/  IMAD.MOV R9, RZ, RZ, -R6 ;  /* 0x000000ffff097224 */ /* 0x000fe200078e0a06 */
[----:B------:R-:W-:Y:S01]  /*1860*/  IABS R86, R175 ;  /* 0x000000af00567213 */ /* 0x000fe20000000000 */
[C---:B------:R-:W-:Y:S01]  /*1870*/  IMAD.HI.U32 R8, R55.reuse, R101, RZ ;  /* 0x0000006537087227 */ /* 0x040fe200078e00ff */
[----:B------:R-:W-:Y:S01]  /*1880*/  PRMT R25, RZ, 0x7610, R25 ;  /* 0x00007610ff197816 */ /* 0x000fe20000000019 */
[----:B------:R-:W1:Y:S02]  /*1890*/  LDCU UR57, c[0x0][0x3b0] ;  /* 0x00007600ff3977ac */ /* 0x000e640008000800 */
[----:B------:R-:W-:Y:S01]  /*18a0*/  IMAD.HI.U32 R6, R55, R99, RZ ;  /* 0x0000006337067227 */ /* 0x000fe200078e00ff */
[----:B------:R-:W-:Y:S01]  /*18b0*/  PRMT R18, RZ, 0x7610, R18 ;  /* 0x00007610ff127816 */ /* 0x000fe20000000012 */
[----:B0-----:R-:W0:Y:S02]  /*18c0*/  LDCU UR9, c[0x0][0x3b0] ;  /* 0x00007600ff0977ac */ /* 0x001e240008000800 */
[----:B------:R-:W-:-:S02]  /*18d0*/  IMAD R136, R156, R5, R136 ;  /* 0x000000059c887224 */ /* 0x000fc400078e0288 */
[C---:B------:R-:W-:Y:S01]  /*18e0*/  IMAD.HI.U32 R5, R55.reuse, R125, RZ ;  /* 0x0000007d37057227 */ /* 0x040fe200078e00ff */
[----:B------:R-:W0:Y:S03]  /*18f0*/  LDCU UR39, c[0x0][0x3b0] ;  /* 0x00007600ff2777ac */ /* 0x000e260008000800 */
[----:B------:R-:W-:Y:S01]  /*1900*/  IMAD R91, R156, R7, R91 ;  /* 0x000000079c5b7224 */ /* 0x000fe200078e025b */
[----:B------:R-:W0:Y:S01]  /*1910*/  LDCU UR11, c[0x0][0x3b0] ;  /* 0x00007600ff0b77ac */ /* 0x000e220008000800 */
[----:B------:R-:W-:Y:S02]  /*1920*/  IMAD.IADD R3, R10, 0x1, R3 ;  /* 0x000000010a037824 */ /* 0x000fe400078e0203 */
[----:B------:R-:W-:Y:S01]  /*1930*/  IMAD R103, R156, R4, R103 ;  /* 0x000000049c677224 */ /* 0x000fe200078e0267 */
[----:B------:R-:W0:Y:S01]  /*1940*/  LDCU UR37, c[0x0][0x3b0] ;  /* 0x00007600ff2577ac */ /* 0x000e220008000800 */
[----:B------:R-:W-:Y:S01]  /*1950*/  IMAD.HI.U32 R7, R55, R85, RZ ;  /* 0x0000005537077227 */ /* 0x000fe200078e00ff */
[----:B------:R-:W0:Y:S03]  /*1960*/  LDCU UR46, c[0x0][0x3b0] ;  /* 0x00007600ff2e77ac */ /* 0x000e260008000800 */
[----:B------:R-:W-:-:S02]  /*1970*/  IMAD.MOV R8, RZ, RZ, -R8 ;  /* 0x000000ffff087224 */ /* 0x000fc400078e0a08 */
[----:B------:R-:W-:Y:S01]  /*1980*/  IMAD.HI.U32 R4, R55, R100, RZ ;  /* 0x0000006437047227 */ /* 0x000fe200078e00ff */
[----:B------:R-:W0:Y:S03]  /*1990*/  LDCU UR66, c[0x0][0x3b0] ;  /* 0x00007600ff4277ac */ /* 0x000e260008000800 */
[----:B------:R-:W-:Y:S01]  /*19a0*/  IMAD.MOV R6, RZ, RZ, -R6 ;  /* 0x000000ffff067224 */ /* 0x000fe200078e0a06 */
[----:B------:R-:W0:Y:S01]  /*19b0*/  LDCU UR15, c[0x0][0x3b0] ;  /* 0x00007600ff0f77ac */ /* 0x000e220008000800 */
[----:B------:R-:W-:Y:S02]  /*19c0*/  IMAD.MOV R5, RZ, RZ, -R5 ;  /* 0x000000ffff057224 */ /* 0x000fe400078e0a05 */
[----:B------:R-:W-:Y:S01]  /*19d0*/  IMAD R106, R156, R9, R106 ;  /* 0x000000099c6a7224 */ /* 0x000fe200078e026a */
[----:B------:R-:W0:Y:S01]  /*19e0*/  LDCU UR64, c[0x0][0x3b0] ;  /* 0x00007600ff4077ac */ /* 0x000e220008000800 */
[----:B------:R-:W-:-:S02]  /*19f0*/  IMAD.MOV R7, RZ, RZ, -R7 ;  /* 0x000000ffff077224 */ /* 0x000fc400078e0a07 */
[----:B------:R-:W-:Y:S01]  /*1a00*/  IMAD R14, R3, 0x80, R187 ;  /* 0x00000080030e7824 */ /* 0x000fe200078e02bb */
[----:B------:R-:W0:Y:S01]  /*1a10*/  LDCU UR38, c[0x0][0x3b0] ;  /* 0x00007600ff2677ac */ /* 0x000e220008000800 */
[----:B------:R-:W-:Y:S02]  /*1a20*/  IMAD R101, R156, R8, R101 ;  /* 0x000000089c657224 */ /* 0x000fe400078e0265 */
[----:B------:R-:W-:Y:S01]  /*1a30*/  IMAD.MOV R9, RZ, RZ, -R4 ;  /* 0x000000ffff097224 */ /* 0x000fe200078e0a04 */
[----:B------:R-:W-:Y:S01]  /*1a40*/  ISETP.GE.AND P2, PT, R14, RZ, PT ;  /* 0x000000ff0e00720c */ /* 0x000fe20003f46270 */
[C---:B------:R-:W-:Y:S01]  /*1a50*/  IMAD R99, R156.reuse, R6, R99 ;  /* 0x000000069c637224 */ /* 0x040fe200078e0263 */
[----:B------:R-:W-:Y:S01]  /*1a60*/  STL [R1+0x128], R14 ;  /* 0x0001280e01007387 */ /* 0x000fe20000100800 */
[C---:B------:R-:W-:Y:S01]  /*1a70*/  IMAD.HI.U32 R8, R55.reuse, R96, RZ ;  /* 0x0000006037087227 */ /* 0x040fe200078e00ff */
[----:B------:R-:W0:Y:S03]  /*1a80*/  LDCU UR49, c[0x0][0x3b0] ;  /* 0x00007600ff3177ac */ /* 0x000e260008000800 */
[C---:B------:R-:W-:Y:S01]  /*1a90*/  IMAD.HI.U32 R6, R55.reuse, R92, RZ ;  /* 0x0000005c37067227 */ /* 0x040fe200078e00ff */
[----:B------:R-:W0:Y:S03]  /*1aa0*/  LDCU UR62, c[0x0][0x3b0] ;  /* 0x00007600ff3e77ac */ /* 0x000e260008000800 */
[C---:B------:R-:W-:Y:S01]  /*1ab0*/  IMAD R125, R156.reuse, R5, R125 ;  /* 0x000000059c7d7224 */ /* 0x040fe200078e027d */
[----:B------:R-:W0:Y:S01]  /*1ac0*/  LDCU UR29, c[0x0][0x3b0] ;  /* 0x00007600ff1d77ac */ /* 0x000e220008000800 */
[----:B------:R-:W-:Y:S01]  /*1ad0*/  IMAD.HI.U32 R5, R55, R118, RZ ;  /* 0x0000007637057227 */ /* 0x000fe200078e00ff */
[----:B------:R-:W0:Y:S03]  /*1ae0*/  LDCU UR61, c[0x0][0x3b0] ;  /* 0x00007600ff3d77ac */ /* 0x000e260008000800 */
[C---:B------:R-:W-:Y:S01]  /*1af0*/  IMAD R85, R156.reuse, R7, R85 ;  /* 0x000000079c557224 */ /* 0x040fe200078e0255 */
[----:B------:R-:W-:Y:S01]  /*1b00*/  IABS R7, R14 ;  /* 0x0000000e00077213 */ /* 0x000fe20000000000 */
[----:B------:R-:W-:Y:S01]  /*1b10*/  IMAD R100, R156, R9, R100 ;  /* 0x000000099c647224 */ /* 0x000fe200078e0264 */
[----:B------:R-:W0:Y:S01]  /*1b20*/  LDCU UR43, c[0x0][0x3b0] ;  /* 0x00007600ff2b77ac */ /* 0x000e220008000800 */
[----:B------:R-:W-:-:S02]  /*1b30*/  IMAD.MOV R11, RZ, RZ, -R8 ;  /* 0x000000ffff0b7224 */ /* 0x000fc400078e0a08 */
[----:B------:R-:W-:Y:S01]  /*1b40*/  IMAD.MOV R9, RZ, RZ, -R6 ;  /* 0x000000ffff097224 */ /* 0x000fe200078e0a06 */
[----:B------:R-:W0:Y:S01]  /*1b50*/  LDCU UR32, c[0x0][0x3b0] ;  /* 0x00007600ff2077ac */ /* 0x000e220008000800 */
[C---:B------:R-:W-:Y:S01]  /*1b60*/  IMAD.HI.U32 R6, R55.reuse, R88, RZ ;  /* 0x0000005837067227 */ /* 0x040fe200078e00ff */
[----:B------:R-:W0:Y:S03]  /*1b70*/  LDCU UR54, c[0x0][0x3b0] ;  /* 0x00007600ff3677ac */ /* 0x000e260008000800 */
[----:B------:R-:W-:Y:S02]  /*1b80*/  IMAD.MOV R5, RZ, RZ, -R5 ;  /* 0x000000ffff057224 */ /* 0x000fe400078e0a05 */
[----:B------:R-:W-:Y:S01]  /*1b90*/  IMAD.HI.U32 R3, R55, R87, RZ ;  /* 0x0000005737037227 */ /* 0x000fe200078e00ff */
[----:B------:R-:W0:Y:S03]  /*1ba0*/  LDCU UR60, c[0x0][0x3b0] ;  /* 0x00007600ff3c77ac */ /* 0x000e260008000800 */
[----:B------:R-:W-:Y:S01]  /*1bb0*/  IMAD R96, R156, R11, R96 ;  /* 0x0000000b9c607224 */ /* 0x000fe200078e0260 */
[----:B------:R-:W0:Y:S01]  /*1bc0*/  LDCU UR33, c[0x0][0x3b0] ;  /* 0x00007600ff2177ac */ /* 0x000e220008000800 */
[----:B------:R-:W-:Y:S01]  /*1bd0*/  IMAD.HI.U32 R2, R2, R7, RZ ;  /* 0x0000000702027227 */ /* 0x000fe200078e00ff */
[----:B------:R-:W0:Y:S03]  /*1be0*/  LDCU UR36, c[0x0][0x3b0] ;  /* 0x00007600ff2477ac */ /* 0x000e260008000800 */
[----:B------:R-:W-:-:S02]  /*1bf0*/  IMAD.MOV R11, RZ, RZ, -R6 ;  /* 0x000000ffff0b7224 */ /* 0x000fc400078e0a06 */
[C---:B------:R-:W-:Y:S01]  /*1c00*/  IMAD R118, R156.reuse, R5, R118 ;  /* 0x000000059c767224 */ /* 0x040fe200078e0276 */
[----:B------:R-:W0:Y:S01]  /*1c10*/  LDCU UR58, c[0x0][0x3b0] ;  /* 0x00007600ff3a77ac */ /* 0x000e220008000800 */
[----:B------:R-:W-:Y:S02]  /*1c20*/  IMAD.MOV R6, RZ, RZ, -R3 ;  /* 0x000000ffff067224 */ /* 0x000fe400078e0a03 */
[C---:B------:R-:W-:Y:S01]  /*1c30*/  IMAD.HI.U32 R5, R55.reuse, R105, RZ ;  /* 0x0000006937057227 */ /* 0x040fe200078e00ff */
[----:B------:R-:W0:Y:S03]  /*1c40*/  LDCU UR53, c[0x0][0x3b0] ;  /* 0x00007600ff3577ac */ /* 0x000e260008000800 */
[----:B------:R-:W-:Y:S01]  /*1c50*/  IMAD.HI.U32 R3, R55, R82, RZ ;  /* 0x0000005237037227 */ /* 0x000fe200078e00ff */
[----:B------:R-:W0:Y:S03]  /*1c60*/  LDCU UR40, c[0x0][0x3b0] ;  /* 0x00007600ff2877ac */ /* 0x000e260008000800 */
[----:B------:R-:W-:Y:S01]  /*1c70*/  IMAD.MOV R2, RZ, RZ, -R2 ;  /* 0x000000ffff027224 */ /* 0x000fe200078e0a02 */
[----:B------:R-:W0:Y:S01]  /*1c80*/  LDCU UR41, c[0x0][0x3b0] ;  /* 0x00007600ff2977ac */ /* 0x000e220008000800 */
[----:B------:R-:W-:-:S02]  /*1c90*/  IMAD R88, R156, R11, R88 ;  /* 0x0000000b9c587224 */ /* 0x000fc400078e0258 */
[----:B------:R-:W-:Y:S01]  /*1ca0*/  IMAD.MOV R5, RZ, RZ, -R5 ;  /* 0x000000ffff057224 */ /* 0x000fe200078e0a05 */
[----:B------:R-:W0:Y:S01]  /*1cb0*/  LDCU UR42, c[0x0][0x3b0] ;  /* 0x00007600ff2a77ac */ /* 0x000e220008000800 */
[----:B------:R-:W-:Y:S02]  /*1cc0*/  IMAD.MOV R11, RZ, RZ, -R3 ;  /* 0x000000ffff0b7224 */ /* 0x000fe400078e0a03 */
[----:B------:R-:W-:Y:S01]  /*1cd0*/  IMAD R3, R0, R2, R7 ;  /* 0x0000000200037224 */ /* 0x000fe200078e0207 */
[----:B------:R-:W0:Y:S01]  /*1ce0*/  LDCU UR56, c[0x0][0x3b0] ;  /* 0x00007600ff3877ac */ /* 0x000e220008000800 */
[----:B------:R-:W-:Y:S02]  /*1cf0*/  IMAD R105, R156, R5, R105 ;  /* 0x000000059c697224 */ /* 0x000fe400078e0269 */
[----:B------:R-:W-:Y:S01]  /*1d00*/  IMAD.HI.U32 R5, R55, R98, RZ ;  /* 0x0000006237057227 */ /* 0x000fe200078e00ff */
[----:B------:R-:W-:Y:S01]  /*1d10*/  ISETP.GT.U32.AND P0, PT, R0, R3, PT ;  /* 0x000000030000720c */ /* 0x000fe20003f04070 */
[----:B------:R-:W0:Y:S02]  /*1d20*/  LDCU UR8, c[0x0][0x3b0] ;  /* 0x00007600ff0877ac */ /* 0x000e240008000800 */
[----:B------:R-:W-:-:S02]  /*1d30*/  IMAD.MOV R5, RZ, RZ, -R5 ;  /* 0x000000ffff057224 */ /* 0x000fc400078e0a05 */
[C---:B------:R-:W-:Y:S01]  /*1d40*/  IMAD.HI.U32 R4, R55.reuse, R95, RZ ;  /* 0x0000005f37047227 */ /* 0x040fe200078e00ff */
[----:B------:R-:W0:Y:S03]  /*1d50*/  LDCU UR45, c[0x0][0x3b0] ;  /* 0x00007600ff2d77ac */ /* 0x000e260008000800 */
[----:B------:R-:W-:Y:S01]  /*1d60*/  IMAD R98, R156, R5, R98 ;  /* 0x000000059c627224 */ /* 0x000fe200078e0262 */
[----:B------:R-:W0:Y:S01]  /*1d70*/  LDCU UR55, c[0x0][0x3b0] ;  /* 0x00007600ff3777ac */ /* 0x000e220008000800 */
[----:B------:R-:W-:Y:S01]  /*1d80*/  IMAD.HI.U32 R5, R55, R94, RZ ;  /* 0x0000005e37057227 */ /* 0x000fe200078e00ff */
[----:B------:R-:W0:Y:S03]  /*1d90*/  LDCU UR51, c[0x0][0x3b0] ;  /* 0x00007600ff3377ac */ /* 0x000e260008000800 */
[----:B------:R-:W-:-:S02]  /*1da0*/  IMAD.MOV R5, RZ, RZ, -R5 ;  /* 0x000000ffff057224 */ /* 0x000fc400078e0a05 */
[----:B------:R-:W-:Y:S01]  /*1db0*/  @!P0 IMAD.IADD R3, R3, 0x1, -R0 ;  /* 0x0000000103038824 */ /* 0x000fe200078e0a00 */
[----:B------:R-:W-:Y:S01]  /*1dc0*/  ISETP.NE.AND P0, PT, R56, RZ, PT ;  /* 0x000000ff3800720c */ /* 0x000fe20003f05270 */
[----:B------:R-:W-:Y:S01]  /*1dd0*/  IMAD R94, R156, R5, R94 ;  /* 0x000000059c5e7224 */ /* 0x000fe200078e025e */
[----:B------:R-:W0:Y:S01]  /*1de0*/  LDCU UR52, c[0x0][0x3b0] ;  /* 0x00007600ff3477ac */ /* 0x000e220008000800 */
[----:B------:R-:W-:Y:S01]  /*1df0*/  IMAD.HI.U32 R5, R55, R89, RZ ;  /* 0x0000005937057227 */ /* 0x000fe200078e00ff */
[----:B------:R-:W-:Y:S01]  /*1e00*/  ISETP.GT.U32.AND P1, PT, R0, R3, PT ;  /* 0x000000030000720c */ /* 0x000fe20003f24070 */
[----:B------:R-:W0:Y:S02]  /*1e10*/  LDCU UR47, c[0x0][0x3b0] ;  /* 0x00007600ff2f77ac */ /* 0x000e240008000800 */
[----:B------:R-:W-:Y:S02]  /*1e20*/  IMAD.MOV R4, RZ, RZ, -R4 ;  /* 0x000000ffff047224 */ /* 0x000fe400078e0a04 */
[----:B------:R-:W-:-:S02]  /*1e30*/  IMAD.MOV R5, RZ, RZ, -R5 ;  /* 0x000000ffff057224 */ /* 0x000fc400078e0a05 */
[----:B------:R-:W-:Y:S02]  /*1e40*/  IMAD R95, R156, R4, R95 ;  /* 0x000000049c5f7224 */ /* 0x000fe400078e025f */
[----:B------:R-:W-:-:S04]  /*1e50*/  IMAD.HI.U32 R4, R55, R90, RZ ;  /* 0x0000005a37047227 */ /* 0x000fc800078e00ff */
[----:B------:R-:W-:Y:S02]  /*1e60*/  IMAD R89, R156, R5, R89 ;  /* 0x000000059c597224 */ /* 0x000fe400078e0259 */
[----:B------:R-:W-:-:S04]  /*1e70*/  IMAD.HI.U32 R5, R55, R83, RZ ;  /* 0x0000005337057227 */ /* 0x000fc800078e00ff */
[----:B------:R-:W-:Y:S02]  /*1e80*/  IMAD R92, R156, R9, R92 ;  /* 0x000000099c5c7224 */ /* 0x000fe400078e025c */
[----:B------:R-:W-:Y:S02]  /*1e90*/  IMAD.MOV R9, RZ, RZ, -R4 ;  /* 0x000000ffff097224 */ /* 0x000fe400078e0a04 */
[----:B------:R-:W-:-:S04]  /*1ea0*/  IMAD.HI.U32 R4, R55, R84, RZ ;  /* 0x0000005437047227 */ /* 0x000fc800078e00ff */
[----:B------:R-:W-:Y:S02]  /*1eb0*/  IMAD.MOV R5, RZ, RZ, -R5 ;  /* 0x000000ffff057224 */ /* 0x000fe400078e0a05 */
[----:B------:R-:W-:-:S04]  /*1ec0*/  IMAD.HI.U32 R2, R55, R77, RZ ;  /* 0x0000004d37027227 */ /* 0x000fc800078e00ff */
[----:B------:R-:W-:Y:S02]  /*1ed0*/  @!P1 IMAD.IADD R3, R3, 0x1, -R0 ;  /* 0x0000000103039824 */ /* 0x000fe400078e0a00 */
[C---:B------:R-:W-:Y:S02]  /*1ee0*/  IMAD R90, R156.reuse, R9, R90 ;  /* 0x000000099c5a7224 */ /* 0x040fe400078e025a */
[----:B------:R-:W-:Y:S02]  /*1ef0*/  IMAD.MOV R9, RZ, RZ, -R4 ;  /* 0x000000ffff097224 */ /* 0x000fe400078e0a04 */
[----:B------:R-:W-:Y:S02]  /*1f00*/  IMAD R83, R156, R5, R83 ;  /* 0x000000059c537224 */ /* 0x000fe400078e0253 */
[----:B------:R-:W-:-:S04]  /*1f10*/  IMAD.HI.U32 R4, R55, R78, RZ ;  /* 0x0000004e37047227 */ /* 0x000fc800078e00ff */
[----:B------:R-:W-:Y:S02]  /*1f20*/  IMAD.MOV R5, RZ, RZ, -R2 ;  /* 0x000000ffff057224 */ /* 0x000fe400078e0a02 */
[----:B------:R-:W-:Y:S01]  /*1f30*/  @!P2 IMAD.MOV R3, RZ, RZ, -R3 ;  /* 0x000000ffff03a224 */ /* 0x000fe200078e0a03 */
[----:B------:R-:W-:Y:S01]  /*1f40*/  @!P0 LOP3.LUT R3, RZ, R56, RZ, 0x33, !PT ;  /* 0x00000038ff038212 */ /* 0x000fe200078e33ff */
[----:B------:R-:W-:-:S04]  /*1f50*/  IMAD.HI.U32 R2, R55, R79, RZ ;  /* 0x0000004f37027227 */ /* 0x000fc800078e00ff */
[----:B------:R-:W-:Y:S02]  /*1f60*/  IMAD.MOV R7, RZ, RZ, -R4 ;  /* 0x000000ffff077224 */ /* 0x000fe400078e0a04 */
[----:B------:R-:W-:-:S04]  /*1f70*/  IMAD.HI.U32 R0, R55, R73, RZ ;  /* 0x0000004937007227 */ /* 0x000fc800078e00ff */
[----:B------:R-:W-:-:S04]  /*1f80*/  IMAD.HI.U32 R4, R55, R74, RZ ;  /* 0x0000004a37047227 */ /* 0x000fc800078e00ff */
[----:B------:R-:W-:Y:S02]  /*1f90*/  IMAD.MOV R2, RZ, RZ, -R2 ;  /* 0x000000ffff027224 */ /* 0x000fe400078e0a02 */
[----:B---3--:R-:W-:Y:S02]  /*1fa0*/  IMAD R121, R3, UR7, RZ ;  /* 0x0000000703797c24 */ /* 0x008fe4000f8e02ff */
[C---:B--2---:R-:W-:Y:S02]  /*1fb0*/  VIADD R19, R184.reuse, 0xffffffc2 ;  /* 0xffffffc2b8137836 */ /* 0x044fe40000000000 */
[----:B------:R-:W-:Y:S01]  /*1fc0*/  VIADD R20, R184, 0xffffffdd ;  /* 0xffffffddb8147836 */ /* 0x000fe20000000000 */
[----:B------:R-:W-:Y:S01]  /*1fd0*/  SHF.R.S32.HI R183, RZ, 0x1f, R121 ;  /* 0x0000001fffb77819 */ /* 0x000fe20000011479 */
[----:B------:R-:W-:Y:S01]  /*1fe0*/  IMAD R77, R156, R5, R77 ;  /* 0x000000059c4d7224 */ /* 0x000fe200078e024d */
[----:B-----5:R-:W-:Y:S01]  /*1ff0*/  IADD3 R58, P6, PT, R121, UR20, RZ ;  /* 0x00000014793a7c10 */ /* 0x020fe2000ffde0ff */
[----:B------:R-:W-:-:S02]  /*2000*/  IMAD.MOV R0, RZ, RZ, -R0 ;  /* 0x000000ffff007224 */ /* 0x000fc400078e0a00 */
[C---:B------:R-:W-:Y:S01]  /*2010*/  VIADD R23, R184.reuse, 0xffffffde ;  /* 0xffffffdeb8177836 */ /* 0x040fe20000000000 */
[----:B------:R-:W-:Y:S01]  /*2020*/  IADD3.X R59, PT, PT, R183, UR21, RZ, P6, !PT ;  /* 0x00000015b73b7c10 */ /* 0x000fe2000b7fe4ff */
[----:B------:R-:W-:Y:S02]  /*2030*/  IMAD.MOV R5, RZ, RZ, -R4 ;  /* 0x000000ffff057224 */ /* 0x000fe400078e0a04 */
[C---:B------:R-:W-:Y:S02]  /*2040*/  VIADD R24, R184.reuse, 0xffffffd9 ;  /* 0xffffffd9b8187836 */ /* 0x040fe40000000000 */
[C---:B------:R-:W-:Y:S02]  /*2050*/  VIADD R28, R184.reuse, 0xffffffda ;  /* 0xffffffdab81c7836 */ /* 0x040fe40000000000 */
[C---:B------:R-:W-:Y:S02]  /*2060*/  VIADD R29, R184.reuse, 0xffffffd4 ;  /* 0xffffffd4b81d7836 */ /* 0x040fe40000000000 */
[----:B------:R-:W-:-:S02]  /*2070*/  VIADD R35, R184, 0xffffffd6 ;  /* 0xffffffd6b8237836 */ /* 0x000fc40000000000 */
[C---:B------:R-:W-:Y:S02]  /*2080*/  VIADD R36, R184.reuse, 0xffffffd1 ;  /* 0xffffffd1b8247836 */ /* 0x040fe40000000000 */
[C---:B------:R-:W-:Y:S02]  /*2090*/  VIADD R42, R184.reuse, 0xffffffd2 ;  /* 0xffffffd2b82a7836 */ /* 0x040fe40000000000 */
[----:B------:R-:W-:Y:S01]  /*20a0*/  VIADD R117, R184, 0xffffffc0 ;  /* 0xffffffc0b8757836 */ /* 0x000fe20000000000 */
[C---:B------:R-:W-:Y:S01]  /*20b0*/  LOP3.LUT R80, R33.reuse, 0x6a, RZ, 0xfc, !PT ;  /* 0x0000006a21507812 */ /* 0x040fe200078efcff */
[----:B------:R-:W-:Y:S01]  /*20c0*/  IMAD R79, R156, R2, R79 ;  /* 0x000000029c4f7224 */ /* 0x000fe200078e024f */
[C---:B------:R-:W-:Y:S01]  /*20d0*/  LOP3.LUT R81, R33.reuse, 0x6c, RZ, 0xfc, !PT ;  /* 0x0000006c21517812 */ /* 0x040fe200078efcff */
[C---:B------:R-:W-:Y:S01]  /*20e0*/  VIADD R4, R184.reuse, 0xfffffffe ;  /* 0xfffffffeb8047836 */ /* 0x040fe20000000000 */
[C---:B------:R-:W-:Y:S01]  /*20f0*/  LOP3.LUT R76, R33.reuse, 0x6e, RZ, 0xfc, !PT ;  /* 0x0000006e214c7812 */ /* 0x040fe200078efcff */
[----:B------:R-:W-:Y:S01]  /*2100*/  VIADD R2, R184, 0xffffffff ;  /* 0xffffffffb8027836 */ /* 0x000fe20000000000 */
[C---:B------:R-:W-:Y:S01]  /*2110*/  LOP3.LUT R72, R33.reuse, 0x70, RZ, 0xfc, !PT ;  /* 0x0000007021487812 */ /* 0x040fe200078efcff */
[----:B------:R-:W-:Y:S01]  /*2120*/  IMAD R73, R156, R0, R73 ;  /* 0x000000009c497224 */ /* 0x000fe200078e0249 */
[----:B------:R-:W-:Y:S01]  /*2130*/  ISETP.GE.U32.AND P0, PT, R4, 0x7fffffbf, PT ;  /* 0x7fffffbf0400780c */ /* 0x000fe20003f06070 */
[----:B------:R-:W-:Y:S01]  /*2140*/  VIADD R0, R184, 0xfffffffd ;  /* 0xfffffffdb8007836 */ /* 0x000fe20000000000 */
[----:B------:R-:W-:Y:S01]  /*2150*/  ISETP.GE.U32.AND P1, PT, R2, 0x7fffffc0, PT ;  /* 0x7fffffc00200780c */ /* 0x000fe20003f26070 */
[----:B-1----:R-:W-:Y:S01]  /*2160*/  BAR.SYNC.DEFER_BLOCKING 0x0 ;  /* 0x0000000000007b1d */ /* 0x002fe20000010000 */
[C---:B------:R-:W-:Y:S01]  /*2170*/  IMAD R87, R156.reuse, R6, R87 ;  /* 0x000000069c577224 */ /* 0x040fe200078e0257 */
[----:B----4-:R-:W-:Y:S01]  /*2180*/  SHF.R.S32.HI R6, RZ, 0x1f, R122 ;  /* 0x0000001fff067819 */ /* 0x010fe2000001147a */
[----:B------:R-:W-:Y:S01]  /*2190*/  IMAD R78, R156, R7, R78 ;  /* 0x000000079c4e7224 */ /* 0x000fe200078e024e */
[----:B------:R-:W-:Y:S01]  /*21a0*/  IADD3 R4, P6, PT, R58, R122, RZ ;  /* 0x0000007a3a047210 */ /* 0x000fe20007fde0ff */
[----:B------:R-:W-:Y:S01]  /*21b0*/  VIADD R2, R184, 0xfffffffc ;  /* 0xfffffffcb8027836 */ /* 0x000fe20000000000 */
[----:B------:R-:W-:Y:S01]  /*21c0*/  ISETP.GE.U32.AND P4, PT, R0, 0x7fffffbe, PT ;  /* 0x7fffffbe0000780c */ /* 0x000fe20003f86070 */
[----:B------:R-:W-:Y:S01]  /*21d0*/  IMAD.SHL.U32 R7, R122, 0x2, RZ ;  /* 0x000000027a077824 */ /* 0x000fe200078e00ff */
[----:B------:R1:W-:Y:S01]  /*21e0*/  STL [R1+0x124], R6 ;  /* 0x0001240601007387 */ /* 0x0003e20000100800 */
[----:B------:R-:W-:Y:S01]  /*21f0*/  VIADD R0, R184, 0xfffffffb ;  /* 0xfffffffbb8007836 */ /* 0x000fe20000000000 */
[----:B------:R-:W-:Y:S01]  /*2200*/  ISETP.GE.U32.AND P2, PT, R2, 0x7fffffbd, PT ;  /* 0x7fffffbd0200780c */ /* 0x000fe20003f46070 */
[----:B------:R-:W-:Y:S01]  /*2210*/  IMAD R74, R156, R5, R74 ;  /* 0x000000059c4a7224 */ /* 0x000fe200078e024a */
[----:B------:R-:W-:Y:S01]  /*2220*/  LOP3.LUT R62, R33, 0x72, RZ, 0xfc, !PT ;  /* 0x00000072213e7812 */ /* 0x000fe200078efcff */
[----:B------:R-:W-:Y:S01]  /*2230*/  IMAD.X R5, R6, 0x1, R59, P6 ;  /* 0x0000000106057824 */ /* 0x000fe200030e063b */
[----:B------:R-:W-:Y:S01]  /*2240*/  IADD3 R2, P6, PT, R7, R58, RZ ;  /* 0x0000003a07027210 */ /* 0x000fe20007fde0ff */
[----:B------:R-:W-:Y:S01]  /*2250*/  IMAD.HI.U32 R8, R55, R93, RZ ;  /* 0x0000005d37087227 */ /* 0x000fe200078e00ff */
[----:B------:R-:W-:-:S02]  /*2260*/  ISETP.GE.U32.AND P5, PT, R0, 0x7fffffbc, PT ;  /* 0x7fffffbc0000780c */ /* 0x000fc40003fa6070 */
[C---:B------:R-:W-:Y:S01]  /*2270*/  LOP3.LUT R64, R33.reuse, 0x76, RZ, 0xfc, !PT ;  /* 0x0000007621407812 */ /* 0x040fe200078efcff */
[----:B------:R-:W-:Y:S01]  /*2280*/  IMAD R84, R156, R9, R84 ;  /* 0x000000099c547224 */ /* 0x000fe200078e0254 */
[----:B-1----:R-:W-:Y:S01]  /*2290*/  SHF.R.S32.HI R6, RZ, 0x1f, R7 ;  /* 0x0000001fff067819 */ /* 0x002fe20000011407 */
[----:B------:R-:W-:Y:S01]  /*22a0*/  VIADD R0, R184, 0xfffffffa ;  /* 0xfffffffab8007836 */ /* 0x000fe20000000000 */
[C---:B------:R-:W-:Y:S01]  /*22b0*/  LOP3.LUT R65, R33.reuse, 0x78, RZ, 0xfc, !PT ;  /* 0x0000007821417812 */ /* 0x040fe200078efcff */
[----:B------:R-:W-:Y:S01]  /*22c0*/  IMAD.MOV R8, RZ, RZ, -R8 ;  /* 0x000000ffff087224 */ /* 0x000fe200078e0a08 */
[----:B------:R1:W2:Y:S01]  /*22d0*/  @!P0 LDG.E.U8 R34, desc[UR26][R4.64] ;  /* 0x0000001a04228981 */ /* 0x0002a2000c1e1100 */
[----:B------:R-:W-:Y:S01]  /*22e0*/  IMAD.X R3, R6, 0x1, R59, P6 ;  /* 0x0000000106037824 */ /* 0x000fe200030e063b */
[C---:B------:R-:W-:Y:S01]  /*22f0*/  LOP3.LUT R66, R33.reuse, 0x7a, RZ, 0xfc, !PT ;  /* 0x0000007a21427812 */ /* 0x040fe200078efcff */
[----:B------:R-:W-:Y:S01]  /*2300*/  IMAD R93, R156, R8, R93 ;  /* 0x000000089c5d7224 */ /* 0x000fe200078e025d */
[----:B------:R-:W3:Y:S01]  /*2310*/  @!P1 LDG.E.U8 R39, desc[UR26][R58.64] ;  /* 0x0000001a3a279981 */ /* 0x000ee2000c1e1100 */
[----:B------:R-:W-:Y:S01]  /*2320*/  ISETP.GE.U32.AND P1, PT, R0, 0x7fffffbb, PT ;  /* 0x7fffffbb0000780c */ /* 0x000fe20003f26070 */
[----:B------:R-:W-:Y:S01]  /*2330*/  VIADD R0, R184, 0xfffffff9 ;  /* 0xfffffff9b8007836 */ /* 0x000fe20000000000 */
[----:B------:R-:W-:Y:S01]  /*2340*/  LOP3.LUT R67, R33, 0x7c, RZ, 0xfc, !PT ;  /* 0x0000007c21437812 */ /* 0x000fe200078efcff */
[----:B------:R4:W-:Y:S01]  /*2350*/  STL [R1+0x120], R7 ;  /* 0x0001200701007387 */ /* 0x0009e20000100800 */
[----:B------:R-:W-:-:S04]  /*2360*/  IMAD.HI.U32 R8, R55, R86, RZ ;  /* 0x0000005637087227 */ /* 0x000fc800078e00ff */
[----:B------:R-:W-:Y:S01]  /*2370*/  IMAD R189, R122, 0x27, RZ ;  /* 0x000000277abd7824 */ /* 0x000fe200078e02ff */
[----:B------:R-:W-:-:S04]  /*2380*/  @!UP1 UIADD3 UR4, UPT, UPT, -UR5, 0x100000, URZ ;  /* 0x0010000005049890 */ /* 0x000fc8000fffe1ff */
[----:B------:R-:W-:Y:S02]  /*2390*/  @!UP1 USHF.L.U32 UR5, UR4, 0xb, URZ ;  /* 0x0000000b04059899 */ /* 0x000fe400080006ff */
[----:B------:R-:W-:Y:S01]  /*23a0*/  @!UP1 USHF.L.U32 UR4, UR4, 0x1, URZ ;  /* 0x0000000104049899 */ /* 0x000fe200080006ff */
[----:B-1----:R-:W-:Y:S01]  /*23b0*/  IMAD R4, R122, 0x3, RZ ;  /* 0x000000037a047824 */ /* 0x002fe200078e02ff */
[----:B------:R-:W-:Y:S01]  /*23c0*/  STL [R1+0x228], R6 ;  /* 0x0002280601007387 */ /* 0x000fe20000100800 */
[----:B------:R-:W-:Y:S01]  /*23d0*/  ISETP.GE.U32.AND P0, PT, R0, 0x7fffffba, PT ;  /* 0x7fffffba0000780c */ /* 0x000fe20003f06070 */
[----:B------:R-:W-:Y:S01]  /*23e0*/  IMAD.MOV R13, RZ, RZ, -R8 ;  /* 0x000000ffff0d7224 */ /* 0x000fe200078e0a08 */
[----:B------:R-:W-:Y:S01]  /*23f0*/  VOTEU.ALL UP2, P3 ;  /* 0x0000000000ff7886 */ /* 0x000fe20001840000 */
[----:B------:R1:W5:Y:S01]  /*2400*/  @!P4 LDG.E.U8 R30, desc[UR26][R2.64] ;  /* 0x0000001a021ec981 */ /* 0x000362000c1e1100 */
[----:B------:R-:W-:Y:S01]  /*2410*/  SHF.R.S32.HI R5, RZ, 0x1f, R4 ;  /* 0x0000001fff057819 */ /* 0x000fe20000011404 */
[----:B------:R-:W-:Y:S01]  /*2420*/  IMAD R82, R156, R11, R82 ;  /* 0x0000000b9c527224 */ /* 0x000fe200078e0252 */
[----:B------:R-:W0:Y:S01]  /*2430*/  LDCU UR7, c[0x0][0x3b0] ;  /* 0x00007600ff0777ac */ /* 0x000e220008000800 */
[----:B------:R0:W-:Y:S01]  /*2440*/  STL [R1+0x11c], R4 ;  /* 0x00011c0401007387 */ /* 0x0001e20000100800 */
[----:B------:R-:W-:-:S02]  /*2450*/  VIADD R0, R184, 0xfffffff8 ;  /* 0xfffffff8b8007836 */ /* 0x000fc40000000000 */
[----:B----4-:R-:W-:Y:S02]  /*2460*/  IMAD R7, R122, 0x5, RZ ;  /* 0x000000057a077824 */ /* 0x010fe400078e02ff */
[----:B------:R-:W-:Y:S01]  /*2470*/  VIADD R9, R184, 0xffffffca ;  /* 0xffffffcab8097836 */ /* 0x000fe20000000000 */
[----:B-1----:R-:W-:Y:S01]  /*2480*/  IADD3 R2, P6, PT, R4, R58, RZ ;  /* 0x0000003a04027210 */ /* 0x002fe20007fde0ff */
[----:B------:R-:W-:Y:S02]  /*2490*/  IMAD R86, R156, R13, R86 ;  /* 0x0000000d9c567224 */ /* 0x000fe400078e0256 */
[C---:B------:R-:W-:Y:S02]  /*24a0*/  VIADD R10, R184.reuse, 0xffffffc5 ;  /* 0xffffffc5b80a7836 */ /* 0x040fe40000000000 */
[----:B------:R-:W-:Y:S02]  /*24b0*/  VIADD R14, R184, 0xffffffc6 ;  /* 0xffffffc6b80e7836 */ /* 0x000fe40000000000 */
[C---:B------:R-:W-:Y:S01]  /*24c0*/  IMAD R56, R122.reuse, 0x7, RZ ;  /* 0x000000077a387824 */ /* 0x040fe200078e02ff */
[----:B------:R-:W-:Y:S01]  /*24d0*/  IABS R60, R66 ;  /* 0x00000042003c7213 */ /* 0x000fe20000000000 */
[----:B0-----:R-:W-:Y:S01]  /*24e0*/  IMAD.SHL.U32 R4, R122, 0x4, RZ ;  /* 0x000000047a047824 */ /* 0x001fe200078e00ff */
[----:B------:R-:W-:Y:S01]  /*24f0*/  STL [R1+0x224], R5 ;  /* 0x0002240501007387 */ /* 0x000fe20000100800 */
[----:B------:R-:W-:Y:S01]  /*2500*/  IMAD.X R3, R5, 0x1, R59, P6 ;  /* 0x0000000105037824 */ /* 0x000fe200030e063b */
[----:B------:R-:W-:Y:S01]  /*2510*/  ISETP.GE.U32.AND P4, PT, R0, 0x7fffffb9, PT ;  /* 0x7fffffb90000780c */ /* 0x000fe20003f86070 */
[----:B------:R0:W1:Y:S01]  /*2520*/  @!UP2 SYNCS.EXCH.64 URZ, [UR13+0x8008], UR4 ;  /* 0x008008040dffa5b2 */ /* 0x0000620008000100 */
[----:B------:R4:W-:Y:S01]  /*2530*/  STL [R1+0x118], R4 ;  /* 0x0001180401007387 */ /* 0x0009e20000100800 */
[----:B------:R-:W-:Y:S01]  /*2540*/  SHF.R.S32.HI R8, RZ, 0x1f, R4 ;  /* 0x0000001fff087819 */ /* 0x000fe20000011404 */
[----:B------:R-:W-:Y:S01]  /*2550*/  VIADD R0, R184, 0xfffffff7 ;  /* 0xfffffff7b8007836 */ /* 0x000fe20000000000 */
[----:B------:R-:W-:Y:S01]  /*2560*/  SHF.R.S32.HI R6, RZ, 0x1f, R7 ;  /* 0x0000001fff067819 */ /* 0x000fe20000011407 */
[----:B------:R0:W2:Y:S01]  /*2570*/  @!P2 LDG.E.U8 R25, desc[UR26][R2.64] ;  /* 0x0000001a0219a981 */ /* 0x0000a2000c1e1100 */
[----:B----4-:R-:W-:-:S02]  /*2580*/  IADD3 R4, P6, PT, R4, R58, RZ ;  /* 0x0000003a04047210 */ /* 0x010fc40007fde0ff */
[----:B------:R-:W-:Y:S02]  /*2590*/  PRMT R13, RZ, 0x7610, R13 ;  /* 0x00007610ff0d7816 */ /* 0x000fe4000000000d */
[----:B------:R-:W-:Y:S01]  /*25a0*/  SHF.R.S32.HI R54, RZ, 0x1f, R56 ;  /* 0x0000001fff367819 */ /* 0x000fe20000011438 */
[----:B------:R-:W-:Y:S01]  /*25b0*/  IMAD.X R5, R8, 0x1, R59, P6 ;  /* 0x0000000108057824 */ /* 0x000fe200030e063b */
[----:B0-----:R-:W-:Y:S01]  /*25c0*/  IADD3 R2, P6, PT, R7, R58, RZ ;  /* 0x0000003a07027210 */ /* 0x001fe20007fde0ff */
[----:B------:R-:W-:Y:S01]  /*25d0*/  IMAD.HI.U32 R185, R55, R60, RZ ;  /* 0x0000003c37b97227 */ /* 0x000fe200078e00ff */
[----:B------:R-:W-:Y:S01]  /*25e0*/  ISETP.GE.U32.AND P2, PT, R0, 0x7fffffb8, PT ;  /* 0x7fffffb80000780c */ /* 0x000fe20003f46070 */
[----:B------:R-:W-:Y:S01]  /*25f0*/  STL [R1+0x114], R7 ;  /* 0x0001140701007387 */ /* 0x000fe20000100800 */
[----:B------:R-:W-:Y:S01]  /*2600*/  SHF.R.S32.HI R188, RZ, 0x1f, R189 ;  /* 0x0000001fffbc7819 */ /* 0x000fe200000114bd */
[----:B------:R-:W-:Y:S01]  /*2610*/  VIADD R0, R184, 0xffffffec ;  /* 0xffffffecb8007836 */ /* 0x000fe20000000000 */
[----:B------:R-:W0:Y:S01]  /*2620*/  LDCU UR5, c[0x0][0x3b0] ;  /* 0x00007600ff0577ac */ /* 0x000e220008000800 */
[----:B------:R-:W-:Y:S01]  /*2630*/  STL [R1+0x220], R8 ;  /* 0x0002200801007387 */ /* 0x000fe20000100800 */
[----:B------:R-:W-:Y:S01]  /*2640*/  IMAD.X R3, R6, 0x1, R59, P6 ;  /* 0x0000000106037824 */ /* 0x000fe200030e063b */
[----:B------:R-:W4:Y:S02]  /*2650*/  LDCU UR4, c[0x0][0x3b0] ;  /* 0x00007600ff0477ac */ /* 0x000f240008000800 */
[----:B------:R1:W-:Y:S04]  /*2660*/  STL [R1+0x21c], R6 ;  /* 0x00021c0601007387 */ /* 0x0003e80000100800 */
[----:B------:R-:W2:Y:S01]  /*2670*/  @!P5 LDG.E.U8 R18, desc[UR26][R4.64] ;  /* 0x0000001a0412d981 */ /* 0x000ea2000c1e1100 */
[----:B------:R-:W-:Y:S01]  /*2680*/  ISETP.GE.U32.AND P5, PT, R0, 0x7fffffad, PT ;  /* 0x7fffffad0000780c */ /* 0x000fe20003fa6070 */
[----:B------:R-:W-:-:S02]  /*2690*/  VIADD R0, R184, 0xffffffed ;  /* 0xffffffedb8007836 */ /* 0x000fc40000000000 */
[----:B------:R0:W2:Y:S01]  /*26a0*/  @!P1 LDG.E.U8 R13, desc[UR26][R2.64] ;  /* 0x0000001a020d9981 */ /* 0x0000a2000c1e1100 */
[----:B-1----:R-:W-:Y:S02]  /*26b0*/  IMAD R6, R122, 0x6, RZ ;  /* 0x000000067a067824 */ /* 0x002fe400078e02ff */
[----:B------:R-:W-:Y:S01]  /*26c0*/  ISETP.GE.U32.AND P1, PT, R0, 0x7fffffae, PT ;  /* 0x7fffffae0000780c */ /* 0x000fe20003f26070 */
[----:B------:R-:W-:Y:S02]  /*26d0*/  VIADD R7, R184, 0xffffffee ;  /* 0xffffffeeb8077836 */ /* 0x000fe40000000000 */
[----:B------:R-:W-:Y:S02]  /*26e0*/  SHF.R.S32.HI R8, RZ, 0x1f, R6 ;  /* 0x0000001fff087819 */ /* 0x000fe40000011406 */
[----:B0-----:R-:W-:Y:S01]  /*26f0*/  IADD3 R2, P6, PT, R6, R58, RZ ;  /* 0x0000003a06027210 */ /* 0x001fe20007fde0ff */
[C---:B------:R-:W-:Y:S01]  /*2700*/  VIADD R0, R184.reuse, 0xffffffe8 ;  /* 0xffffffe8b8007836 */ /* 0x040fe20000000000 */
[----:B------:R0:W-:Y:S01]  /*2710*/  STL [R1+0x110], R6 ;  /* 0x0001100601007387 */ /* 0x0001e20000100800 */
[----:B------:R-:W-:-:S02]  /*2720*/  VIADD R4, R184, 0xffffffe9 ;  /* 0xffffffe9b8047836 */ /* 0x000fc40000000000 */
[----:B------:R-:W-:Y:S01]  /*2730*/  IMAD.X R3, R8, 0x1, R59, P6 ;  /* 0x0000000108037824 */ /* 0x000fe200030e063b */
[----:B------:R-:W-:Y:S02]  /*2740*/  ISETP.GE.U32.AND P6, PT, R7, 0x7fffffaf, PT ;  /* 0x7fffffaf0700780c */ /* 0x000fe40003fc6070 */
[----:B------:R-:W-:Y:S01]  /*2750*/  SEL R41, RZ, 0x1fffe, P1 ;  /* 0x0001fffeff297807 */ /* 0x000fe20000800000 */
[----:B0-----:R-:W-:Y:S01]  /*2760*/  VIADD R6, R184, 0xffffffef ;  /* 0xffffffefb8067836 */ /* 0x001fe20000000000 */
[----:B------:R-:W-:Y:S01]  /*2770*/  ISETP.GE.U32.AND P1, PT, R0, 0x7fffffa9, PT ;  /* 0x7fffffa90000780c */ /* 0x000fe20003f26070 */
[C---:B------:R-:W-:Y:S01]  /*2780*/  VIADD R0, R184.reuse, 0xffffffeb ;  /* 0xffffffebb8007836 */ /* 0x040fe20000000000 */
[----:B------:R-:W-:Y:S01]  /*2790*/  SEL R16, RZ, 0x1, P5 ;  /* 0x00000001ff107807 */ /* 0x000fe20002800000 */
[----:B------:R-:W-:Y:S01]  /*27a0*/  VIADD R5, R184, 0xffffffea ;  /* 0xffffffeab8057836 */ /* 0x000fe20000000000 */
[----:B------:R-:W-:Y:S02]  /*27b0*/  ISETP.GE.U32.AND P5, PT, R6, 0x7fffffb0, PT ;  /* 0x7fffffb00600780c */ /* 0x000fe40003fa6070 */
[----:B------:R-:W-:-:S02]  /*27c0*/  SEL R40, RZ, 0x4, P6 ;  /* 0x00000004ff287807 */ /* 0x000fc40003000000 */
[----:B------:R-:W-:Y:S01]  /*27d0*/  ISETP.GE.U32.AND P6, PT, R4, 0x7fffffaa, PT ;  /* 0x7fffffaa0400780c */ /* 0x000fe20003fc6070 */
[----:B------:R-:W-:Y:S01]  /*27e0*/  VIADD R4, R184, 0xffffffe4 ;  /* 0xffffffe4b8047836 */ /* 0x000fe20000000000 */
[----:B------:R-:W-:Y:S02]  /*27f0*/  SEL R46, RZ, 0x1, P1 ;  /* 0x00000001ff2e7807 */ /* 0x000fe40000800000 */
[----:B------:R-:W-:Y:S02]  /*2800*/  SEL R45, RZ, 0x7fff8, P5 ;  /* 0x0007fff8ff2d7807 */ /* 0x000fe40002800000 */
[----:B------:R-:W-:Y:S01]  /*2810*/  ISETP.GE.U32.AND P1, PT, R0, 0x7fffffac, PT ;  /* 0x7fffffac0000780c */ /* 0x000fe20003f26070 */
[----:B------:R-:W-:Y:S01]  /*2820*/  VIADD R0, R184, 0xffffffe5 ;  /* 0xffffffe5b8007836 */ /* 0x000fe20000000000 */
[----:B------:R-:W-:Y:S02]  /*2830*/  ISETP.GE.U32.AND P5, PT, R5, 0x7fffffab, PT ;  /* 0x7fffffab0500780c */ /* 0x000fe40003fa6070 */
[----:B------:R-:W-:-:S02]  /*2840*/  SEL R49, RZ, 0x1fffe, P6 ;  /* 0x0001fffeff317807 */ /* 0x000fc40003000000 */
[----:B------:R-:W-:Y:S01]  /*2850*/  ISETP.GE.U32.AND P6, PT, R4, 0x7fffffa5, PT ;  /* 0x7fffffa50400780c */ /* 0x000fe20003fc6070 */
[C---:B------:R-:W-:Y:S01]  /*2860*/  VIADD R4, R184.reuse, 0xffffffe7 ;  /* 0xffffffe7b8047836 */ /* 0x040fe20000000000 */
[----:B------:R-:W-:Y:S01]  /*2870*/  SEL R44, RZ, 0x4, P5 ;  /* 0x00000004ff2c7807 */ /* 0x000fe20002800000 */
[----:B------:R-:W-:Y:S01]  /*2880*/  VIADD R5, R184, 0xffffffe6 ;  /* 0xffffffe6b8057836 */ /* 0x000fe20000000000 */
[----:B------:R-:W-:Y:S01]  /*2890*/  ISETP.GE.U32.AND P5, PT, R0, 0x7fffffa6, PT ;  /* 0x7fffffa60000780c */ /* 0x000fe20003fa6070 */
[----:B------:R-:W-:Y:S01]  /*28a0*/  VIADD R0, R184, 0xffffffe1 ;  /* 0xffffffe1b8007836 */ /* 0x000fe20000000000 */
[----:B------:R-:W-:Y:S02]  /*28b0*/  SEL R50, RZ, 0x1, P6 ;  /* 0x00000001ff327807 */ /* 0x000fe40003000000 */
[----:B------:R-:W-:Y:S02]  /*28c0*/  SEL R47, RZ, 0x7fff8, P1 ;  /* 0x0007fff8ff2f7807 */ /* 0x000fe40000800000 */
[----:B------:R-:W-:Y:S01]  /*28d0*/  ISETP.GE.U32.AND P6, PT, R4, 0x7fffffa8, PT ;  /* 0x7fffffa80400780c */ /* 0x000fe20003fc6070 */
[C---:B------:R-:W-:Y:S01]  /*28e0*/  VIADD R4, R184.reuse, 0xffffffe0 ;  /* 0xffffffe0b8047836 */ /* 0x040fe20000000000 */
[----:B------:R-:W-:Y:S01]  /*28f0*/  ISETP.GE.U32.AND P1, PT, R5, 0x7fffffa7, PT ;  /* 0x7fffffa70500780c */ /* 0x000fe20003f26070 */
[----:B------:R-:W-:Y:S01]  /*2900*/  VIADD R5, R184, 0xffffffe2 ;  /* 0xffffffe2b8057836 */ /* 0x000fe20000000000 */
[----:B------:R-:W-:-:S02]  /*2910*/  SEL R53, RZ, 0x1fffe, P5 ;  /* 0x0001fffeff357807 */ /* 0x000fc40002800000 */
[----:B------:R-:W-:Y:S01]  /*2920*/  ISETP.GE.U32.AND P5, PT, R0, 0x7fffffa2, PT ;  /* 0x7fffffa20000780c */ /* 0x000fe20003fa6070 */
[----:B------:R-:W-:Y:S01]  /*2930*/  VIADD R0, R184, 0xffffffe3 ;  /* 0xffffffe3b8007836 */ /* 0x000fe20000000000 */
[----:B------:R-:W-:Y:S02]  /*2940*/  SEL R48, RZ, 0x4, P1 ;  /* 0x00000004ff307807 */ /* 0x000fe40000800000 */
[----:B------:R-:W-:Y:S01]  /*2950*/  ISETP.GE.U32.AND P1, PT, R4, 0x7fffffa1, PT ;  /* 0x7fffffa10400780c */ /* 0x000fe20003f26070 */
[----:B------:R-:W-:Y:S01]  /*2960*/  VIADD R4, R184, 0xffffffcc ;  /* 0xffffffccb8047836 */ /* 0x000fe20000000000 */
[----:B------:R-:W-:Y:S02]  /*2970*/  SEL R51, RZ, 0x7fff8, P6 ;  /* 0x0007fff8ff337807 */ /* 0x000fe40003000000 */
[----:B------:R-:W-:Y:S02]  /*2980*/  ISETP.GE.U32.AND P6, PT, R5, 0x7fffffa3, PT ;  /* 0x7fffffa30500780c */ /* 0x000fe40003fc6070 */
[----:B------:R-:W-:-:S02]  /*2990*/  SEL R63, RZ, 0x1fffe, P5 ;  /* 0x0001fffeff3f7807 */ /* 0x000fc40002800000 */
[----:B------:R-:W-:Y:S01]  /*29a0*/  ISETP.GE.U32.AND P5, PT, R0, 0x7fffffa4, PT ;  /* 0x7fffffa40000780c */ /* 0x000fe20003fa6070 */
[C---:B------:R-:W-:Y:S01]  /*29b0*/  VIADD R0, R184.reuse, 0xffffffcd ;  /* 0xffffffcdb8007836 */ /* 0x040fe20000000000 */
[----:B------:R-:W-:Y:S01]  /*29c0*/  SEL R52, RZ, 0x4, P6 ;  /* 0x00000004ff347807 */ /* 0x000fe20003000000 */
[----:B------:R-:W-:Y:S01]  /*29d0*/  VIADD R5, R184, 0xffffffce ;  /* 0xffffffceb8057836 */ /* 0x000fe20000000000 */
[----:B------:R-:W-:Y:S02]  /*29e0*/  ISETP.GE.U32.AND P6, PT, R4, 0x7fffff8d, PT ;  /* 0x7fffff8d0400780c */ /* 0x000fe40003fc6070 */
[----:B------:R-:W-:Y:S02]  /*29f0*/  SEL R61, RZ, 0x7fff8, P5 ;  /* 0x0007fff8ff3d7807 */ /* 0x000fe40002800000 */
[----:B------:R-:W-:Y:S01]  /*2a00*/  ISETP.GE.U32.AND P5, PT, R0, 0x7fffff8e, PT ;  /* 0x7fffff8e0000780c */ /* 0x000fe20003fa6070 */
[----:B------:R-:W-:Y:S01]  /*2a10*/  VIADD R0, R184, 0xffffffcf ;  /* 0xffffffcfb8007836 */ /* 0x000fe20000000000 */
        /* <DEDUP_REMOVED lines=8> */
[----:B------:R0:W-:Y:S01]  /*2aa0*/  STL [R1+0x218], R8 ;  /* 0x0002180801007387 */ /* 0x0001e20000100800 */
[----:B------:R-:W-:-:S02]  /*2ab0*/  SEL R5, RZ, 0x7fff8, P5 ;  /* 0x0007fff8ff057807 */ /* 0x000fc40002800000 */
[----:B------:R-:W-:Y:S01]  /*2ac0*/  ISETP.GE.U32.AND P5, PT, R6, 0x7fffff8a, PT ;  /* 0x7fffff8a0600780c */ /* 0x000fe20003fa6070 */
[C---:B------:R-:W-:Y:S01]  /*2ad0*/  VIADD R6, R184.reuse, 0xffffffcb ;  /* 0xffffffcbb8067836 */ /* 0x040fe20000000000 */
[----:B0-----:R-:W-:Y:S02]  /*2ae0*/  SEL R8, RZ, 0x1, P6 ;  /* 0x00000001ff087807 */ /* 0x001fe40003000000 */
[----:B------:R-:W-:Y:S01]  /*2af0*/  ISETP.GE.U32.AND P6, PT, R9, 0x7fffff8b, PT ;  /* 0x7fffff8b0900780c */ /* 0x000fe20003fc6070 */
[----:B------:R-:W-:Y:S01]  /*2b00*/  VIADD R9, R184, 0xffffffc4 ;  /* 0xffffffc4b8097836 */ /* 0x000fe20000000000 */
[----:B------:R-:W-:Y:S02]  /*2b10*/  SEL R11, RZ, 0x1fffe, P5 ;  /* 0x0001fffeff0b7807 */ /* 0x000fe40002800000 */
[----:B------:R-:W-:Y:S02]  /*2b20*/  ISETP.GE.U32.AND P5, PT, R6, 0x7fffff8c, PT ;  /* 0x7fffff8c0600780c */ /* 0x000fe40003fa6070 */
[----:B------:R-:W-:-:S02]  /*2b30*/  SEL R6, RZ, 0x4, P6 ;  /* 0x00000004ff067807 */ /* 0x000fc40003000000 */
[----:B------:R-:W-:Y:S02]  /*2b40*/  ISETP.GE.U32.AND P6, PT, R9, 0x7fffff85, PT ;  /* 0x7fffff850900780c */ /* 0x000fe40003fc6070 */
[----:B------:R-:W-:Y:S02]  /*2b50*/  SEL R9, RZ, 0x7fff8, P5 ;  /* 0x0007fff8ff097807 */ /* 0x000fe40002800000 */
[----:B------:R-:W-:Y:S01]  /*2b60*/  ISETP.GE.U32.AND P5, PT, R10, 0x7fffff86, PT ;  /* 0x7fffff860a00780c */ /* 0x000fe20003fa6070 */
[----:B------:R-:W-:Y:S01]  /*2b70*/  VIADD R10, R184, 0xffffffc7 ;  /* 0xffffffc7b80a7836 */ /* 0x000fe20000000000 */
[----:B------:R-:W-:Y:S02]  /*2b80*/  SEL R12, RZ, 0x1, P6 ;  /* 0x00000001ff0c7807 */ /* 0x000fe40003000000 */
[----:B------:R-:W-:Y:S01]  /*2b90*/  ISETP.GE.U32.AND P6, PT, R14, 0x7fffff87, PT ;  /* 0x7fffff870e00780c */ /* 0x000fe20003fc6070 */
[----:B------:R-:W-:Y:S01]  /*2ba0*/  VIADD R14, R184, 0xffffffc1 ;  /* 0xffffffc1b80e7836 */ /* 0x000fe20000000000 */
[----:B------:R-:W-:-:S02]  /*2bb0*/  SEL R17, RZ, 0x1fffe, P5 ;  /* 0x0001fffeff117807 */ /* 0x000fc40002800000 */
[----:B------:R-:W-:Y:S02]  /*2bc0*/  ISETP.GE.U32.AND P5, PT, R10, 0x7fffff88, PT ;  /* 0x7fffff880a00780c */ /* 0x000fe40003fa6070 */
[----:B------:R-:W-:Y:S02]  /*2bd0*/  SEL R10, RZ, 0x4, P6 ;  /* 0x00000004ff0a7807 */ /* 0x000fe40003000000 */
[----:B------:R-:W-:Y:S01]  /*2be0*/  ISETP.GE.U32.AND P6, PT, R14, 0x7fffff82, PT ;  /* 0x7fffff820e00780c */ /* 0x000fe20003fc6070 */
[C---:B------:R-:W-:Y:S01]  /*2bf0*/  VIADD R14, R184.reuse, 0xffffffc3 ;  /* 0xffffffc3b80e7836 */ /* 0x040fe20000000000 */
[----:B------:R-:W-:Y:S02]  /*2c00*/  SEL R15, RZ, 0x7fff8, P5 ;  /* 0x0007fff8ff0f7807 */ /* 0x000fe40002800000 */
[----:B------:R-:W-:Y:S01]  /*2c10*/  ISETP.GE.U32.AND P5, PT, R19, 0x7fffff83, PT ;  /* 0x7fffff831300780c */ /* 0x000fe20003fa6070 */
[----:B------:R-:W-:Y:S01]  /*2c20*/  VIADD R19, R184, 0xffffffdc ;  /* 0xffffffdcb8137836 */ /* 0x000fe20000000000 */
[----:B------:R-:W-:-:S02]  /*2c30*/  SEL R21, RZ, 0x1fffe, P6 ;  /* 0x0001fffeff157807 */ /* 0x000fc40003000000 */
[----:B------:R-:W-:Y:S02]  /*2c40*/  ISETP.GE.U32.AND P6, PT, R14, 0x7fffff84, PT ;  /* 0x7fffff840e00780c */ /* 0x000fe40003fc6070 */
[----:B------:R-:W-:Y:S02]  /*2c50*/  SEL R14, RZ, 0x4, P5 ;  /* 0x00000004ff0e7807 */ /* 0x000fe40002800000 */
[----:B------:R-:W-:Y:S02]  /*2c60*/  ISETP.GE.U32.AND P5, PT, R19, 0x7fffff9d, PT ;  /* 0x7fffff9d1300780c */ /* 0x000fe40003fa6070 */
[----:B------:R-:W-:Y:S02]  /*2c70*/  SEL R19, RZ, 0x7fff8, P6 ;  /* 0x0007fff8ff137807 */ /* 0x000fe40003000000 */
[----:B------:R-:W-:Y:S01]  /*2c80*/  ISETP.GE.U32.AND P6, PT, R20, 0x7fffff9e, PT ;  /* 0x7fffff9e1400780c */ /* 0x000fe20003fc6070 */
[----:B------:R-:W-:Y:S01]  /*2c90*/  VIADD R20, R184, 0xffffffdf ;  /* 0xffffffdfb8147836 */ /* 0x000fe20000000000 */
[----:B------:R-:W-:-:S02]  /*2ca0*/  SEL R22, RZ, 0x1, P5 ;  /* 0x00000001ff167807 */ /* 0x000fc40002800000 */
[----:B------:R-:W-:Y:S01]  /*2cb0*/  ISETP.GE.U32.AND P5, PT, R23, 0x7fffff9f, PT ;  /* 0x7fffff9f1700780c */ /* 0x000fe20003fa6070 */
[----:B------:R-:W-:Y:S01]  /*2cc0*/  VIADD R23, R184, 0xffffffd8 ;  /* 0xffffffd8b8177836 */ /* 0x000fe20000000000 */
[----:B------:R-:W-:Y:S02]  /*2cd0*/  SEL R27, RZ, 0x1fffe, P6 ;  /* 0x0001fffeff1b7807 */ /* 0x000fe40003000000 */
[----:B------:R-:W-:Y:S02]  /*2ce0*/  ISETP.GE.U32.AND P6, PT, R20, 0x7fffffa0, PT ;  /* 0x7fffffa01400780c */ /* 0x000fe40003fc6070 */
[----:B------:R-:W-:Y:S02]  /*2cf0*/  SEL R20, RZ, 0x4, P5 ;  /* 0x00000004ff147807 */ /* 0x000fe40002800000 */
[----:B------:R-:W-:Y:S02]  /*2d00*/  ISETP.GE.U32.AND P5, PT, R23, 0x7fffff99, PT ;  /* 0x7fffff991700780c */ /* 0x000fe40003fa6070 */
        /* <DEDUP_REMOVED lines=29> */
[----:B------:R-:W-:Y:S01]  /*2ee0*/  ISETP.GE.U32.AND P5, PT, R42, 0x7fffff94, PT ;  /* 0x7fffff942a00780c */ /* 0x000fe20003fa6070 */
[----:B------:R-:W-:Y:S01]  /*2ef0*/  IMAD.IADD R42, R16, 0x1, R41 ;  /* 0x00000001102a7824 */ /* 0x000fe200078e0229 */
[----:B------:R-:W-:-:S02]  /*2f00*/  SEL R16, RZ, 0x1, P1 ;  /* 0x00000001ff107807 */ /* 0x000fc40000800000 */
[----:B------:R-:W-:Y:S02]  /*2f10*/  SEL R41, RZ, 0x7fff8, P5 ;  /* 0x0007fff8ff297807 */ /* 0x000fe40002800000 */
[----:B------:R-:W-:Y:S01]  /*2f20*/  ISETP.GE.U32.AND P5, PT, R117, 0x7fffff81, PT ;  /* 0x7fffff817500780c */ /* 0x000fe20003fa6070 */
[----:B------:R-:W-:-:S03]  /*2f30*/  IMAD.IADD R63, R16, 0x1, R63 ;  /* 0x00000001103f7824 */ /* 0x000fc600078e023f */
[----:B------:R-:W-:Y:S01]  /*2f40*/  SEL R16, RZ, 0x1, P5 ;  /* 0x00000001ff107807 */ /* 0x000fe20002800000 */
[----:B------:R-:W-:-:S04]  /*2f50*/  IMAD.IADD R46, R46, 0x1, R49 ;  /* 0x000000012e2e7824 */ /* 0x000fc800078e0231 */
[----:B------:R-:W-:Y:S02]  /*2f60*/  IMAD.IADD R16, R16, 0x1, R21 ;  /* 0x0000000110107824 */ /* 0x000fe400078e0215 */
[----:B------:R-:W-:Y:S02]  /*2f70*/  IMAD.IADD R4, R4, 0x1, R7 ;  /* 0x0000000104047824 */ /* 0x000fe400078e0207 */
[----:B------:R-:W-:Y:S01]  /*2f80*/  IMAD.IADD R12, R12, 0x1, R17 ;  /* 0x000000010c0c7824 */ /* 0x000fe200078e0211 */
[----:B------:R-:W-:Y:S01]  /*2f90*/  LOP3.LUT R16, R16, 0x3, RZ, 0xc0, !PT ;  /* 0x0000000310107812 */ /* 0x000fe200078ec0ff */
[----:B------:R-:W-:Y:S02]  /*2fa0*/  IMAD.IADD R8, R8, 0x1, R11 ;  /* 0x0000000108087824 */ /* 0x000fe400078e020b */
[----:B------:R-:W-:Y:S01]  /*2fb0*/  IMAD.IADD R38, R38, 0x1, R43 ;  /* 0x0000000126267824 */ /* 0x000fe200078e022b */
[----:B------:R-:W-:Y:S01]  /*2fc0*/  LOP3.LUT R46, R46, 0x3, RZ, 0xc0, !PT ;  /* 0x000000032e2e7812 */ /* 0x000fe200078ec0ff */
[----:B------:R-:W-:Y:S01]  /*2fd0*/  IMAD.IADD R50, R50, 0x1, R53 ;  /* 0x0000000132327824 */ /* 0x000fe200078e0235 */
[----:B------:R-:W-:-:S02]  /*2fe0*/  LOP3.LUT R63, R63, 0x3, RZ, 0xc0, !PT ;  /* 0x000000033f3f7812 */ /* 0x000fc400078ec0ff */
[----:B------:R-:W-:Y:S01]  /*2ff0*/  LOP3.LUT R4, R4, 0x3, RZ, 0xc0, !PT ;  /* 0x0000000304047812 */ /* 0x000fe200078ec0ff */
[----:B------:R-:W-:Y:S01]  /*3000*/  IMAD.IADD R32, R32, 0x1, R37 ;  /* 0x0000000120207824 */ /* 0x000fe200078e0225 */
[----:B------:R-:W-:Y:S02]  /*3010*/  LOP3.LUT R12, R12, 0x3, RZ, 0xc0, !PT ;  /* 0x000000030c0c7812 */ /* 0x000fe400078ec0ff */
[----:B------:R-:W-:Y:S01]  /*3020*/  IADD3 R14, PT, PT, R16, R19, R14 ;  /* 0x00000013100e7210 */ /* 0x000fe20007ffe00e */
[----:B------:R-:W-:Y:S01]  /*3030*/  IMAD.IADD R26, R26, 0x1, R31 ;  /* 0x000000011a1a7824 */ /* 0x000fe200078e021f */
[----:B------:R-:W-:Y:S02]  /*3040*/  LOP3.LUT R8, R8, 0x3, RZ, 0xc0, !PT ;  /* 0x0000000308087812 */ /* 0x000fe400078ec0ff */
[----:B------:R-:W-:Y:S02]  /*3050*/  LOP3.LUT R38, R38, 0x3, RZ, 0xc0, !PT ;  /* 0x0000000326267812 */ /* 0x000fe400078ec0ff */
[----:B------:R-:W-:-:S02]  /*3060*/  IADD3 R44, PT, PT, R46, R47, R44 ;  /* 0x0000002f2e2c7210 */ /* 0x000fc40007ffe02c */
[----:B------:R-:W-:Y:S02]  /*3070*/  LOP3.LUT R50, R50, 0x3, RZ, 0xc0, !PT ;  /* 0x0000000332327812 */ /* 0x000fe400078ec0ff */
[----:B------:R-:W-:Y:S02]  /*3080*/  IADD3 R52, PT, PT, R63, R61, R52 ;  /* 0x0000003d3f347210 */ /* 0x000fe40007ffe034 */
[----:B------:R-:W-:Y:S02]  /*3090*/  IADD3 R0, PT, PT, R4, R5, R0 ;  /* 0x0000000504007210 */ /* 0x000fe40007ffe000 */
[----:B------:R-:W-:Y:S02]  /*30a0*/  IADD3 R10, PT, PT, R12, R15, R10 ;  /* 0x0000000f0c0a7210 */ /* 0x000fe40007ffe00a */
[----:B------:R-:W-:Y:S02]  /*30b0*/  LOP3.LUT R5, R14, 0xf, RZ, 0xc0, !PT ;  /* 0x0000000f0e057812 */ /* 0x000fe400078ec0ff */
[----:B------:R-:W-:-:S02]  /*30c0*/  IADD3 R6, PT, PT, R8, R9, R6 ;  /* 0x0000000908067210 */ /* 0x000fc40007ffe006 */
[----:B------:R-:W-:Y:S02]  /*30d0*/  LOP3.LUT R32, R32, 0x3, RZ, 0xc0, !PT ;  /* 0x0000000320207812 */ /* 0x000fe400078ec0ff */
[----:B------:R-:W-:Y:S01]  /*30e0*/  IADD3 R36, PT, PT, R38, R41, R36 ;  /* 0x0000002926247210 */ /* 0x000fe20007ffe024 */
[----:B------:R-:W-:Y:S01]  /*30f0*/  IMAD.SHL.U32 R9, R44, 0x100, RZ ;  /* 0x000001002c097824 */ /* 0x000fe200078e00ff */
[----:B------:R-:W-:Y:S02]  /*3100*/  IADD3 R48, PT, PT, R50, R51, R48 ;  /* 0x0000003332307210 */ /* 0x000fe40007ffe030 */
[----:B------:R-:W-:Y:S02]  /*3110*/  LOP3.LUT R26, R26, 0x3, RZ, 0xc0, !PT ;  /* 0x000000031a1a7812 */ /* 0x000fe400078ec0ff */
[----:B------:R-:W-:Y:S01]  /*3120*/  LOP3.LUT R7, R52, 0xf, RZ, 0xc0, !PT ;  /* 0x0000000f34077812 */ /* 0x000fe200078ec0ff */
[----:B------:R-:W-:Y:S01]  /*3130*/  IMAD R10, R10, 0x10, R5 ;  /* 0x000000100a0a7824 */ /* 0x000fe200078e0205 */
[----:B------:R-:W-:Y:S01]  /*3140*/  LOP3.LUT R42, R42, 0x3, RZ, 0xc0, !PT ;  /* 0x000000032a2a7812 */ /* 0x000fe200078ec0ff */
[----:B------:R-:W-:Y:S01]  /*3150*/  IMAD.SHL.U32 R6, R6, 0x100, RZ ;  /* 0x0000010006067824 */ /* 0x000fe200078e00ff */
[----:B------:R-:W-:-:S02]  /*3160*/  IADD3 R28, PT, PT, R32, R35, R28 ;  /* 0x00000023201c7210 */ /* 0x000fc40007ffe01c */
[----:B------:R-:W-:Y:S01]  /*3170*/  LOP3.LUT R5, R36, 0xf, RZ, 0xc0, !PT ;  /* 0x0000000f24057812 */ /* 0x000fe200078ec0ff */
[----:B------:R-:W-:Y:S01]  /*3180*/  IMAD.IADD R22, R22, 0x1, R27 ;  /* 0x0000000116167824 */ /* 0x000fe200078e021b */
[----:B------:R-:W-:Y:S01]  /*3190*/  IADD3 R24, PT, PT, R26, R29, R24 ;  /* 0x0000001d1a187210 */ /* 0x000fe20007ffe018 */
[----:B------:R-:W-:Y:S01]  /*31a0*/  IMAD R48, R48, 0x10, R7 ;  /* 0x0000001030307824 */ /* 0x000fe200078e0207 */
[----:B------:R-:W-:Y:S02]  /*31b0*/  IADD3 R40, PT, PT, R42, R45, R40 ;  /* 0x0000002d2a287210 */ /* 0x000fe40007ffe028 */
[----:B------:R-:W-:Y:S01]  /*31c0*/  LOP3.LUT R9, R9, 0xf00, RZ, 0xe2, !PT ;  /* 0x00000f0009097812 */ /* 0x000fe200078ee2ff */
[----:B------:R-:W-:Y:S01]  /*31d0*/  IMAD R28, R28, 0x10, R5 ;  /* 0x000000101c1c7824 */ /* 0x000fe200078e0205 */
[----:B------:R-:W-:Y:S01]  /*31e0*/  LOP3.LUT R5, R6, 0xf00, RZ, 0xe2, !PT ;  /* 0x00000f0006057812 */ /* 0x000fe200078ee2ff */
[----:B------:R-:W-:Y:S01]  /*31f0*/  IMAD.SHL.U32 R7, R24, 0x100, RZ ;  /* 0x0000010018077824 */ /* 0x000fe200078e00ff */
[----:B------:R-:W-:Y:S01]  /*3200*/  LOP3.LUT R22, R22, 0x3, RZ, 0xc0, !PT ;  /* 0x0000000316167812 */ /* 0x000fe200078ec0ff */
[----:B------:R-:W-:Y:S01]  /*3210*/  IMAD R9, R40, 0x1000, R9 ;  /* 0x0000100028097824 */ /* 0x000fe200078e0209 */
[----:B------:R-:W-:-:S02]  /*3220*/  LOP3.LUT R48, R48, 0xff, RZ, 0xc0, !PT ;  /* 0x000000ff30307812 */ /* 0x000fc400078ec0ff */
[----:B------:R-:W-:Y:S01]  /*3230*/  PRMT R6, RZ, 0x7610, R6 ;  /* 0x00007610ff067816 */ /* 0x000fe20000000006 */
[----:B------:R-:W-:Y:S01]  /*3240*/  IMAD R0, R0, 0x1000, R5 ;  /* 0x0000100000007824 */ /* 0x000fe200078e0205 */
[----:B------:R-:W-:Y:S01]  /*3250*/  IADD3 R20, PT, PT, R22, R23, R20 ;  /* 0x0000001716147210 */ /* 0x000fe20007ffe014 */
[----:B------:R-:W-:Y:S01]  /*3260*/  IMAD.IADD R9, R9, 0x1, R48 ;  /* 0x0000000109097824 */ /* 0x000fe200078e0230 */
[----:B------:R-:W-:Y:S02]  /*3270*/  LOP3.LUT R7, R7, 0xf00, RZ, 0xe2, !PT ;  /* 0x00000f0007077812 */ /* 0x000fe400078ee2ff */
[----:B------:R-:W-:Y:S01]  /*3280*/  LOP3.LUT R5, R10, 0xff, RZ, 0xc0, !PT ;  /* 0x000000ff0a057812 */ /* 0x000fe200078ec0ff */
[----:B------:R0:W2:Y:S01]  /*3290*/  @!P0 LDG.E.U8 R6, desc[UR26][R2.64] ;  /* 0x0000001a02068981 */ /* 0x0000a2000c1e1100 */
[----:B------:R-:W-:Y:S01]  /*32a0*/  IADD3 R4, P0, PT, R56, R58, RZ ;  /* 0x0000003a38047210 */ /* 0x000fe20007f1e0ff */
[----:B------:R-:W-:Y:S01]  /*32b0*/  IMAD R7, R20, 0x1000, R7 ;  /* 0x0000100014077824 */ /* 0x000fe200078e0207 */
[----:B------:R-:W-:Y:S01]  /*32c0*/  LOP3.LUT R28, R28, 0xff, RZ, 0xc0, !PT ;  /* 0x000000ff1c1c7812 */ /* 0x000fe200078ec0ff */
[----:B------:R-:W-:Y:S01]  /*32d0*/  IMAD.IADD R75, R0, 0x1, R5 ;  /* 0x00000001004b7824 */ /* 0x000fe200078e0205 */
[----:B------:R-:W-:Y:S01]  /*32e0*/  LOP3.LUT R10, R9, 0xffff, RZ, 0xc0, !PT ;  /* 0x0000ffff090a7812 */ /* 0x000fe200078ec0ff */
[----:B------:R-:W-:Y:S01]  /*32f0*/  STL [R1+0x10c], R56 ;  /* 0x00010c3801007387 */ /* 0x000fe20000100800 */
[----:B------:R-:W-:Y:S01]  /*3300*/  PRMT R0, RZ, 0x7610, R0 ;  /* 0x00007610ff007816 */ /* 0x000fe20000000000 */
[----:B0-----:R-:W-:-:S02]  /*3310*/  IMAD.SHL.U32 R2, R122, 0x8, RZ ;  /* 0x000000087a027824 */ /* 0x001fc400078e00ff */
[----:B------:R-:W-:Y:S01]  /*3320*/  STL [R1+0x214], R54 ;  /* 0x0002143601007387 */ /* 0x000fe20000100800 */
[----:B------:R-:W-:Y:S02]  /*3330*/  IMAD.X R5, R54, 0x1, R59, P0 ;  /* 0x0000000136057824 */ /* 0x000fe400000e063b */
[----:B------:R-:W-:Y:S01]  /*3340*/  IMAD.IADD R28, R7, 0x1, R28 ;  /* 0x00000001071c7824 */ /* 0x000fe200078e021c */
[----:B------:R0:W-:Y:S01]  /*3350*/  STL [R1+0x108], R2 ;  /* 0x0001080201007387 */ /* 0x0001e20000100800 */
[----:B------:R-:W-:Y:S01]  /*3360*/  SHF.R.S32.HI R8, RZ, 0x1f, R2 ;  /* 0x0000001fff087819 */ /* 0x000fe20000011402 */
[----:B------:R-:W-:Y:S01]  /*3370*/  IMAD R9, R122, 0x18, RZ ;  /* 0x000000187a097824 */ /* 0x000fe200078e02ff */
[----:B------:R-:W-:Y:S01]  /*3380*/  SHF.R.U32.HI R7, RZ, 0x7, R10 ;  /* 0x00000007ff077819 */ /* 0x000fe2000001160a */
[----:B------:R1:W2:Y:S01]  /*3390*/  @!P4 LDG.E.U8 R0, desc[UR26][R4.64] ;  /* 0x0000001a0400c981 */ /* 0x0002a2000c1e1100 */
[----:B------:R-:W-:Y:S02]  /*33a0*/  PRMT R40, RZ, 0x7610, R40 ;  /* 0x00007610ff287816 */ /* 0x000fe40000000028 */
[----:B0-----:R-:W-:Y:S01]  /*33b0*/  IADD3 R2, P0, PT, R2, R58, RZ ;  /* 0x0000003a02027210 */ /* 0x001fe20007f1e0ff */
[----:B------:R0:W-:Y:S01]  /*33c0*/  STL [R1+0x210], R8 ;  /* 0x0002100801007387 */ /* 0x0001e20000100800 */
[----:B------:R-:W-:-:S03]  /*33d0*/  LOP3.LUT P4, RZ, R7, 0x1, RZ, 0xc0, !PT ;  /* 0x0000000107ff7812 */ /* 0x000fc6000788c0ff */
[----:B------:R-:W-:Y:S01]  /*33e0*/  IMAD.X R3, R8, 0x1, R59, P0 ;  /* 0x0000000108037824 */ /* 0x000fe200000e063b */
[----:B------:R3:W-:Y:S01]  /*33f0*/  STL [R1+0xc8], R9 ;  /* 0x0000c80901007387 */ /* 0x0007e20000100800 */
[----:B-1----:R-:W-:Y:S02]  /*3400*/  IADD3 R4, P0, PT, R9, R58, RZ ;  /* 0x0000003a09047210 */ /* 0x002fe40007f1e0ff */
[----:B------:R-:W-:Y:S01]  /*3410*/  PRMT R41, RZ, 0x7610, R41 ;  /* 0x00007610ff297816 */ /* 0x000fe20000000029 */
[----:B------:R1:W2:Y:S01]  /*3420*/  @!P2 LDG.E.U8 R40, desc[UR26][R2.64] ;  /* 0x0000001a0228a981 */ /* 0x0002a2000c1e1100 */
[----:B0-----:R-:W-:Y:S01]  /*3430*/  SHF.R.S32.HI R8, RZ, 0x1f, R9 ;  /* 0x0000001fff087819 */ /* 0x001fe20000011409 */
[----:B---3--:R-:W-:-:S04]  /*3440*/  IMAD R9, R122, 0x9, RZ ;  /* 0x000000097a097824 */ /* 0x008fc800078e02ff */
[----:B------:R0:W-:Y:S01]  /*3450*/  STL [R1+0x20c], R8 ;  /* 0x00020c0801007387 */ /* 0x0001e20000100800 */
[----:B------:R-:W-:Y:S01]  /*3460*/  IMAD.X R5, R8, 0x1, R59, P0 ;  /* 0x0000000108057824 */ /* 0x000fe200000e063b */
[----:B-1----:R-:W-:Y:S01]  /*3470*/  IADD3 R2, P0, PT, R9, R58, RZ ;  /* 0x0000003a09027210 */ /* 0x002fe20007f1e0ff */
[----:B------:R-:W-:Y:S01]  /*3480*/  VIADD R7, R184, 0xfffffff5 ;  /* 0xfffffff5b8077836 */ /* 0x000fe20000000000 */
[----:B------:R-:W-:Y:S02]  /*3490*/  PRMT R35, RZ, 0x7610, R35 ;  /* 0x00007610ff237816 */ /* 0x000fe40000000023 */
[----:B------:R1:W3:Y:S01]  /*34a0*/  @P4 LDG.E.U8 R41, desc[UR26][R4.64] ;  /* 0x0000001a04294981 */ /* 0x0002e2000c1e1100 */
[----:B0-----:R-:W-:Y:S02]  /*34b0*/  SHF.R.S32.HI R8, RZ, 0x1f, R9 ;  /* 0x0000001fff087819 */ /* 0x001fe40000011409 */
[----:B------:R-:W-:-:S03]  /*34c0*/  ISETP.GE.U32.AND P2, PT, R7, 0x7fffffb6, PT ;  /* 0x7fffffb60700780c */ /* 0x000fc60003f46070 */
[----:B------:R-:W-:Y:S02]  /*34d0*/  IMAD.X R3, R8, 0x1, R59, P0 ;  /* 0x0000000108037824 */ /* 0x000fe400000e063b */
[----:B-1----:R-:W-:Y:S01]  /*34e0*/  IMAD R4, R122, 0xa, RZ ;  /* 0x0000000a7a047824 */ /* 0x002fe200078e02ff */
[----:B------:R-:W-:Y:S01]  /*34f0*/  STL [R1+0x104], R9 ;  /* 0x0001040901007387 */ /* 0x000fe20000100800 */
[----:B------:R-:W-:Y:S01]  /*3500*/  VIADD R7, R184, 0xfffffff4 ;  /* 0xfffffff4b8077836 */ /* 0x000fe20000000000 */
[----:B------:R-:W-:Y:S02]  /*3510*/  PRMT R75, R75, 0x5410, R28 ;  /* 0x000054104b4b7816 */ /* 0x000fe4000000001c */
[----:B------:R-:W-:Y:S01]  /*3520*/  STL [R1+0x208], R8 ;  /* 0x0002080801007387 */ /* 0x000fe20000100800 */
[----:B------:R-:W-:-:S03]  /*3530*/  SHF.R.S32.HI R5, RZ, 0x1f, R4 ;  /* 0x0000001fff057819 */ /* 0x000fc60000011404 */
[----:B------:R0:W2:Y:S01]  /*3540*/  @!P6 LDG.E.U8 R35, desc[UR26][R2.64] ;  /* 0x0000001a0223e981 */ /* 0x0000a2000c1e1100 */
[----:B------:R-:W-:-:S03]  /*3550*/  ISETP.GE.U32.AND P0, PT, R7, 0x7fffffb5, PT ;  /* 0x7fffffb50700780c */ /* 0x000fc60003f06070 */
[----:B------:R1:W-:Y:S01]  /*3560*/  STL [R1+0x100], R4 ;  /* 0x0001000401007387 */ /* 0x0003e20000100800 */
[----:B------:R-:W-:Y:S02]  /*3570*/  SHF.R.U64 R7, R75, 0x1f, RZ ;  /* 0x0000001f4b077819 */ /* 0x000fe400000012ff */
[----:B0-----:R-:W-:Y:S01]  /*3580*/  IADD3 R2, P6, PT, R4, R58, RZ ;  /* 0x0000003a04027210 */ /* 0x001fe20007fde0ff */
[C---:B-1----:R-:W-:Y:S01]  /*3590*/  IMAD.SHL.U32 R4, R122.reuse, 0x20, RZ ;  /* 0x000000207a047824 */ /* 0x042fe200078e00ff */
[----:B------:R-:W-:Y:S01]  /*35a0*/  PRMT R29, RZ, 0x7610, R29 ;  /* 0x00007610ff1d7816 */ /* 0x000fe2000000001d */
[----:B------:R0:W-:Y:S02]  /*35b0*/  STL [R1+0x204], R5 ;  /* 0x0002040501007387 */ /* 0x0001e40000100800 */
[----:B------:R-:W-:Y:S01]  /*35c0*/  IMAD.X R3, R5, 0x1, R59, P6 ;  /* 0x0000000105037824 */ /* 0x000fe200030e063b */
[----:B------:R-:W-:Y:S01]  /*35d0*/  LOP3.LUT P4, RZ, R7, 0x1, RZ, 0xc0, !PT ;  /* 0x0000000107ff7812 */ /* 0x000fe2000788c0ff */
[----:B------:R1:W-:Y:S01]  /*35e0*/  STL [R1+0xa8], R4 ;  /* 0x0000a80401007387 */ /* 0x0003e20000100800 */
[----:B------:R-:W-:Y:S01]  /*35f0*/  SHF.R.S32.HI R9, RZ, 0x1f, R4 ;  /* 0x0000001fff097819 */ /* 0x000fe20000011404 */
[----:B------:R-:W-:-:S02]  /*3600*/  IMAD R7, R122, 0xb, RZ ;  /* 0x0000000b7a077824 */ /* 0x000fc400078e02ff */
[----:B------:R4:W2:Y:S01]  /*3610*/  @!P2 LDG.E.U8 R29, desc[UR26][R2.64] ;  /* 0x0000001a021da981 */ /* 0x0008a2000c1e1100 */
[----:B0-----:R-:W-:Y:S01]  /*3620*/  VIADD R5, R184, 0xfffffff3 ;  /* 0xfffffff3b8057836 */ /* 0x001fe20000000000 */
[----:B-1----:R-:W-:-:S04]  /*3630*/  IADD3 R4, P6, PT, R4, R58, RZ ;  /* 0x0000003a04047210 */ /* 0x002fc80007fde0ff */
[----:B------:R-:W-:Y:S02]  /*3640*/  ISETP.GE.U32.AND P2, PT, R5, 0x7fffffb4, PT ;  /* 0x7fffffb40500780c */ /* 0x000fe40003f46070 */
[----:B------:R-:W-:Y:S01]  /*3650*/  SHF.R.S32.HI R8, RZ, 0x1f, R7 ;  /* 0x0000001fff087819 */ /* 0x000fe20000011407 */
[----:B------:R-:W-:Y:S01]  /*3660*/  IMAD.X R5, R9, 0x1, R59, P6 ;  /* 0x0000000109057824 */ /* 0x000fe200030e063b */
[----:B----4-:R-:W-:Y:S01]  /*3670*/  IADD3 R2, P6, PT, R7, R58, RZ ;  /* 0x0000003a07027210 */ /* 0x010fe20007fde0ff */
[----:B------:R0:W-:Y:S01]  /*3680*/  STL [R1+0xfc], R7 ;  /* 0x0000fc0701007387 */ /* 0x0001e20000100800 */
[----:B------:R-:W-:Y:S02]  /*3690*/  PRMT R23, RZ, 0x7610, R23 ;  /* 0x00007610ff177816 */ /* 0x000fe40000000017 */
[----:B------:R-:W-:Y:S01]  /*36a0*/  PRMT R42, RZ, 0x7610, R42 ;  /* 0x00007610ff2a7816 */ /* 0x000fe2000000002a */
[----:B------:R1:W-:Y:S01]  /*36b0*/  STL [R1+0x200], R9 ;  /* 0x0002000901007387 */ /* 0x0003e20000100800 */
[----:B------:R-:W-:Y:S01]  /*36c0*/  IMAD.X R3, R8, 0x1, R59, P6 ;  /* 0x0000000108037824 */ /* 0x000fe200030e063b */
[----:B0-----:R-:W-:-:S03]  /*36d0*/  SHF.R.U64 R7, R75, 0x17, RZ ;  /* 0x000000174b077819 */ /* 0x001fc600000012ff */
[----:B------:R0:W4:Y:S01]  /*36e0*/  @P4 LDG.E.U8 R42, desc[UR26][R4.64] ;  /* 0x0000001a042a4981 */ /* 0x000122000c1e1100 */
[----:B-1----:R-:W-:-:S03]  /*36f0*/  IMAD R9, R122, 0x28, RZ ;  /* 0x000000287a097824 */ /* 0x002fc600078e02ff */
[----:B------:R1:W-:Y:S01]  /*3700*/  STL [R1+0x1fc], R8 ;  /* 0x0001fc0801007387 */ /* 0x0003e20000100800 */
[----:B------:R-:W-:-:S03]  /*3710*/  LOP3.LUT P6, RZ, R7, 0x1, RZ, 0xc0, !PT ;  /* 0x0000000107ff7812 */ /* 0x000fc600078cc0ff */
[----:B------:R5:W2:Y:S01]  /*3720*/  @!P0 LDG.E.U8 R23, desc[UR26][R2.64] ;  /* 0x0000001a02178981 */ /* 0x000aa2000c1e1100 */
[----:B0-----:R-:W-:Y:S01]  /*3730*/  IMAD R4, R122, 0xc, RZ ;  /* 0x0000000c7a047824 */ /* 0x001fe200078e02ff */
[----:B-1----:R-:W-:Y:S02]  /*3740*/  SHF.R.S32.HI R8, RZ, 0x1f, R9 ;  /* 0x0000001fff087819 */ /* 0x002fe40000011409 */
[----:B-----5:R-:W-:Y:S01]  /*3750*/  IADD3 R2, P0, PT, R9, R58, RZ ;  /* 0x0000003a09027210 */ /* 0x020fe20007f1e0ff */
[----:B------:R0:W-:Y:S01]  /*3760*/  STL [R1+0x88], R9 ;  /* 0x0000880901007387 */ /* 0x0001e20000100800 */
[----:B------:R-:W-:Y:S02]  /*3770*/  SHF.R.U64 R7, R75, 0xf, RZ ;  /* 0x0000000f4b077819 */ /* 0x000fe400000012ff */
[----:B------:R-:W-:Y:S01]  /*3780*/  PRMT R43, RZ, 0x7610, R43 ;  /* 0x00007610ff2b7816 */ /* 0x000fe2000000002b */
[----:B------:R1:W-:Y:S01]  /*3790*/  STL [R1+0x1f4], R8 ;  /* 0x0001f40801007387 */ /* 0x0003e20000100800 */
[----:B------:R-:W-:-:S03]  /*37a0*/  IMAD.X R3, R8, 0x1, R59, P0 ;  /* 0x0000000108037824 */ /* 0x000fc600000e063b */
[----:B------:R5:W-:Y:S01]  /*37b0*/  STL [R1+0xf8], R4 ;  /* 0x0000f80401007387 */ /* 0x000be20000100800 */
[----:B0-----:R-:W-:Y:S01]  /*37c0*/  IMAD R9, R122, 0x30, RZ ;  /* 0x000000307a097824 */ /* 0x001fe200078e02ff */
[----:B------:R-:W-:Y:S02]  /*37d0*/  LOP3.LUT P4, RZ, R7, 0x1, RZ, 0xc0, !PT ;  /* 0x0000000107ff7812 */ /* 0x000fe4000788c0ff */
[----:B------:R0:W2:Y:S01]  /*37e0*/  @P6 LDG.E.U8 R43, desc[UR26][R2.64] ;  /* 0x0000001a022b6981 */ /* 0x0000a2000c1e1100 */
[----:B-1----:R-:W-:Y:S02]  /*37f0*/  SHF.R.S32.HI R8, RZ, 0x1f, R4 ;  /* 0x0000001fff087819 */ /* 0x002fe40000011404 */
[----:B-----5:R-:W-:-:S03]  /*3800*/  IADD3 R4, P0, PT, R4, R58, RZ ;  /* 0x0000003a04047210 */ /* 0x020fc60007f1e0ff */
[----:B------:R1:W-:Y:S01]  /*3810*/  STL [R1+0x1f8], R8 ;  /* 0x0001f80801007387 */ /* 0x0003e20000100800 */
[----:B------:R-:W-:Y:S01]  /*3820*/  PRMT R19, RZ, 0x7610, R19 ;  /* 0x00007610ff137816 */ /* 0x000fe20000000013 */
[----:B------:R-:W-:Y:S01]  /*3830*/  VIADD R7, R184, 0xfffffff2 ;  /* 0xfffffff2b8077836 */ /* 0x000fe20000000000 */
[----:B0-----:R-:W-:Y:S01]  /*3840*/  IADD3 R2, P6, PT, R9, R58, RZ ;  /* 0x0000003a09027210 */ /* 0x001fe20007fde0ff */
[----:B------:R-:W-:Y:S01]  /*3850*/  IMAD.X R5, R8, 0x1, R59, P0 ;  /* 0x0000000108057824 */ /* 0x000fe200000e063b */
[----:B------:R-:W-:Y:S02]  /*3860*/  PRMT R44, RZ, 0x7610, R44 ;  /* 0x00007610ff2c7816 */ /* 0x000fe4000000002c */
[----:B-1----:R-:W-:Y:S02]  /*3870*/  SHF.R.S32.HI R8, RZ, 0x1f, R9 ;  /* 0x0000001fff087819 */ /* 0x002fe40000011409 */
[----:B------:R0:W5:Y:S01]  /*3880*/  @!P2 LDG.E.U8 R19, desc[UR26][R4.64] ;  /* 0x0000001a0413a981 */ /* 0x000162000c1e1100 */
[----:B------:R-:W-:Y:S01]  /*3890*/  ISETP.GE.U32.AND P0, PT, R7, 0x7fffffb3, PT ;  /* 0x7fffffb30700780c */ /* 0x000fe20003f06070 */
[----:B------:R-:W-:-:S02]  /*38a0*/  VIADD R7, R184, 0xfffffff1 ;  /* 0xfffffff1b8077836 */ /* 0x000fc40000000000 */
[----:B------:R-:W-:Y:S01]  /*38b0*/  IMAD.X R3, R8, 0x1, R59, P6 ;  /* 0x0000000108037824 */ /* 0x000fe200030e063b */
[----:B------:R-:W-:Y:S01]  /*38c0*/  STL [R1+0x68], R9 ;  /* 0x0000680901007387 */ /* 0x000fe20000100800 */
[----:B0-----:R-:W-:-:S03]  /*38d0*/  IMAD R4, R122, 0xd, RZ ;  /* 0x0000000d7a047824 */ /* 0x001fc600078e02ff */
[----:B------:R-:W-:Y:S01]  /*38e0*/  STL [R1+0x1f0], R8 ;  /* 0x0001f00801007387 */ /* 0x000fe20000100800 */
[----:B------:R-:W-:-:S03]  /*38f0*/  ISETP.GE.U32.AND P2, PT, R7, 0x7fffffb2, PT ;  /* 0x7fffffb20700780c */ /* 0x000fc60003f46070 */
[----:B------:R0:W2:Y:S01]  /*3900*/  @P4 LDG.E.U8 R44, desc[UR26][R2.64] ;  /* 0x0000001a022c4981 */ /* 0x0000a2000c1e1100 */
[----:B------:R-:W-:-:S03]  /*3910*/  SHF.R.S32.HI R5, RZ, 0x1f, R4 ;  /* 0x0000001fff057819 */ /* 0x000fc60000011404 */
[----:B------:R1:W-:Y:S01]  /*3920*/  STL [R1+0xf4], R4 ;  /* 0x0000f40401007387 */ /* 0x0003e20000100800 */
[----:B------:R-:W-:Y:S02]  /*3930*/  SHF.R.U64 R7, R75, 0x7, RZ ;  /* 0x000000074b077819 */ /* 0x000fe400000012ff */
[----:B0-----:R-:W-:Y:S01]  /*3940*/  IADD3 R2, P6, PT, R4, R58, RZ ;  /* 0x0000003a04027210 */ /* 0x001fe20007fde0ff */
[C---:B-1----:R-:W-:Y:S01]  /*3950*/  IMAD R4, R122.reuse, 0x38, RZ ;  /* 0x000000387a047824 */ /* 0x042fe200078e02ff */
        /* <DEDUP_REMOVED lines=10> */
[----:B------:R-:W-:Y:S01]  /*3a00*/  ISETP.GE.U32.AND P0, PT, R5, 0x7fffffb1, PT ;  /* 0x7fffffb10500780c */ /* 0x000fe20003f06070 */
[----:B------:R0:W-:Y:S01]  /*3a10*/  STL [R1+0xf0], R8 ;  /* 0x0000f00801007387 */ /* 0x0001e20000100800 */
[----:B------:R-:W-:Y:S01]  /*3a20*/  SHF.R.S32.HI R9, RZ, 0x1f, R8 ;  /* 0x0000001fff097819 */ /* 0x000fe20000011408 */
[----:B------:R-:W-:Y:S01]  /*3a30*/  IMAD.X R5, R14, 0x1, R59, P6 ;  /* 0x000000010e057824 */ /* 0x000fe200030e063b */
[----:B------:R-:W-:Y:S01]  /*3a40*/  IADD3 R2, P6, PT, R8, R58, RZ ;  /* 0x0000003a08027210 */ /* 0x000fe20007fde0ff */
[----:B------:R1:W-:Y:S01]  /*3a50*/  STL [R1+0x1e8], R14 ;  /* 0x0001e80e01007387 */ /* 0x0003e20000100800 */
[----:B------:R-:W-:Y:S02]  /*3a60*/  PRMT R45, RZ, 0x7610, R45 ;  /* 0x00007610ff2d7816 */ /* 0x000fe4000000002d */
[----:B------:R-:W-:Y:S01]  /*3a70*/  PRMT R7, RZ, 0x7610, R7 ;  /* 0x00007610ff077816 */ /* 0x000fe20000000007 */
[----:B------:R-:W-:Y:S01]  /*3a80*/  IMAD.X R3, R9, 0x1, R59, P6 ;  /* 0x0000000109037824 */ /* 0x000fe200030e063b */
[----:B0-----:R-:W-:Y:S01]  /*3a90*/  SHF.R.U32.HI R8, RZ, 0xe, R10 ;  /* 0x0000000eff087819 */ /* 0x001fe2000001160a */
[----:B-1----:R-:W-:Y:S01]  /*3aa0*/  IMAD R14, R122, 0xf, RZ ;  /* 0x0000000f7a0e7824 */ /* 0x002fe200078e02ff */
[----:B------:R0:W-:Y:S04]  /*3ab0*/  STL [R1+0x1e4], R9 ;  /* 0x0001e40901007387 */ /* 0x0001e80000100800 */
[----:B------:R1:W2:Y:S01]  /*3ac0*/  @P4 LDG.E.U8 R45, desc[UR26][R4.64] ;  /* 0x0000001a042d4981 */ /* 0x0002a2000c1e1100 */
[----:B------:R-:W-:-:S02]  /*3ad0*/  LOP3.LUT P4, RZ, R8, 0x1, RZ, 0xc0, !PT ;  /* 0x0000000108ff7812 */ /* 0x000fc4000788c0ff */
[----:B------:R-:W-:Y:S01]  /*3ae0*/  SHF.R.U32.HI R8, RZ, 0xd, R10 ;  /* 0x0000000dff087819 */ /* 0x000fe2000001160a */
[----:B------:R1:W-:Y:S01]  /*3af0*/  STL [R1+0xec], R14 ;  /* 0x0000ec0e01007387 */ /* 0x0003e20000100800 */
[----:B0-----:R-:W-:-:S03]  /*3b00*/  SHF.R.S32.HI R9, RZ, 0x1f, R14 ;  /* 0x0000001fff097819 */ /* 0x001fc6000001140e */
[----:B------:R0:W2:Y:S01]  /*3b10*/  @!P2 LDG.E.U8 R7, desc[UR26][R2.64] ;  /* 0x0000001a0207a981 */ /* 0x0000a2000c1e1100 */
[----:B-1----:R-:W-:Y:S01]  /*3b20*/  IADD3 R4, P6, PT, R14, R58, RZ ;  /* 0x0000003a0e047210 */ /* 0x002fe20007fde0ff */
[----:B------:R-:W-:Y:S01]  /*3b30*/  IMAD R14, R122, 0x11, RZ ;  /* 0x000000117a0e7824 */ /* 0x000fe200078e02ff */
[----:B------:R-:W-:-:S03]  /*3b40*/  LOP3.LUT P2, RZ, R8, 0x1, RZ, 0xc0, !PT ;  /* 0x0000000108ff7812 */ /* 0x000fc6000784c0ff */
[----:B------:R-:W-:Y:S01]  /*3b50*/  IMAD.X R5, R9, 0x1, R59, P6 ;  /* 0x0000000109057824 */ /* 0x000fe200030e063b */
[----:B0-----:R-:W-:Y:S01]  /*3b60*/  PRMT R2, RZ, 0x7610, R2 ;  /* 0x00007610ff027816 */ /* 0x001fe20000000002 */
[----:B------:R0:W-:Y:S01]  /*3b70*/  STL [R1+0x1e0], R9 ;  /* 0x0001e00901007387 */ /* 0x0001e20000100800 */
[----:B------:R-:W-:Y:S01]  /*3b80*/  SHF.R.S32.HI R15, RZ, 0x1f, R14 ;  /* 0x0000001fff0f7819 */ /* 0x000fe2000001140e */
[----:B------:R-:W-:Y:S01]  /*3b90*/  IMAD R3, R122, 0x12, RZ ;  /* 0x000000127a037824 */ /* 0x000fe200078e02ff */
[----:B------:R-:W-:Y:S02]  /*3ba0*/  IADD3 R8, P6, PT, R14, R58, RZ ;  /* 0x0000003a0e087210 */ /* 0x000fe40007fde0ff */
[----:B------:R1:W2:Y:S01]  /*3bb0*/  @!P0 LDG.E.U8 R2, desc[UR26][R4.64] ;  /* 0x0000001a04028981 */ /* 0x0002a2000c1e1100 */
[----:B0-----:R-:W-:-:S03]  /*3bc0*/  SHF.R.U32.HI R9, RZ, 0xb, R10 ;  /* 0x0000000bff097819 */ /* 0x001fc6000001160a */
[----:B------:R0:W-:Y:S01]  /*3bd0*/  STL [R1+0xe4], R14 ;  /* 0x0000e40e01007387 */ /* 0x0001e20000100800 */
[----:B------:R-:W-:Y:S01]  /*3be0*/  LOP3.LUT P0, RZ, R9, 0x1, RZ, 0xc0, !PT ;  /* 0x0000000109ff7812 */ /* 0x000fe2000780c0ff */
[----:B------:R-:W-:Y:S01]  /*3bf0*/  IMAD.X R9, R15, 0x1, R59, P6 ;  /* 0x000000010f097824 */ /* 0x000fe200030e063b */
[----:B-1----:R-:W-:Y:S01]  /*3c00*/  IADD3 R4, P6, PT, R3, R58, RZ ;  /* 0x0000003a03047210 */ /* 0x002fe20007fde0ff */
[----:B------:R1:W-:Y:S01]  /*3c10*/  STL [R1+0xe0], R3 ;  /* 0x0000e00301007387 */ /* 0x0003e20000100800 */
[----:B------:R-:W-:Y:S02]  /*3c20*/  PRMT R36, RZ, 0x7610, R36 ;  /* 0x00007610ff247816 */ /* 0x000fe40000000024 */
[----:B0-----:R-:W-:Y:S01]  /*3c30*/  SHF.R.S32.HI R14, RZ, 0x1f, R3 ;  /* 0x0000001fff0e7819 */ /* 0x001fe20000011403 */
[----:B------:R0:W-:Y:S01]  /*3c40*/  STL [R1+0x1dc], R15 ;  /* 0x0001dc0f01007387 */ /* 0x0001e20000100800 */
[----:B------:R-:W-:-:S03]  /*3c50*/  PRMT R31, RZ, 0x7610, R31 ;  /* 0x00007610ff1f7816 */ /* 0x000fc6000000001f */
[----:B------:R-:W-:Y:S01]  /*3c60*/  IMAD.X R5, R14, 0x1, R59, P6 ;  /* 0x000000010e057824 */ /* 0x000fe200030e063b */
[----:B-1----:R-:W-:Y:S01]  /*3c70*/  SHF.R.U32.HI R3, RZ, 0xf, R10 ;  /* 0x0000000fff037819 */ /* 0x002fe2000001160a */
[----:B------:R1:W2:Y:S01]  /*3c80*/  @P4 LDG.E.U8 R36, desc[UR26][R8.64] ;  /* 0x0000001a08244981 */ /* 0x0002a2000c1e1100 */
[----:B0-----:R-:W-:-:S03]  /*3c90*/  IMAD.SHL.U32 R15, R122, 0x10, RZ ;  /* 0x000000107a0f7824 */ /* 0x001fc600078e00ff */
[----:B------:R0:W-:Y:S01]  /*3ca0*/  STL [R1+0x1d8], R14 ;  /* 0x0001d80e01007387 */ /* 0x0001e20000100800 */
[----:B------:R-:W-:-:S03]  /*3cb0*/  LOP3.LUT P4, RZ, R3, 0x1, RZ, 0xc0, !PT ;  /* 0x0000000103ff7812 */ /* 0x000fc6000788c0ff */
[----:B------:R0:W2:Y:S01]  /*3cc0*/  @P2 LDG.E.U8 R31, desc[UR26][R4.64] ;  /* 0x0000001a041f2981 */ /* 0x0000a2000c1e1100 */
[----:B-1----:R-:W-:Y:S01]  /*3cd0*/  IMAD R8, R122, 0x13, RZ ;  /* 0x000000137a087824 */ /* 0x002fe200078e02ff */
[----:B0-----:R-:W-:Y:S02]  /*3ce0*/  SHF.R.S32.HI R14, RZ, 0x1f, R15 ;  /* 0x0000001fff0e7819 */ /* 0x001fe4000001140f */
[----:B------:R0:W-:Y:S01]  /*3cf0*/  STL [R1+0xe8], R15 ;  /* 0x0000e80f01007387 */ /* 0x0001e20000100800 */
[----:B------:R-:W-:-:S03]  /*3d00*/  IADD3 R4, P6, PT, R15, R58, RZ ;  /* 0x0000003a0f047210 */ /* 0x000fc60007fde0ff */
[----:B------:R-:W-:Y:S01]  /*3d10*/  STL [R1+0x1d4], R14 ;  /* 0x0001d40e01007387 */ /* 0x000fe20000100800 */
[----:B------:R-:W-:Y:S02]  /*3d20*/  SHF.R.U32.HI R3, RZ, 0xc, R10 ;  /* 0x0000000cff037819 */ /* 0x000fe4000001160a */
[----:B------:R-:W-:Y:S01]  /*3d30*/  PRMT R46, RZ, 0x7610, R46 ;  /* 0x00007610ff2e7816 */ /* 0x000fe2000000002e */
[----:B------:R-:W-:Y:S01]  /*3d40*/  IMAD.X R5, R14, 0x1, R59, P6 ;  /* 0x000000010e057824 */ /* 0x000fe200030e063b */
[----:B------:R1:W-:Y:S01]  /*3d50*/  STL [R1+0xdc], R8 ;  /* 0x0000dc0801007387 */ /* 0x0003e20000100800 */
[----:B------:R-:W-:Y:S01]  /*3d60*/  SHF.R.S32.HI R20, RZ, 0x1f, R8 ;  /* 0x0000001fff147819 */ /* 0x000fe20000011408 */
[----:B0-----:R-:W-:Y:S01]  /*3d70*/  IMAD R15, R122, 0x14, RZ ;  /* 0x000000147a0f7824 */ /* 0x001fe200078e02ff */
[----:B------:R-:W-:Y:S01]  /*3d80*/  LOP3.LUT P2, RZ, R3, 0x1, RZ, 0xc0, !PT ;  /* 0x0000000103ff7812 */ /* 0x000fe2000784c0ff */
[----:B------:R0:W2:Y:S01]  /*3d90*/  @P4 LDG.E.U8 R46, desc[UR26][R4.64] ;  /* 0x0000001a042e4981 */ /* 0x0000a2000c1e1100 */
[----:B-1----:R-:W-:-:S02]  /*3da0*/  IADD3 R8, P6, PT, R8, R58, RZ ;  /* 0x0000003a08087210 */ /* 0x002fc40007fde0ff */
[----:B------:R-:W-:-:S03]  /*3db0*/  SHF.R.S32.HI R14, RZ, 0x1f, R15 ;  /* 0x0000001fff0e7819 */ /* 0x000fc6000001140f */
[--C-:B------:R-:W-:Y:S01]  /*3dc0*/  IMAD.X R9, R20, 0x1, R59.reuse, P6 ;  /* 0x0000000114097824 */ /* 0x100fe200030e063b */
[----:B0-----:R-:W-:Y:S02]  /*3dd0*/  IADD3 R4, P6, PT, R15, R58, RZ ;  /* 0x0000003a0f047210 */ /* 0x001fe40007fde0ff */
[----:B------:R-:W-:Y:S01]  /*3de0*/  SHF.R.U32.HI R3, RZ, 0x8, R10 ;  /* 0x00000008ff037819 */ /* 0x000fe2000001160a */
[----:B------:R-:W-:Y:S01]  /*3df0*/  STL [R1+0xd8], R15 ;  /* 0x0000d80f01007387 */ /* 0x000fe20000100800 */
[----:B------:R-:W-:Y:S01]  /*3e00*/  PRMT R22, RZ, 0x7610, R22 ;  /* 0x00007610ff167816 */ /* 0x000fe20000000016 */
[----:B------:R-:W-:Y:S01]  /*3e10*/  IMAD.X R5, R14, 0x1, R59, P6 ;  /* 0x000000010e057824 */ /* 0x000fe200030e063b */
[----:B------:R-:W-:Y:S01]  /*3e20*/  PRMT R17, RZ, 0x7610, R17 ;  /* 0x00007610ff117816 */ /* 0x000fe20000000011 */
[----:B------:R-:W-:Y:S01]  /*3e30*/  STL [R1+0x1d0], R20 ;  /* 0x0001d01401007387 */ /* 0x000fe20000100800 */
[----:B------:R-:W-:Y:S02]  /*3e40*/  LOP3.LUT P4, RZ, R3, 0x1, RZ, 0xc0, !PT ;  /* 0x0000000103ff7812 */ /* 0x000fe4000788c0ff */
[----:B------:R-:W-:Y:S01]  /*3e50*/  SHF.R.U32.HI R3, RZ, 0xa, R10 ;  /* 0x0000000aff037819 */ /* 0x000fe2000001160a */
[----:B------:R0:W-:Y:S04]  /*3e60*/  STL [R1+0x1cc], R14 ;  /* 0x0001cc0e01007387 */ /* 0x0001e80000100800 */
[----:B------:R-:W2:Y:S01]  /*3e70*/  @P2 LDG.E.U8 R22, desc[UR26][R8.64] ;  /* 0x0000001a08162981 */ /* 0x000ea2000c1e1100 */
[----:B------:R-:W-:-:S03]  /*3e80*/  LOP3.LUT P2, RZ, R3, 0x1, RZ, 0xc0, !PT ;  /* 0x0000000103ff7812 */ /* 0x000fc6000784c0ff */
[----:B------:R1:W2:Y:S01]  /*3e90*/  @P0 LDG.E.U8 R17, desc[UR26][R4.64] ;  /* 0x0000001a04110981 */ /* 0x0002a2000c1e1100 */
[----:B0-----:R-:W-:Y:S01]  /*3ea0*/  IMAD R14, R122, 0x15, RZ ;  /* 0x000000157a0e7824 */ /* 0x001fe200078e02ff */
[----:B------:R-:W-:-:S04]  /*3eb0*/  SHF.R.U32.HI R3, RZ, 0x9, R10 ;  /* 0x00000009ff037819 */ /* 0x000fc8000001160a */
[----:B------:R0:W-:Y:S01]  /*3ec0*/  STL [R1+0xd4], R14 ;  /* 0x0000d40e01007387 */ /* 0x0001e20000100800 */
[----:B------:R-:W-:Y:S02]  /*3ed0*/  SHF.R.S32.HI R15, RZ, 0x1f, R14 ;  /* 0x0000001fff0f7819 */ /* 0x000fe4000001140e */
[----:B-1----:R-:W-:Y:S02]  /*3ee0*/  IADD3 R4, P6, PT, R14, R58, RZ ;  /* 0x0000003a0e047210 */ /* 0x002fe40007fde0ff */
[----:B------:R-:W-:Y:S01]  /*3ef0*/  PRMT R11, RZ, 0x7610, R11 ;  /* 0x00007610ff0b7816 */ /* 0x000fe2000000000b */
[----:B------:R-:W-:Y:S01]  /*3f00*/  STL [R1+0x1c8], R15 ;  /* 0x0001c80f01007387 */ /* 0x000fe20000100800 */
[----:B0-----:R-:W-:Y:S02]  /*3f10*/  IMAD R14, R122, 0x16, RZ ;  /* 0x000000167a0e7824 */ /* 0x001fe400078e02ff */
[----:B------:R-:W-:Y:S01]  /*3f20*/  IMAD.X R5, R15, 0x1, R59, P6 ;  /* 0x000000010f057824 */ /* 0x000fe200030e063b */
[----:B------:R-:W-:-:S02]  /*3f30*/  LOP3.LUT P0, RZ, R3, 0x1, RZ, 0xc0, !PT ;  /* 0x0000000103ff7812 */ /* 0x000fc4000780c0ff */
[----:B------:R0:W-:Y:S01]  /*3f40*/  STL [R1+0xd0], R14 ;  /* 0x0000d00e01007387 */ /* 0x0001e20000100800 */
[----:B------:R-:W-:Y:S01]  /*3f50*/  SHF.R.S32.HI R21, RZ, 0x1f, R14 ;  /* 0x0000001fff157819 */ /* 0x000fe2000001140e */
[----:B------:R-:W-:Y:S01]  /*3f60*/  IMAD R9, R122, 0x17, RZ ;  /* 0x000000177a097824 */ /* 0x000fe200078e02ff */
[----:B------:R-:W-:Y:S01]  /*3f70*/  SHF.R.U32.HI R3, RZ, 0x4, R10 ;  /* 0x00000004ff037819 */ /* 0x000fe2000001160a */
[----:B------:R1:W2:Y:S01]  /*3f80*/  @P2 LDG.E.U8 R11, desc[UR26][R4.64] ;  /* 0x0000001a040b2981 */ /* 0x0002a2000c1e1100 */
[----:B0-----:R-:W-:Y:S02]  /*3f90*/  IADD3 R14, P6, PT, R14, R58, RZ ;  /* 0x0000003a0e0e7210 */ /* 0x001fe40007fde0ff */
[----:B------:R-:W-:-:S03]  /*3fa0*/  SHF.R.S32.HI R20, RZ, 0x1f, R9 ;  /* 0x0000001fff147819 */ /* 0x000fc60000011409 */
[----:B------:R-:W-:Y:S01]  /*3fb0*/  IMAD.X R15, R21, 0x1, R59, P6 ;  /* 0x00000001150f7824 */ /* 0x000fe200030e063b */
[----:B-1----:R-:W-:Y:S01]  /*3fc0*/  IADD3 R4, P6, PT, R9, R58, RZ ;  /* 0x0000003a09047210 */ /* 0x002fe20007fde0ff */
[----:B------:R0:W-:Y:S01]  /*3fd0*/  STL [R1+0xcc], R9 ;  /* 0x0000cc0901007387 */ /* 0x0001e20000100800 */
[----:B------:R-:W-:Y:S02]  /*3fe0*/  PRMT R8, RZ, 0x7610, R8 ;  /* 0x00007610ff087816 */ /* 0x000fe40000000008 */
[----:B------:R-:W-:Y:S01]  /*3ff0*/  LOP3.LUT P2, RZ, R3, 0x1, RZ, 0xc0, !PT ;  /* 0x0000000103ff7812 */ /* 0x000fe2000784c0ff */
[----:B------:R1:W-:Y:S01]  /*4000*/  STL [R1+0x1c4], R21 ;  /* 0x0001c41501007387 */ /* 0x0003e20000100800 */
[----:B------:R-:W-:Y:S01]  /*4010*/  PRMT R3, RZ, 0x7610, R3 ;  /* 0x00007610ff037816 */ /* 0x000fe20000000003 */
[----:B------:R-:W-:Y:S02]  /*4020*/  IMAD.X R5, R20, 0x1, R59, P6 ;  /* 0x0000000114057824 */ /* 0x000fe400030e063b */
[----:B------:R3:W2:Y:S01]  /*4030*/  @P0 LDG.E.U8 R8, desc[UR26][R14.64] ;  /* 0x0000001a0e080981 */ /* 0x0006a2000c1e1100 */
[----:B0-----:R-:W-:Y:S01]  /*4040*/  SHF.R.U32.HI R9, RZ, 0x6, R10 ;  /* 0x00000006ff097819 */ /* 0x001fe2000001160a */
[----:B-1----:R-:W-:-:S02]  /*4050*/  IMAD R21, R122, 0x19, RZ ;  /* 0x000000197a157824 */ /* 0x002fc400078e02ff */
[----:B------:R0:W-:Y:S01]  /*4060*/  STL [R1+0x1c0], R20 ;  /* 0x0001c01401007387 */ /* 0x0001e20000100800 */
[----:B------:R-:W-:Y:S01]  /*4070*/  LOP3.LUT P0, RZ, R9, 0x1, RZ, 0xc0, !PT ;  /* 0x0000000109ff7812 */ /* 0x000fe2000780c0ff */
[----:B---3--:R-:W-:Y:S02]  /*4080*/  IMAD R14, R122, 0x1a, RZ ;  /* 0x0000001a7a0e7824 */ /* 0x008fe400078e02ff */
[----:B------:R1:W3:Y:S01]  /*4090*/  @P4 LDG.E.U8 R3, desc[UR26][R4.64] ;  /* 0x0000001a04034981 */ /* 0x0002e2000c1e1100 */
[----:B------:R-:W-:Y:S02]  /*40a0*/  SHF.R.U32.HI R9, RZ, 0x5, R10 ;  /* 0x00000005ff097819 */ /* 0x000fe4000001160a */
[----:B0-----:R-:W-:Y:S01]  /*40b0*/  SHF.R.S32.HI R20, RZ, 0x1f, R21 ;  /* 0x0000001fff147819 */ /* 0x001fe20000011415 */
[----:B------:R0:W-:Y:S01]  /*40c0*/  STL [R1+0xc4], R21 ;  /* 0x0000c41501007387 */ /* 0x0001e20000100800 */
[----:B-1----:R-:W-:-:S03]  /*40d0*/  IADD3 R4, P6, PT, R21, R58, RZ ;  /* 0x0000003a15047210 */ /* 0x002fc60007fde0ff */
[----:B------:R-:W-:Y:S01]  /*40e0*/  STL [R1+0x1bc], R20 ;  /* 0x0001bc1401007387 */ /* 0x000fe20000100800 */
[----:B------:R-:W-:Y:S02]  /*40f0*/  PRMT R37, RZ, 0x7610, R37 ;  /* 0x00007610ff257816 */ /* 0x000fe40000000025 */
[----:B------:R-:W-:Y:S01]  /*4100*/  SHF.R.S32.HI R26, RZ, 0x1f, R14 ;  /* 0x0000001fff1a7819 */ /* 0x000fe2000001140e */
[----:B------:R-:W-:Y:S01]  /*4110*/  IMAD.X R5, R20, 0x1, R59, P6 ;  /* 0x0000000114057824 */ /* 0x000fe200030e063b */
[----:B------:R1:W-:Y:S01]  /*4120*/  STL [R1+0xc0], R14 ;  /* 0x0000c00e01007387 */ /* 0x0003e20000100800 */
[----:B0-----:R-:W-:Y:S01]  /*4130*/  IMAD R21, R122, 0x1b, RZ ;  /* 0x0000001b7a157824 */ /* 0x001fe200078e02ff */
[----:B------:R-:W-:Y:S02]  /*4140*/  LOP3.LUT P4, RZ, R9, 0x1, RZ, 0xc0, !PT ;  /* 0x0000000109ff7812 */ /* 0x000fe4000788c0ff */
        /* <DEDUP_REMOVED lines=24> */
[----:B0-----:R-:W-:Y:S01]  /*42d0*/  IMAD R20, R122, 0x1d, RZ ;  /* 0x0000001d7a147824 */ /* 0x001fe200078e02ff */
[----:B------:R-:W-:Y:S01]  /*42e0*/  LOP3.LUT P2, RZ, R10, 0x1, RZ, 0xc0, !PT ;  /* 0x000000010aff7812 */ /* 0x000fe2000784c0ff */
[----:B------:R-:W-:-:S03]  /*42f0*/  IMAD.X R5, R21, 0x1, R59, P6 ;  /* 0x0000000115057824 */ /* 0x000fc600030e063b */
[----:B------:R0:W-:Y:S01]  /*4300*/  STL [R1+0xb4], R20 ;  /* 0x0000b41401007387 */ /* 0x0001e20000100800 */
[----:B------:R-:W-:Y:S01]  /*4310*/  SHF.R.S32.HI R27, RZ, 0x1f, R20 ;  /* 0x0000001fff1b7819 */ /* 0x000fe20000011414 */
[----:B------:R-:W-:Y:S01]  /*4320*/  IMAD R10, R122, 0x1e, RZ ;  /* 0x0000001e7a0a7824 */ /* 0x000fe200078e02ff */
[----:B------:R-:W-:Y:S01]  /*4330*/  SHF.R.U64 R9, R75, 0x1e, RZ ;  /* 0x0000001e4b097819 */ /* 0x000fe200000012ff */
[----:B------:R1:W2:Y:S01]  /*4340*/  @P4 LDG.E.U8 R16, desc[UR26][R4.64] ;  /* 0x0000001a04104981 */ /* 0x0002a2000c1e1100 */
[----:B0-----:R-:W-:Y:S02]  /*4350*/  IADD3 R20, P6, PT, R20, R58, RZ ;  /* 0x0000003a14147210 */ /* 0x001fe40007fde0ff */
[----:B------:R-:W-:-:S03]  /*4360*/  SHF.R.S32.HI R26, RZ, 0x1f, R10 ;  /* 0x0000001fff1a7819 */ /* 0x000fc6000001140a */
[----:B------:R-:W-:Y:S01]  /*4370*/  IMAD.X R21, R27, 0x1, R59, P6 ;  /* 0x000000011b157824 */ /* 0x000fe200030e063b */
[----:B-1----:R-:W-:Y:S01]  /*4380*/  IADD3 R4, P6, PT, R10, R58, RZ ;  /* 0x0000003a0a047210 */ /* 0x002fe20007fde0ff */
[----:B------:R0:W-:Y:S01]  /*4390*/  STL [R1+0xb0], R10 ;  /* 0x0000b00a01007387 */ /* 0x0001e20000100800 */
[----:B------:R-:W-:Y:S02]  /*43a0*/  LOP3.LUT P4, RZ, R9, 0x1, RZ, 0xc0, !PT ;  /* 0x0000000109ff7812 */ /* 0x000fe4000788c0ff */
[----:B------:R-:W-:Y:S01]  /*43b0*/  PRMT R14, RZ, 0x7610, R14 ;  /* 0x00007610ff0e7816 */ /* 0x000fe2000000000e */
[----:B------:R1:W-:Y:S01]  /*43c0*/  STL [R1+0x1ac], R27 ;  /* 0x0001ac1b01007387 */ /* 0x0003e20000100800 */
[----:B------:R-:W-:Y:S01]  /*43d0*/  PRMT R9, RZ, 0x7610, R9 ;  /* 0x00007610ff097816 */ /* 0x000fe20000000009 */
[----:B------:R-:W-:Y:S01]  /*43e0*/  IMAD.X R5, R26, 0x1, R59, P6 ;  /* 0x000000011a057824 */ /* 0x000fe200030e063b */
[----:B0-----:R-:W-:Y:S02]  /*43f0*/  SHF.R.U64 R10, R75, 0x1d, RZ ;  /* 0x0000001d4b0a7819 */ /* 0x001fe400000012ff */
[----:B------:R0:W2:Y:S01]  /*4400*/  @P2 LDG.E.U8 R14, desc[UR26][R20.64] ;  /* 0x0000001a140e2981 */ /* 0x0000a2000c1e1100 */
[----:B-1----:R-:W-:-:S03]  /*4410*/  IMAD R27, R122, 0x1f, RZ ;  /* 0x0000001f7a1b7824 */ /* 0x002fc600078e02ff */
[----:B------:R1:W-:Y:S01]  /*4420*/  STL [R1+0x1a8], R26 ;  /* 0x0001a81a01007387 */ /* 0x0003e20000100800 */
[----:B------:R-:W-:Y:S02]  /*4430*/  LOP3.LUT P2, RZ, R10, 0x1, RZ, 0xc0, !PT ;  /* 0x000000010aff7812 */ /* 0x000fe4000784c0ff */
[----:B------:R-:W-:Y:S01]  /*4440*/  SHF.R.U64 R10, R75, 0x1c, RZ ;  /* 0x0000001c4b0a7819 */ /* 0x000fe200000012ff */
[----:B------:R4:W2:Y:S01]  /*4450*/  @P0 LDG.E.U8 R9, desc[UR26][R4.64] ;  /* 0x0000001a04090981 */ /* 0x0008a2000c1e1100 */
[----:B0-----:R-:W-:Y:S02]  /*4460*/  IADD3 R20, P6, PT, R27, R58, RZ ;  /* 0x0000003a1b147210 */ /* 0x001fe40007fde0ff */
[----:B-1----:R-:W-:Y:S01]  /*4470*/  SHF.R.S32.HI R26, RZ, 0x1f, R27 ;  /* 0x0000001fff1a7819 */ /* 0x002fe2000001141b */
[----:B------:R-:W-:Y:S01]  /*4480*/  STL [R1+0xac], R27 ;  /* 0x0000ac1b01007387 */ /* 0x000fe20000100800 */
[----:B----4-:R-:W-:Y:S01]  /*4490*/  IMAD R5, R122, 0x21, RZ ;  /* 0x000000217a057824 */ /* 0x010fe200078e02ff */
[----:B------:R-:W-:-:S02]  /*44a0*/  LOP3.LUT P0, RZ, R10, 0x1, RZ, 0xc0, !PT ;  /* 0x000000010aff7812 */ /* 0x000fc4000780c0ff */
[----:B------:R0:W-:Y:S01]  /*44b0*/  STL [R1+0x1a4], R26 ;  /* 0x0001a41a01007387 */ /* 0x0001e20000100800 */
[----:B------:R-:W-:Y:S01]  /*44c0*/  PRMT R4, RZ, 0x7610, R4 ;  /* 0x00007610ff047816 */ /* 0x000fe20000000004 */
[----:B------:R-:W-:Y:S01]  /*44d0*/  IMAD.X R21, R26, 0x1, R59, P6 ;  /* 0x000000011a157824 */ /* 0x000fe200030e063b */
[----:B------:R-:W-:Y:S01]  /*44e0*/  SHF.R.S32.HI R10, RZ, 0x1f, R5 ;  /* 0x0000001fff0a7819 */ /* 0x000fe20000011405 */
[----:B------:R-:W-:Y:S01]  /*44f0*/  IMAD R47, R122, 0x22, RZ ;  /* 0x000000227a2f7824 */ /* 0x000fe200078e02ff */
[----:B------:R1:W-:Y:S01]  /*4500*/  STL [R1+0xa4], R5 ;  /* 0x0000a40501007387 */ /* 0x0003e20000100800 */
[----:B0-----:R-:W-:-:S03]  /*4510*/  IADD3 R26, P6, PT, R5, R58, RZ ;  /* 0x0000003a051a7210 */ /* 0x001fc60007fde0ff */
[----:B------:R-:W-:Y:S04]  /*4520*/  STL [R1+0xa0], R47 ;  /* 0x0000a02f01007387 */ /* 0x000fe80000100800 */
[----:B------:R0:W-:Y:S01]  /*4530*/  STL [R1+0x1a0], R10 ;  /* 0x0001a00a01007387 */ /* 0x0001e20000100800 */
[----:B------:R-:W-:-:S03]  /*4540*/  IMAD.X R27, R10, 0x1, R59, P6 ;  /* 0x000000010a1b7824 */ /* 0x000fc600030e063b */
[----:B------:R4:W2:Y:S01]  /*4550*/  @!P1 LDG.E.U8 R4, desc[UR26][R20.64] ;  /* 0x0000001a14049981 */ /* 0x0008a2000c1e1100 */
[----:B-1----:R-:W-:Y:S02]  /*4560*/  SHF.R.U64 R5, R75, 0x1b, RZ ;  /* 0x0000001b4b057819 */ /* 0x002fe400000012ff */
[----:B0-----:R-:W-:Y:S02]  /*4570*/  SHF.R.S32.HI R10, RZ, 0x1f, R47 ;  /* 0x0000001fff0a7819 */ /* 0x001fe4000001142f */
[----:B----4-:R-:W-:-:S03]  /*4580*/  IADD3 R20, P6, PT, R47, R58, RZ ;  /* 0x0000003a2f147210 */ /* 0x010fc60007fde0ff */
[----:B------:R0:W-:Y:S01]  /*4590*/  STL [R1+0x19c], R10 ;  /* 0x00019c0a01007387 */ /* 0x0001e20000100800 */
[----:B------:R-:W-:Y:S01]  /*45a0*/  PRMT R38, RZ, 0x7610, R38 ;  /* 0x00007610ff267816 */ /* 0x000fe20000000026 */
[----:B------:R-:W-:Y:S01]  /*45b0*/  IMAD.X R21, R10, 0x1, R59, P6 ;  /* 0x000000010a157824 */ /* 0x000fe200030e063b */
[----:B------:R-:W-:Y:S02]  /*45c0*/  LOP3.LUT P1, RZ, R5, 0x1, RZ, 0xc0, !PT ;  /* 0x0000000105ff7812 */ /* 0x000fe4000782c0ff */
[----:B------:R-:W-:Y:S02]  /*45d0*/  SHF.R.U64 R5, R75, 0x1a, RZ ;  /* 0x0000001a4b057819 */ /* 0x000fe400000012ff */
[----:B------:R1:W4:Y:S01]  /*45e0*/  @P4 LDG.E.U8 R38, desc[UR26][R26.64] ;  /* 0x0000001a1a264981 */ /* 0x000322000c1e1100 */
[C---:B0-----:R-:W-:Y:S01]  /*45f0*/  IMAD R10, R122.reuse, 0x23, RZ ;  /* 0x000000237a0a7824 */ /* 0x041fe200078e02ff */
[----:B------:R-:W-:Y:S01]  /*4600*/  PRMT R32, RZ, 0x7610, R32 ;  /* 0x00007610ff207816 */ /* 0x000fe20000000020 */
[----:B------:R-:W-:Y:S01]  /*4610*/  IMAD R47, R122, 0x24, RZ ;  /* 0x000000247a2f7824 */ /* 0x000fe200078e02ff */
[----:B------:R-:W-:-:S02]  /*4620*/  LOP3.LUT P4, RZ, R5, 0x1, RZ, 0xc0, !PT ;  /* 0x0000000105ff7812 */ /* 0x000fc4000788c0ff */
[-C--:B------:R-:W-:Y:S02]  /*4630*/  IADD3 R50, P6, PT, R10, R58.reuse, RZ ;  /* 0x0000003a0a327210 */ /* 0x080fe40007fde0ff */
[----:B-1----:R-:W-:Y:S01]  /*4640*/  SHF.R.S32.HI R27, RZ, 0x1f, R10 ;  /* 0x0000001fff1b7819 */ /* 0x002fe2000001140a */
[----:B------:R0:W2:Y:S01]  /*4650*/  @P2 LDG.E.U8 R32, desc[UR26][R20.64] ;  /* 0x0000001a14202981 */ /* 0x0000a2000c1e1100 */
[----:B------:R-:W-:Y:S02]  /*4660*/  SHF.R.U64 R5, R75, 0x19, RZ ;  /* 0x000000194b057819 */ /* 0x000fe400000012ff */
[----:B------:R-:W-:Y:S01]  /*4670*/  PRMT R26, RZ, 0x7610, R26 ;  /* 0x00007610ff1a7816 */ /* 0x000fe2000000001a */
[----:B------:R1:W-:Y:S01]  /*4680*/  STL [R1+0x9c], R10 ;  /* 0x00009c0a01007387 */ /* 0x0003e20000100800 */
[----:B------:R-:W-:Y:S01]  /*4690*/  IMAD.X R51, R27, 0x1, R59, P6 ;  /* 0x000000011b337824 */ /* 0x000fe200030e063b */
[----:B------:R-:W-:Y:S02]  /*46a0*/  IADD3 R48, P2, PT, R47, R58, RZ ;  /* 0x0000003a2f307210 */ /* 0x000fe40007f5e0ff */
[----:B------:R-:W-:Y:S01]  /*46b0*/  LOP3.LUT P6, RZ, R5, 0x1, RZ, 0xc0, !PT ;  /* 0x0000000105ff7812 */ /* 0x000fe200078cc0ff */
[----:B------:R-:W-:Y:S01]  /*46c0*/  IMAD R5, R122, 0x25, RZ ;  /* 0x000000257a057824 */ /* 0x000fe200078e02ff */
[----:B------:R5:W-:Y:S01]  /*46d0*/  STL [R1+0x98], R47 ;  /* 0x0000982f01007387 */ /* 0x000be20000100800 */
[----:B-1----:R-:W-:-:S03]  /*46e0*/  SHF.R.S32.HI R10, RZ, 0x1f, R47 ;  /* 0x0000001fff0a7819 */ /* 0x002fc6000001142f */
[----:B------:R-:W-:Y:S01]  /*46f0*/  STL [R1+0x198], R27 ;  /* 0x0001981b01007387 */ /* 0x000fe20000100800 */
[----:B0-----:R-:W-:Y:S01]  /*4700*/  IMAD R21, R122, 0x26, RZ ;  /* 0x000000267a157824 */ /* 0x001fe200078e02ff */
[----:B------:R-:W-:Y:S02]  /*4710*/  PRMT R20, RZ, 0x7610, R20 ;  /* 0x00007610ff147816 */ /* 0x000fe40000000014 */
[----:B------:R0:W-:Y:S01]  /*4720*/  STL [R1+0x194], R10 ;  /* 0x0001940a01007387 */ /* 0x0001e20000100800 */
[----:B------:R-:W-:Y:S01]  /*4730*/  IMAD.X R49, R10, 0x1, R59, P2 ;  /* 0x000000010a317824 */ /* 0x000fe200010e063b */
[----:B-----5:R-:W-:Y:S02]  /*4740*/  IABS R47, R80 ;  /* 0x00000050002f7213 */ /* 0x020fe40000000000 */
[----:B------:R1:W5:Y:S04]  /*4750*/  @P0 LDG.E.U8 R26, desc[UR26][R50.64] ;  /* 0x0000001a321a0981 */ /* 0x000368000c1e1100 */
[----:B------:R-:W-:Y:S01]  /*4760*/  STL [R1+0x94], R5 ;  /* 0x0000940501007387 */ /* 0x000fe20000100800 */
[----:B0-----:R-:W-:-:S03]  /*4770*/  SHF.R.S32.HI R10, RZ, 0x1f, R5 ;  /* 0x0000001fff0a7819 */ /* 0x001fc60000011405 */
[----:B------:R0:W2:Y:S01]  /*4780*/  @P1 LDG.E.U8 R20, desc[UR26][R48.64] ;  /* 0x0000001a30141981 */ /* 0x0000a2000c1e1100 */
[----:B-1----:R-:W-:-:S03]  /*4790*/  IADD3 R50, P0, PT, R5, R58, RZ ;  /* 0x0000003a05327210 */ /* 0x002fc60007f1e0ff */
[----:B------:R-:W-:Y:S01]  /*47a0*/  STL [R1+0x90], R21 ;  /* 0x0000901501007387 */ /* 0x000fe20000100800 */
[----:B------:R-:W-:Y:S01]  /*47b0*/  SHF.R.S32.HI R52, RZ, 0x1f, R21 ;  /* 0x0000001fff347819 */ /* 0x000fe20000011415 */
[----:B------:R-:W-:Y:S02]  /*47c0*/  IMAD.X R51, R10, 0x1, R59, P0 ;  /* 0x000000010a337824 */ /* 0x000fe400000e063b */
[----:B------:R1:W-:Y:S01]  /*47d0*/  STL [R1+0x190], R10 ;  /* 0x0001900a01007387 */ /* 0x0003e20000100800 */
[----:B0-----:R-:W-:Y:S01]  /*47e0*/  IADD3 R48, P0, PT, R21, R58, RZ ;  /* 0x0000003a15307210 */ /* 0x001fe20007f1e0ff */
[----:B-1----:R-:W-:Y:S01]  /*47f0*/  IMAD.HI.U32 R10, R55, R47, RZ ;  /* 0x0000002f370a7227 */ /* 0x002fe200078e00ff */
[----:B------:R-:W-:-:S03]  /*4800*/  IABS R5, R81 ;  /* 0x0000005100057213 */ /* 0x000fc60000000000 */
[--C-:B------:R-:W-:Y:S01]  /*4810*/  IMAD.MOV R27, RZ, RZ, -R10.reuse ;  /* 0x000000ffff1b7224 */ /* 0x100fe200078e0a0a */
[----:B------:R-:W-:Y:S01]  /*4820*/  PRMT R10, RZ, 0x7610, R10 ;  /* 0x00007610ff0a7816 */ /* 0x000fe2000000000a */
[----:B------:R-:W-:Y:S01]  /*4830*/  IMAD.X R49, R52, 0x1, R59, P0 ;  /* 0x0000000134317824 */ /* 0x000fe200000e063b */
[----:B------:R-:W-:Y:S01]  /*4840*/  PRMT R15, RZ, 0x7610, R15 ;  /* 0x00007610ff0f7816 */ /* 0x000fe2000000000f */
[----:B------:R-:W-:-:S03]  /*4850*/  IMAD.HI.U32 R21, R55, R5, RZ ;  /* 0x0000000537157227 */ /* 0x000fc600078e00ff */
[----:B------:R0:W2:Y:S01]  /*4860*/  @P6 LDG.E.U8 R10, desc[UR26][R48.64] ;  /* 0x0000001a300a6981 */ /* 0x0000a2000c1e1100 */
[----:B------:R-:W-:Y:S01]  /*4870*/  IMAD R47, R156, R27, R47 ;  /* 0x0000001b9c2f7224 */ /* 0x000fe200078e022f */
[----:B------:R-:W-:Y:S01]  /*4880*/  LOP3.LUT R63, R33, 0x74, RZ, 0xfc, !PT ;  /* 0x00000074213f7812 */ /* 0x000fe200078efcff */
[----:B------:R-:W-:Y:S01]  /*4890*/  IMAD.MOV R21, RZ, RZ, -R21 ;  /* 0x000000ffff157224 */ /* 0x000fe200078e0a15 */
[----:B------:R1:W2:Y:S01]  /*48a0*/  @P4 LDG.E.U8 R15, desc[UR26][R50.64] ;  /* 0x0000001a320f4981 */ /* 0x0002a2000c1e1100 */
[----:B0-----:R-:W-:Y:S02]  /*48b0*/  IABS R49, R76 ;  /* 0x0000004c00317213 */ /* 0x001fe40000000000 */
[----:B-1----:R-:W-:-:S03]  /*48c0*/  IABS R50, R72 ;  /* 0x0000004800327213 */ /* 0x002fc60000000000 */
[C---:B------:R-:W-:Y:S01]  /*48d0*/  IMAD.HI.U32 R27, R55.reuse, R49, RZ ;  /* 0x00000031371b7227 */ /* 0x040fe200078e00ff */
[----:B------:R0:W-:Y:S01]  /*48e0*/  STL [R1+0x18c], R52 ;  /* 0x00018c3401007387 */ /* 0x0001e20000100800 */
[----:B------:R-:W-:Y:S02]  /*48f0*/  IABS R51, R62 ;  /* 0x0000003e00337213 */ /* 0x000fe40000000000 */
[----:B------:R-:W-:Y:S02]  /*4900*/  IMAD R48, R156, R21, R5 ;  /* 0x000000159c307224 */ /* 0x000fe400078e0205 */
[----:B------:R-:W-:-:S04]  /*4910*/  IMAD.HI.U32 R21, R55, R50, RZ ;  /* 0x0000003237157227 */ /* 0x000fc800078e00ff */
[----:B------:R-:W-:Y:S01]  /*4920*/  IMAD.MOV R27, RZ, RZ, -R27 ;  /* 0x000000ffff1b7224 */ /* 0x000fe200078e0a1b */
[----:B0-----:R-:W-:Y:S01]  /*4930*/  IABS R52, R63 ;  /* 0x0000003f00347213 */ /* 0x001fe20000000000 */
[----:B------:R-:W-:Y:S01]  /*4940*/  IMAD.MOV R21, RZ, RZ, -R21 ;  /* 0x000000ffff157224 */ /* 0x000fe200078e0a15 */
[----:B------:R-:W-:Y:S01]  /*4950*/  IABS R53, R64 ;  /* 0x0000004000357213 */ /* 0x000fe20000000000 */
[----:B------:R-:W-:Y:S02]  /*4960*/  IMAD R49, R156, R27, R49 ;  /* 0x0000001b9c317224 */ /* 0x000fe400078e0231 */
[----:B------:R-:W-:-:S04]  /*4970*/  IMAD.HI.U32 R5, R55, R51, RZ ;  /* 0x0000003337057227 */ /* 0x000fc800078e00ff */
[----:B------:R-:W-:Y:S01]  /*4980*/  IMAD.HI.U32 R27, R55, R52, RZ ;  /* 0x00000034371b7227 */ /* 0x000fe200078e00ff */
[----:B------:R-:W-:-:S03]  /*4990*/  IABS R54, R65 ;  /* 0x0000004100367213 */ /* 0x000fc60000000000 */
[----:B------:R-:W-:Y:S02]  /*49a0*/  IMAD R50, R156, R21, R50 ;  /* 0x000000159c327224 */ /* 0x000fe400078e0232 */
[----:B------:R-:W-:Y:S02]  /*49b0*/  IMAD.MOV R5, RZ, RZ, -R5 ;  /* 0x000000ffff057224 */ /* 0x000fe400078e0a05 */
[----:B------:R-:W-:-:S04]  /*49c0*/  IMAD.HI.U32 R21, R55, R53, RZ ;  /* 0x0000003537157227 */ /* 0x000fc800078e00ff */
[----:B------:R-:W-:Y:S02]  /*49d0*/  IMAD.MOV R27, RZ, RZ, -R27 ;  /* 0x000000ffff1b7224 */ /* 0x000fe400078e0a1b */
[C---:B------:R-:W-:Y:S02]  /*49e0*/  IMAD R51, R156.reuse, R5, R51 ;  /* 0x000000059c337224 */ /* 0x040fe400078e0233 */
[----:B------:R-:W-:Y:S02]  /*49f0*/  IMAD.MOV R21, RZ, RZ, -R21 ;  /* 0x000000ffff157224 */ /* 0x000fe400078e0a15 */
[----:B------:R-:W-:Y:S01]  /*4a00*/  IMAD R52, R156, R27, R52 ;  /* 0x0000001b9c347224 */ /* 0x000fe200078e0234 */
[----:B------:R-:W-:Y:S01]  /*4a10*/  LOP3.LUT R27, R33, 0x7e, RZ, 0xfc, !PT ;  /* 0x0000007e211b7812 */ /* 0x000fe200078efcff */
[----:B------:R-:W-:-:S04]  /*4a20*/  IMAD.HI.U32 R5, R55, R54, RZ ;  /* 0x0000003637057227 */ /* 0x000fc800078e00ff */
[----:B------:R-:W-:Y:S01]  /*4a30*/  IMAD R53, R156, R21, R53 ;  /* 0x000000159c357224 */ /* 0x000fe200078e0235 */
[----:B------:R-:W-:Y:S01]  /*4a40*/  IABS R21, R27 ;  /* 0x0000001b00157213 */ /* 0x000fe20000000000 */
[----:B------:R-:W-:Y:S01]  /*4a50*/  IMAD.MOV R5, RZ, RZ, -R5 ;  /* 0x000000ffff057224 */ /* 0x000fe200078e0a05 */
[----:B------:R-:W-:-:S03]  /*4a60*/  IABS R56, R67 ;  /* 0x0000004300387213 */ /* 0x000fc60000000000 */
[----:B------:R-:W-:Y:S02]  /*4a70*/  IMAD R54, R156, R5, R54 ;  /* 0x000000059c367224 */ /* 0x000fe400078e0236 */
[----:B------:R-:W-:-:S04]  /*4a80*/  IMAD.HI.U32 R5, R55, R21, RZ ;  /* 0x0000001537057227 */ /* 0x000fc800078e00ff */
[----:B------:R-:W-:Y:S02]  /*4a90*/  IMAD.MOV R5, RZ, RZ, -R5 ;  /* 0x000000ffff057224 */ /* 0x000fe400078e0a05 */
[----:B------:R-:W-:-:S04]  /*4aa0*/  IMAD.HI.U32 R61, R55, R56, RZ ;  /* 0x00000038373d7227 */ /* 0x000fc800078e00ff */
[----:B------:R-:W-:Y:S02]  /*4ab0*/  IMAD.MOV R55, RZ, RZ, -R185 ;  /* 0x000000ffff377224 */ /* 0x000fe400078e0ab9 */
[C---:B------:R-:W-:Y:S01]  /*4ac0*/  IMAD R21, R156.reuse, R5, R21 ;  /* 0x000000059c157224 */ /* 0x040fe200078e0215 */
[----:B------:R-:W-:Y:S01]  /*4ad0*/  SHF.R.U64 R5, R75, 0x18, RZ ;  /* 0x000000184b057819 */ /* 0x000fe200000012ff */
[----:B------:R-:W-:Y:S01]  /*4ae0*/  IMAD R55, R156, R55, R60 ;  /* 0x000000379c377224 */ /* 0x000fe200078e023c */
[----:B------:R-:W-:Y:S01]  /*4af0*/  IADD3 R60, P1, PT, R189, R58, RZ ;  /* 0x0000003abd3c7210 */ /* 0x000fe20007f3e0ff */
[----:B------:R-:W-:Y:S01]  /*4b00*/  IMAD.MOV R61, RZ, RZ, -R61 ;  /* 0x000000ffff3d7224 */ /* 0x000fe200078e0a3d */
[----:B------:R-:W-:-:S03]  /*4b10*/  LOP3.LUT P0, RZ, R5, 0x1, RZ, 0xc0, !PT ;  /* 0x0000000105ff7812 */ /* 0x000fc6000780c0ff */
[----:B------:R-:W-:Y:S02]  /*4b20*/  IMAD R56, R156, R61, R56 ;  /* 0x0000003d9c387224 */ /* 0x000fe400078e0238 */
[----:B------:R-:W-:Y:S01]  /*4b30*/  IMAD.X R61, R188, 0x1, R59, P1 ;  /* 0x00000001bc3d7824 */ /* 0x000fe200008e063b */
[C---:B------:R-:W-:Y:S02]  /*4b40*/  ISETP.GT.U32.AND P1, PT, R156.reuse, R70, PT ;  /* 0x000000469c00720c */ /* 0x040fe40003f24070 */
[----:B------:R-:W-:Y:S02]  /*4b50*/  PRMT R5, RZ, 0x7610, R5 ;  /* 0x00007610ff057816 */ /* 0x000fe40000000005 */
[----:B------:R-:W-:-:S04]  /*4b60*/  ISETP.GT.U32.AND P2, PT, R156, R68, PT ;  /* 0x000000449c00720c */ /* 0x000fc80003f44070 */
[----:B------:R0:W2:Y:S01]  /*4b70*/  @P0 LDG.E.U8 R5, desc[UR26][R60.64] ;  /* 0x0000001a3c050981 */ /* 0x0000a2000c1e1100 */
[C---:B------:R-:W-:Y:S02]  /*4b80*/  ISETP.GT.U32.AND P0, PT, R156.reuse, R71, PT ;  /* 0x000000479c00720c */ /* 0x040fe40003f04070 */
[----:B------:R-:W-:Y:S02]  /*4b90*/  ISETP.GT.U32.AND P4, PT, R156, R21, PT ;  /* 0x000000159c00720c */ /* 0x000fe40003f84070 */
[----:B------:R-:W-:Y:S01]  /*4ba0*/  @!P1 IMAD.IADD R70, R70, 0x1, -R156 ;  /* 0x0000000146469824 */ /* 0x000fe200078e0a9c */
[----:B------:R-:W-:-:S03]  /*4bb0*/  ISETP.GT.U32.AND P1, PT, R156, R149, PT ;  /* 0x000000959c00720c */ /* 0x000fc60003f24070 */
[----:B------:R-:W-:Y:S01]  /*4bc0*/  @!P2 IMAD.IADD R68, R68, 0x1, -R156 ;  /* 0x000000014444a824 */ /* 0x000fe200078e0a9c */
[----:B------:R-:W-:-:S04]  /*4bd0*/  ISETP.GT.U32.AND P2, PT, R156, R147, PT ;  /* 0x000000939c00720c */ /* 0x000fc80003f44070 */
[--C-:B------:R-:W-:Y:S01]  /*4be0*/  @!P0 IMAD.IADD R71, R71, 0x1, -R156.reuse ;  /* 0x0000000147478824 */ /* 0x100fe200078e0a9c */
[C---:B------:R-:W-:Y:S01]  /*4bf0*/  ISETP.GT.U32.AND P0, PT, R156.reuse, R143, PT ;  /* 0x0000008f9c00720c */ /* 0x040fe20003f04070 */
[--C-:B------:R-:W-:Y:S01]  /*4c00*/  @!P4 IMAD.IADD R21, R21, 0x1, -R156.reuse ;  /* 0x000000011515c824 */ /* 0x100fe200078e0a9c */
[C---:B------:R-:W-:Y:S02]  /*4c10*/  ISETP.GT.U32.AND P4, PT, R156.reuse, R148, PT ;  /* 0x000000949c00720c */ /* 0x040fe40003f84070 */
[----:B------:R-:W-:Y:S01]  /*4c20*/  @!P1 IMAD.IADD R149, R149, 0x1, -R156 ;  /* 0x0000000195959824 */ /* 0x000fe200078e0a9c */
[----:B------:R-:W-:-:S03]  /*4c30*/  ISETP.GT.U32.AND P1, PT, R156, R137, PT ;  /* 0x000000899c00720c */ /* 0x000fc60003f24070 */
[----:B------:R-:W-:Y:S01]  /*4c40*/  @!P2 IMAD.IADD R147, R147, 0x1, -R156 ;  /* 0x000000019393a824 */ /* 0x000fe200078e0a9c */
[----:B------:R-:W-:-:S04]  /*4c50*/  ISETP.GT.U32.AND P2, PT, R156, R142, PT ;  /* 0x0000008e9c00720c */ /* 0x000fc80003f44070 */
[--C-:B------:R-:W-:Y:S01]  /*4c60*/  @!P0 IMAD.IADD R143, R143, 0x1, -R156.reuse ;  /* 0x000000018f8f8824 */ /* 0x100fe200078e0a9c */
[----:B------:R-:W-:Y:S01]  /*4c70*/  ISETP.GT.U32.AND P0, PT, R156, R136, PT ;  /* 0x000000889c00720c */ /* 0x000fe20003f04070 */
[--C-:B------:R-:W-:Y:S01]  /*4c80*/  @!P4 IMAD.IADD R148, R148, 0x1, -R156.reuse ;  /* 0x000000019494c824 */ /* 0x100fe200078e0a9c */
[C---:B------:R-:W-:Y:S02]  /*4c90*/  ISETP.GT.U32.AND P4, PT, R156.reuse, R145, PT ;  /* 0x000000919c00720c */ /* 0x040fe40003f84070 */
        /* <DEDUP_REMOVED lines=15> */
[----:B------:R-:W-:Y:S02]  /*4d90*/  ISETP.GT.U32.AND P4, PT, R156, R124, PT ;  /* 0x0000007c9c00720c */ /* 0x000fe40003f84070 */
        /* <DEDUP_REMOVED lines=208> */
[--C-:B------:R-:W-:Y:S01]  /*5aa0*/  @!P1 IMAD.IADD R51, R51, 0x1, -R156.reuse ;  /* 0x0000000133339824 */ /* 0x100fe200078e0a9c */
[C---:B------:R-:W-:Y:S01]  /*5ab0*/  ISETP.GT.U32.AND P1, PT, R156.reuse, R55, PT ;  /* 0x000000379c00720c */ /* 0x040fe20003f24070 */
[----:B------:R-:W-:Y:S04]  /*5ac0*/  STL [R1+0x8c], R189 ;  /* 0x00008cbd01007387 */ /* 0x000fe80000100800 */
[----:B------:R1:W-:Y:S01]  /*5ad0*/  STL [R1+0x188], R188 ;  /* 0x000188bc01007387 */ /* 0x0003e20000100800 */
[--C-:B------:R-:W-:Y:S01]  /*5ae0*/  @!P2 IMAD.IADD R49, R49, 0x1, -R156.reuse ;  /* 0x000000013131a824 */ /* 0x100fe200078e0a9c */
[----:B------:R-:W-:Y:S01]  /*5af0*/  ISETP.GT.U32.AND P2, PT, R156, R53, PT ;  /* 0x000000359c00720c */ /* 0x000fe20003f44070 */
[----:B------:R-:W-:Y:S01]  /*5b00*/  @!P0 IMAD.IADD R52, R52, 0x1, -R156 ;  /* 0x0000000134348824 */ /* 0x000fe200078e0a9c */
[----:B------:R-:W-:Y:S01]  /*5b10*/  ISETP.GE.AND P0, PT, R33, RZ, PT ;  /* 0x000000ff2100720c */ /* 0x000fe20003f06270 */
[----:B-1----:R-:W-:Y:S01]  /*5b20*/  IMAD R188, R122, 0x29, RZ ;  /* 0x000000297abc7824 */ /* 0x002fe200078e02ff */
[----:B------:R-:W-:-:S04]  /*5b30*/  SHF.R.U64 R33, R75, 0x16, RZ ;  /* 0x000000164b217819 */ /* 0x000fc800000012ff */
[----:B------:R-:W-:Y:S02]  /*5b40*/  SHF.R.S32.HI R185, RZ, 0x1f, R188 ;  /* 0x0000001fffb97819 */ /* 0x000fe400000114bc */
[----:B0-----:R-:W-:Y:S01]  /*5b50*/  IADD3 R60, P6, PT, R188, R58, RZ ;  /* 0x0000003abc3c7210 */ /* 0x001fe20007fde0ff */
[--C-:B------:R-:W-:Y:S01]  /*5b60*/  @!P4 IMAD.IADD R50, R50, 0x1, -R156.reuse ;  /* 0x000000013232c824 */ /* 0x100fe200078e0a9c */
[C---:B------:R-:W-:Y:S01]  /*5b70*/  ISETP.GT.U32.AND P4, PT, R156.reuse, R54, PT ;  /* 0x000000369c00720c */ /* 0x040fe20003f84070 */
[--C-:B------:R-:W-:Y:S01]  /*5b80*/  @!P1 IMAD.IADD R55, R55, 0x1, -R156.reuse ;  /* 0x0000000137379824 */ /* 0x100fe200078e0a9c */
[----:B------:R-:W-:Y:S01]  /*5b90*/  LOP3.LUT P1, RZ, R33, 0x1, RZ, 0xc0, !PT ;  /* 0x0000000121ff7812 */ /* 0x000fe2000782c0ff */
[----:B------:R-:W-:Y:S01]  /*5ba0*/  IMAD.X R61, R185, 0x1, R59, P6 ;  /* 0x00000001b93d7824 */ /* 0x000fe200030e063b */
[----:B------:R-:W-:Y:S01]  /*5bb0*/  ISETP.GT.U32.AND P6, PT, R156, R56, PT ;  /* 0x000000389c00720c */ /* 0x000fe20003fc4070 */
[----:B------:R-:W-:Y:S01]  /*5bc0*/  @!P2 IMAD.IADD R53, R53, 0x1, -R156 ;  /* 0x000000013535a824 */ /* 0x000fe200078e0a9c */
[----:B------:R-:W-:-:S02]  /*5bd0*/  PRMT R33, RZ, 0x7610, R33 ;  /* 0x00007610ff217816 */ /* 0x000fc40000000021 */
[----:B------:R-:W-:Y:S01]  /*5be0*/  ISETP.GE.AND P2, PT, R158, RZ, PT ;  /* 0x000000ff9e00720c */ /* 0x000fe20003f46270 */
[----:B------:R-:W-:Y:S02]  /*5bf0*/  IMAD R158, R122, 0x2a, RZ ;  /* 0x0000002a7a9e7824 */ /* 0x000fe400078e02ff */
[----:B------:R-:W-:Y:S02]  /*5c00*/  @!P0 IMAD.MOV R68, RZ, RZ, -R68 ;  /* 0x000000ffff448224 */ /* 0x000fe400078e0a44 */
[----:B------:R-:W-:Y:S01]  /*5c10*/  @!P4 IMAD.IADD R54, R54, 0x1, -R156 ;  /* 0x000000013636c824 */ /* 0x000fe200078e0a9c */
[----:B------:R-:W-:Y:S01]  /*5c20*/  ISETP.GE.AND P4, PT, R157, RZ, PT ;  /* 0x000000ff9d00720c */ /* 0x000fe20003f86270 */
[----:B------:R0:W2:Y:S01]  /*5c30*/  @P1 LDG.E.U8 R33, desc[UR26][R60.64] ;  /* 0x0000001a3c211981 */ /* 0x0000a2000c1e1100 */
[----:B------:R-:W-:Y:S01]  /*5c40*/  SHF.R.S32.HI R157, RZ, 0x1f, R158 ;  /* 0x0000001fff9d7819 */ /* 0x000fe2000001149e */
[----:B------:R-:W-:Y:S01]  /*5c50*/  @!P6 IMAD.IADD R56, R56, 0x1, -R156 ;  /* 0x000000013838e824 */ /* 0x000fe200078e0a9c */
[----:B------:R-:W-:-:S02]  /*5c60*/  ISETP.GE.AND P0, PT, R27, RZ, PT ;  /* 0x000000ff1b00720c */ /* 0x000fc40003f06270 */
[----:B------:R-:W-:Y:S02]  /*5c70*/  SHF.R.U64 R27, R75, 0x15, RZ ;  /* 0x000000154b1b7819 */ /* 0x000fe400000012ff */
[----:B0-----:R-:W-:-:S05]  /*5c80*/  IADD3 R60, P6, PT, R158, R58, RZ ;  /* 0x0000003a9e3c7210 */ /* 0x001fca0007fde0ff */
[----:B------:R-:W-:Y:S01]  /*5c90*/  IMAD.X R61, R157, 0x1, R59, P6 ;  /* 0x000000019d3d7824 */ /* 0x000fe200030e063b */
[----:B------:R-:W-:Y:S01]  /*5ca0*/  LOP3.LUT P6, RZ, R27, 0x1, RZ, 0xc0, !PT ;  /* 0x000000011bff7812 */ /* 0x000fe200078cc0ff */
[----:B------:R-:W-:Y:S01]  /*5cb0*/  STL [R1+0x84], R188 ;  /* 0x000084bc01007387 */ /* 0x000fe20000100800 */
[----:B------:R-:W-:-:S03]  /*5cc0*/  PRMT R27, RZ, 0x7610, R27 ;  /* 0x00007610ff1b7816 */ /* 0x000fc6000000001b */
[----:B------:R-:W-:Y:S04]  /*5cd0*/  STL [R1+0x184], R185 ;  /* 0x000184b901007387 */ /* 0x000fe80000100800 */
[----:B------:R-:W-:Y:S04]  /*5ce0*/  STL [R1+0x80], R158 ;  /* 0x0000809e01007387 */ /* 0x000fe80000100800 */
[----:B------:R0:W-:Y:S01]  /*5cf0*/  STL [R1+0x180], R157 ;  /* 0x0001809d01007387 */ /* 0x0001e20000100800 */
[----:B------:R-:W-:Y:S01]  /*5d00*/  ISETP.GE.AND P1, PT, R69, RZ, PT ;  /* 0x000000ff4500720c */ /* 0x000fe20003f26270 */
[----:B------:R-:W-:-:S02]  /*5d10*/  IMAD.MOV.U32 R69, RZ, RZ, R21 ;  /* 0x000000ffff457224 */ /* 0x000fc400078e0015 */
[----:B------:R1:W2:Y:S01]  /*5d20*/  @P6 LDG.E.U8 R27, desc[UR26][R60.64] ;  /* 0x0000001a3c1b6981 */ /* 0x0002a2000c1e1100 */
[----:B0-----:R-:W-:Y:S01]  /*5d30*/  IMAD R157, R122, 0x2b, RZ ;  /* 0x0000002b7a9d7824 */ /* 0x001fe200078e02ff */
[----:B------:R-:W-:-:S04]  /*5d40*/  SHF.R.U64 R21, R75, 0x14, RZ ;  /* 0x000000144b157819 */ /* 0x000fc800000012ff */
[----:B------:R-:W-:Y:S02]  /*5d50*/  SHF.R.S32.HI R156, RZ, 0x1f, R157 ;  /* 0x0000001fff9c7819 */ /* 0x000fe4000001149d */
[----:B-1----:R-:W-:-:S05]  /*5d60*/  IADD3 R60, P6, PT, R157, R58, RZ ;  /* 0x0000003a9d3c7210 */ /* 0x002fca0007fde0ff */
[----:B------:R-:W-:Y:S01]  /*5d70*/  IMAD.X R61, R156, 0x1, R59, P6 ;  /* 0x000000019c3d7824 */ /* 0x000fe200030e063b */
[----:B------:R-:W-:Y:S01]  /*5d80*/  LOP3.LUT P6, RZ, R21, 0x1, RZ, 0xc0, !PT ;  /* 0x0000000115ff7812 */ /* 0x000fe200078cc0ff */
[----:B------:R-:W-:Y:S01]  /*5d90*/  @!P0 IMAD.MOV R69, RZ, RZ, -R69 ;  /* 0x000000ffff458224 */ /* 0x000fe200078e0a45 */
[----:B------:R-:W-:Y:S01]  /*5da0*/  ISETP.GE.AND P0, PT, R155, RZ, PT ;  /* 0x000000ff9b00720c */ /* 0x000fe20003f06270 */
[----:B------:R-:W-:Y:S01]  /*5db0*/  @!P2 IMAD.MOV R70, RZ, RZ, -R70 ;  /* 0x000000ffff46a224 */ /* 0x000fe200078e0a46 */
[----:B------:R-:W-:Y:S02]  /*5dc0*/  PRMT R21, RZ, 0x7610, R21 ;  /* 0x00007610ff157816 */ /* 0x000fe40000000015 */
[----:B------:R-:W-:Y:S01]  /*5dd0*/  ISETP.GE.AND P2, PT, R154, RZ, PT ;  /* 0x000000ff9a00720c */ /* 0x000fe20003f46270 */
[----:B------:R-:W-:Y:S02]  /*5de0*/  IMAD R154, R122, 0x2c, RZ ;  /* 0x0000002c7a9a7824 */ /* 0x000fe400078e02ff */
[----:B------:R-:W-:Y:S01]  /*5df0*/  @!P4 IMAD.MOV R71, RZ, RZ, -R71 ;  /* 0x000000ffff47c224 */ /* 0x000fe200078e0a47 */
[----:B------:R-:W-:Y:S01]  /*5e00*/  ISETP.GE.AND P4, PT, R153, RZ, PT ;  /* 0x000000ff9900720c */ /* 0x000fe20003f86270 */
[----:B------:R-:W-:Y:S01]  /*5e10*/  @!P1 IMAD.MOV R147, RZ, RZ, -R147 ;  /* 0x000000ffff939224 */ /* 0x000fe200078e0a93 */
[----:B------:R-:W-:Y:S01]  /*5e20*/  ISETP.GE.AND P1, PT, R150, RZ, PT ;  /* 0x000000ff9600720c */ /* 0x000fe20003f26270 */
[----:B------:R0:W2:Y:S01]  /*5e30*/  @P6 LDG.E.U8 R21, desc[UR26][R60.64] ;  /* 0x0000001a3c156981 */ /* 0x0000a2000c1e1100 */
[----:B------:R-:W-:Y:S01]  /*5e40*/  SHF.R.S32.HI R153, RZ, 0x1f, R154 ;  /* 0x0000001fff997819 */ /* 0x000fe2000001149a */
[----:B------:R-:W-:Y:S01]  /*5e50*/  IMAD.MOV.U32 R150, RZ, RZ, R148 ;  /* 0x000000ffff967224 */ /* 0x000fe200078e0094 */
[----:B------:R-:W-:-:S02]  /*5e60*/  SHF.R.U64 R148, R75, 0x13, RZ ;  /* 0x000000134b947819 */ /* 0x000fc400000012ff */
[----:B0-----:R-:W-:Y:S01]  /*5e70*/  IADD3 R60, P6, PT, R154, R58, RZ ;  /* 0x0000003a9a3c7210 */ /* 0x001fe20007fde0ff */
[----:B------:R-:W-:Y:S01]  /*5e80*/  @!P0 IMAD.MOV R150, RZ, RZ, -R150 ;  /* 0x000000ffff968224 */ /* 0x000fe200078e0a96 */
[----:B------:R-:W-:-:S03]  /*5e90*/  ISETP.GE.AND P0, PT, R151, RZ, PT ;  /* 0x000000ff9700720c */ /* 0x000fc60003f06270 */
[----:B------:R-:W-:Y:S01]  /*5ea0*/  IMAD.X R61, R153, 0x1, R59, P6 ;  /* 0x00000001993d7824 */ /* 0x000fe200030e063b */
[----:B------:R-:W-:Y:S01]  /*5eb0*/  LOP3.LUT P6, RZ, R148, 0x1, RZ, 0xc0, !PT ;  /* 0x0000000194ff7812 */ /* 0x000fe200078cc0ff */
[----:B------:R-:W-:Y:S01]  /*5ec0*/  @!P2 IMAD.MOV R149, RZ, RZ, -R149 ;  /* 0x000000ffff95a224 */ /* 0x000fe200078e0a95 */
[----:B------:R-:W-:Y:S02]  /*5ed0*/  PRMT R148, RZ, 0x7610, R148 ;  /* 0x00007610ff947816 */ /* 0x000fe40000000094 */
[----:B------:R-:W-:Y:S01]  /*5ee0*/  ISETP.GE.AND P2, PT, R152, RZ, PT ;  /* 0x000000ff9800720c */ /* 0x000fe20003f46270 */
[----:B------:R-:W-:-:S04]  /*5ef0*/  IMAD R152, R122, 0x2d, RZ ;  /* 0x0000002d7a987824 */ /* 0x000fc800078e02ff */
[----:B------:R-:W-:Y:S01]  /*5f00*/  @!P0 IMAD.MOV R145, RZ, RZ, -R145 ;  /* 0x000000ffff918224 */ /* 0x000fe200078e0a91 */
[----:B------:R-:W-:-:S03]  /*5f10*/  SHF.R.S32.HI R151, RZ, 0x1f, R152 ;  /* 0x0000001fff977819 */ /* 0x000fc60000011498 */
[----:B------:R0:W2:Y:S01]  /*5f20*/  @P6 LDG.E.U8 R148, desc[UR26][R60.64] ;  /* 0x0000001a3c946981 */ /* 0x0000a2000c1e1100 */
[----:B------:R-:W-:Y:S02]  /*5f30*/  ISETP.GE.AND P0, PT, R141, RZ, PT ;  /* 0x000000ff8d00720c */ /* 0x000fe40003f06270 */
[----:B------:R-:W-:Y:S02]  /*5f40*/  SHF.R.U64 R141, R75, 0x12, RZ ;  /* 0x000000124b8d7819 */ /* 0x000fe400000012ff */
[----:B0-----:R-:W-:-:S05]  /*5f50*/  IADD3 R60, P6, PT, R152, R58, RZ ;  /* 0x0000003a983c7210 */ /* 0x001fca0007fde0ff */
[----:B------:R-:W-:Y:S01]  /*5f60*/  IMAD.X R61, R151, 0x1, R59, P6 ;  /* 0x00000001973d7824 */ /* 0x000fe200030e063b */
[----:B------:R-:W-:Y:S01]  /*5f70*/  LOP3.LUT P6, RZ, R141, 0x1, RZ, 0xc0, !PT ;  /* 0x000000018dff7812 */ /* 0x000fe200078cc0ff */
        /* <DEDUP_REMOVED lines=8> */
[----:B------:R-:W-:Y:S01]  /*6000*/  IMAD.MOV.U32 R138, RZ, RZ, R135 ;  /* 0x000000ffff8a7224 */ /* 0x000fe200078e0087 */
[----:B------:R-:W-:Y:S01]  /*6010*/  SHF.R.S32.HI R144, RZ, 0x1f, R146 ;  /* 0x0000001fff907819 */ /* 0x000fe20000011492 */
[----:B------:R0:W2:Y:S01]  /*6020*/  @P6 LDG.E.U8 R141, desc[UR26][R60.64] ;  /* 0x0000001a3c8d6981 */ /* 0x0000a2000c1e1100 */
[----:B------:R-:W-:-:S02]  /*6030*/  SHF.R.U64 R135, R75, 0x11, RZ ;  /* 0x000000114b877819 */ /* 0x000fc400000012ff */
[----:B0-----:R-:W-:Y:S01]  /*6040*/  IADD3 R60, P6, PT, R146, R58, RZ ;  /* 0x0000003a923c7210 */ /* 0x001fe20007fde0ff */
[----:B------:R-:W-:Y:S04]  /*6050*/  STL [R1+0x7c], R157 ;  /* 0x00007c9d01007387 */ /* 0x000fe80000100800 */
[----:B------:R-:W-:Y:S01]  /*6060*/  IMAD.X R61, R144, 0x1, R59, P6 ;  /* 0x00000001903d7824 */ /* 0x000fe200030e063b */
[----:B------:R-:W-:Y:S01]  /*6070*/  LOP3.LUT P6, RZ, R135, 0x1, RZ, 0xc0, !PT ;  /* 0x0000000187ff7812 */ /* 0x000fe200078cc0ff */
[----:B------:R-:W-:Y:S04]  /*6080*/  STL [R1+0x17c], R156 ;  /* 0x00017c9c01007387 */ /* 0x000fe80000100800 */
[----:B------:R-:W-:Y:S01]  /*6090*/  STL [R1+0x78], R154 ;  /* 0x0000789a01007387 */ /* 0x000fe20000100800 */
[----:B------:R-:W-:-:S03]  /*60a0*/  PRMT R135, RZ, 0x7610, R135 ;  /* 0x00007610ff877816 */ /* 0x000fc60000000087 */
[----:B------:R-:W-:Y:S04]  /*60b0*/  STL [R1+0x178], R153 ;  /* 0x0001789901007387 */ /* 0x000fe80000100800 */
[----:B------:R-:W-:Y:S04]  /*60c0*/  STL [R1+0x74], R152 ;  /* 0x0000749801007387 */ /* 0x000fe80000100800 */
[----:B------:R-:W-:Y:S04]  /*60d0*/  STL [R1+0x174], R151 ;  /* 0x0001749701007387 */ /* 0x000fe80000100800 */
[----:B------:R-:W-:Y:S04]  /*60e0*/  STL [R1+0x70], R146 ;  /* 0x0000709201007387 */ /* 0x000fe80000100800 */
[----:B------:R0:W-:Y:S01]  /*60f0*/  STL [R1+0x170], R144 ;  /* 0x0001709001007387 */ /* 0x0001e20000100800 */
[----:B------:R-:W-:Y:S01]  /*6100*/  @!P1 IMAD.MOV R138, RZ, RZ, -R138 ;  /* 0x000000ffff8a9224 */ /* 0x000fe200078e0a8a */
[----:B------:R-:W-:Y:S01]  /*6110*/  ISETP.GE.AND P1, PT, R140, RZ, PT ;  /* 0x000000ff8c00720c */ /* 0x000fe20003f26270 */
[----:B------:R-:W-:Y:S01]  /*6120*/  @!P4 IMAD.MOV R136, RZ, RZ, -R136 ;  /* 0x000000ffff88c224 */ /* 0x000fe200078e0a88 */
[----:B------:R1:W2:Y:S01]  /*6130*/  @P6 LDG.E.U8 R135, desc[UR26][R60.64] ;  /* 0x0000001a3c876981 */ /* 0x0002a2000c1e1100 */
[----:B------:R-:W-:Y:S01]  /*6140*/  ISETP.GE.AND P4, PT, R139, RZ, PT ;  /* 0x000000ff8b00720c */ /* 0x000fe20003f86270 */
[----:B0-----:R-:W-:-:S02]  /*6150*/  IMAD R144, R122, 0x2f, RZ ;  /* 0x0000002f7a907824 */ /* 0x001fc400078e02ff */
[----:B------:R-:W-:Y:S01]  /*6160*/  IMAD.MOV.U32 R139, RZ, RZ, R129 ;  /* 0x000000ffff8b7224 */ /* 0x000fe200078e0081 */
[----:B------:R-:W-:Y:S02]  /*6170*/  SHF.R.U64 R129, R75, 0x10, RZ ;  /* 0x000000104b817819 */ /* 0x000fe400000012ff */
[----:B------:R-:W-:Y:S02]  /*6180*/  SHF.R.S32.HI R140, RZ, 0x1f, R144 ;  /* 0x0000001fff8c7819 */ /* 0x000fe40000011490 */
[----:B-1----:R-:W-:-:S05]  /*6190*/  IADD3 R60, P6, PT, R144, R58, RZ ;  /* 0x0000003a903c7210 */ /* 0x002fca0007fde0ff */
[----:B------:R-:W-:Y:S01]  /*61a0*/  IMAD.X R61, R140, 0x1, R59, P6 ;  /* 0x000000018c3d7824 */ /* 0x000fe200030e063b */
[----:B------:R-:W-:Y:S01]  /*61b0*/  LOP3.LUT P6, RZ, R129, 0x1, RZ, 0xc0, !PT ;  /* 0x0000000181ff7812 */ /* 0x000fe200078cc0ff */
[----:B------:R-:W-:Y:S01]  /*61c0*/  @!P0 IMAD.MOV R139, RZ, RZ, -R139 ;  /* 0x000000ffff8b8224 */ /* 0x000fe200078e0a8b */
[----:B------:R-:W-:Y:S02]  /*61d0*/  ISETP.GE.AND P0, PT, R132, RZ, PT ;  /* 0x000000ff8400720c */ /* 0x000fe40003f06270 */
[----:B------:R-:W-:Y:S01]  /*61e0*/  PRMT R129, RZ, 0x7610, R129 ;  /* 0x00007610ff817816 */ /* 0x000fe20000000081 */
[----:B------:R-:W-:Y:S02]  /*61f0*/  IMAD R132, R122, 0x31, RZ ;  /* 0x000000317a847824 */ /* 0x000fe400078e02ff */
[----:B------:R-:W-:Y:S01]  /*6200*/  @!P4 IMAD.MOV R133, RZ, RZ, -R133 ;  /* 0x000000ffff85c224 */ /* 0x000fe200078e0a85 */
[----:B------:R-:W-:Y:S01]  /*6210*/  ISETP.GE.AND P4, PT, R130, RZ, PT ;  /* 0x000000ff8200720c */ /* 0x000fe20003f86270 */
[----:B------:R-:W-:Y:S01]  /*6220*/  @!P2 IMAD.MOV R131, RZ, RZ, -R131 ;  /* 0x000000ffff83a224 */ /* 0x000fe200078e0a83 */
[----:B------:R-:W-:Y:S01]  /*6230*/  ISETP.GE.AND P2, PT, R134, RZ, PT ;  /* 0x000000ff8600720c */ /* 0x000fe20003f46270 */
[----:B------:R-:W-:Y:S01]  /*6240*/  @!P1 IMAD.MOV R125, RZ, RZ, -R125 ;  /* 0x000000ffff7d9224 */ /* 0x000fe200078e0a7d */
[----:B------:R-:W-:Y:S01]  /*6250*/  SHF.R.S32.HI R130, RZ, 0x1f, R132 ;  /* 0x0000001fff827819 */ /* 0x000fe20000011484 */
[----:B------:R0:W2:Y:S01]  /*6260*/  @P6 LDG.E.U8 R129, desc[UR26][R60.64] ;  /* 0x0000001a3c816981 */ /* 0x0000a2000c1e1100 */
[----:B------:R-:W-:-:S02]  /*6270*/  ISETP.GE.AND P1, PT, R126, RZ, PT ;  /* 0x000000ff7e00720c */ /* 0x000fc40003f26270 */
[----:B------:R-:W-:Y:S01]  /*6280*/  SHF.R.U64 R126, R75, 0xe, RZ ;  /* 0x0000000e4b7e7819 */ /* 0x000fe200000012ff */
[----:B------:R-:W-:Y:S01]  /*6290*/  @!P0 IMAD.MOV R124, RZ, RZ, -R124 ;  /* 0x000000ffff7c8224 */ /* 0x000fe200078e0a7c */
[----:B0-----:R-:W-:Y:S02]  /*62a0*/  IADD3 R60, P6, PT, R132, R58, RZ ;  /* 0x0000003a843c7210 */ /* 0x001fe40007fde0ff */
        /* <DEDUP_REMOVED lines=23> */
[----:B------:R-:W-:Y:S01]  /*6420*/  IMAD.MOV.U32 R110, RZ, RZ, R107 ;  /* 0x000000ffff6e7224 */ /* 0x000fe200078e006b */
[----:B------:R-:W-:Y:S01]  /*6430*/  SHF.R.S32.HI R116, RZ, 0x1f, R119 ;  /* 0x0000001fff747819 */ /* 0x000fe20000011477 */
[----:B------:R0:W2:Y:S01]  /*6440*/  @P6 LDG.E.U8 R113, desc[UR26][R60.64] ;  /* 0x0000001a3c716981 */ /* 0x0000a2000c1e1100 */
[----:B------:R-:W-:Y:S01]  /*6450*/  SHF.R.U64 R107, R75, 0xc, RZ ;  /* 0x0000000c4b6b7819 */ /* 0x000fe200000012ff */
[----:B------:R-:W-:Y:S01]  /*6460*/  @!P4 IMAD.MOV R108, RZ, RZ, -R108 ;  /* 0x000000ffff6cc224 */ /* 0x000fe200078e0a6c */
[----:B------:R-:W-:-:S02]  /*6470*/  ISETP.GE.AND P4, PT, R111, RZ, PT ;  /* 0x000000ff6f00720c */ /* 0x000fc40003f86270 */
        /* <DEDUP_REMOVED lines=8> */
[----:B------:R-:W-:Y:S02]  /*6500*/  ISETP.GE.AND P4, PT, R104, RZ, PT ;  /* 0x000000ff6800720c */ /* 0x000fe40003f86270 */
[----:B------:R-:W-:-:S03]  /*6510*/  SHF.R.S32.HI R111, RZ, 0x1f, R112 ;  /* 0x0000001fff6f7819 */ /* 0x000fc60000011470 */
[----:B------:R0:W2:Y:S01]  /*6520*/  @P6 LDG.E.U8 R107, desc[UR26][R60.64] ;  /* 0x0000001a3c6b6981 */ /* 0x0000a2000c1e1100 */
[----:B------:R-:W-:Y:S02]  /*6530*/  SHF.R.U64 R104, R75, 0xb, RZ ;  /* 0x0000000b4b687819 */ /* 0x000fe400000012ff */
        /* <DEDUP_REMOVED lines=11> */
[----:B------:R0:W-:Y:S04]  /*65f0*/  STL [R1+0x160], R116 ;  /* 0x0001607401007387 */ /* 0x0001e80000100800 */
[----:B------:R1:W-:Y:S04]  /*6600*/  STL [R1+0x58], R112 ;  /* 0x0000587001007387 */ /* 0x0003e80000100800 */
[----:B------:R3:W2:Y:S01]  /*6610*/  @P6 LDG.E.U8 R104, desc[UR26][R60.64] ;  /* 0x0000001a3c686981 */ /* 0x0006a2000c1e1100 */
[----:B0-----:R-:W-:-:S03]  /*6620*/  IMAD R116, R122, 0x35, RZ ;  /* 0x000000357a747824 */ /* 0x001fc600078e02ff */
[----:B------:R0:W-:Y:S02]  /*6630*/  STL [R1+0x15c], R111 ;  /* 0x00015c6f01007387 */ /* 0x0001e40000100800 */
[----:B-1----:R-:W-:Y:S02]  /*6640*/  SHF.R.S32.HI R112, RZ, 0x1f, R116 ;  /* 0x0000001fff707819 */ /* 0x002fe40000011474 */
[----:B---3--:R-:W-:Y:S01]  /*6650*/  IADD3 R60, P6, PT, R116, R58, RZ ;  /* 0x0000003a743c7210 */ /* 0x008fe20007fde0ff */
[----:B0-----:R-:W-:Y:S01]  /*6660*/  IMAD.MOV.U32 R111, RZ, RZ, R100 ;  /* 0x000000ffff6f7224 */ /* 0x001fe200078e0064 */
[----:B------:R-:W-:-:S03]  /*6670*/  SHF.R.U64 R100, R75, 0xa, RZ ;  /* 0x0000000a4b647819 */ /* 0x000fc600000012ff */
[----:B------:R-:W-:Y:S01]  /*6680*/  IMAD.X R61, R112, 0x1, R59, P6 ;  /* 0x00000001703d7824 */ /* 0x000fe200030e063b */
[----:B------:R-:W-:Y:S02]  /*6690*/  LOP3.LUT P6, RZ, R100, 0x1, RZ, 0xc0, !PT ;  /* 0x0000000164ff7812 */ /* 0x000fe400078cc0ff */
[----:B------:R-:W-:Y:S01]  /*66a0*/  PRMT R100, RZ, 0x7610, R100 ;  /* 0x00007610ff647816 */ /* 0x000fe20000000064 */
[----:B------:R-:W-:Y:S01]  /*66b0*/  IMAD R119, R122, 0x36, RZ ;  /* 0x000000367a777824 */ /* 0x000fe200078e02ff */
[----:B------:R0:W-:Y:S04]  /*66c0*/  STL [R1+0x54], R116 ;  /* 0x0000547401007387 */ /* 0x0001e80000100800 */
[----:B------:R1:W-:Y:S05]  /*66d0*/  STL [R1+0x154], R112 ;  /* 0x0001547001007387 */ /* 0x0003ea0000100800 */
[----:B------:R3:W2:Y:S01]  /*66e0*/  @P6 LDG.E.U8 R100, desc[UR26][R60.64] ;  /* 0x0000001a3c646981 */ /* 0x0006a2000c1e1100 */
[----:B0-----:R-:W-:Y:S01]  /*66f0*/  SHF.R.S32.HI R116, RZ, 0x1f, R119 ;  /* 0x0000001fff747819 */ /* 0x001fe20000011477 */
[----:B-1----:R-:W-:Y:S01]  /*6700*/  IMAD.MOV.U32 R112, RZ, RZ, R97 ;  /* 0x000000ffff707224 */ /* 0x002fe200078e0061 */
[----:B------:R-:W-:-:S02]  /*6710*/  SHF.R.U64 R97, R75, 0x9, RZ ;  /* 0x000000094b617819 */ /* 0x000fc400000012ff */
[----:B---3--:R-:W-:-:S05]  /*6720*/  IADD3 R60, P6, PT, R119, R58, RZ ;  /* 0x0000003a773c7210 */ /* 0x008fca0007fde0ff */
[----:B------:R-:W-:Y:S01]  /*6730*/  IMAD.X R61, R116, 0x1, R59, P6 ;  /* 0x00000001743d7824 */ /* 0x000fe200030e063b */
[----:B------:R-:W-:Y:S02]  /*6740*/  LOP3.LUT P6, RZ, R97, 0x1, RZ, 0xc0, !PT ;  /* 0x0000000161ff7812 */ /* 0x000fe400078cc0ff */
[----:B------:R-:W-:Y:S01]  /*6750*/  PRMT R97, RZ, 0x7610, R97 ;  /* 0x00007610ff617816 */ /* 0x000fe20000000061 */
[----:B------:R-:W-:Y:S01]  /*6760*/  IMAD R127, R122, 0x37, RZ ;  /* 0x000000377a7f7824 */ /* 0x000fe200078e02ff */
[----:B------:R0:W-:Y:S04]  /*6770*/  STL [R1+0x50], R119 ;  /* 0x0000507701007387 */ /* 0x0001e80000100800 */
[----:B------:R1:W-:Y:S05]  /*6780*/  STL [R1+0x150], R116 ;  /* 0x0001507401007387 */ /* 0x0003ea0000100800 */
[----:B------:R3:W4:Y:S01]  /*6790*/  @P6 LDG.E.U8 R97, desc[UR26][R60.64] ;  /* 0x0000001a3c616981 */ /* 0x000722000c1e1100 */
[----:B0-----:R-:W-:Y:S01]  /*67a0*/  SHF.R.S32.HI R119, RZ, 0x1f, R127 ;  /* 0x0000001fff777819 */ /* 0x001fe2000001147f */
[----:B-1----:R-:W-:Y:S01]  /*67b0*/  IMAD.MOV.U32 R116, RZ, RZ, R94 ;  /* 0x000000ffff747224 */ /* 0x002fe200078e005e */
[----:B------:R-:W-:-:S02]  /*67c0*/  SHF.R.U64 R94, R75, 0x8, RZ ;  /* 0x000000084b5e7819 */ /* 0x000fc400000012ff */
[----:B---3--:R-:W-:-:S05]  /*67d0*/  IADD3 R60, P6, PT, R127, R58, RZ ;  /* 0x0000003a7f3c7210 */ /* 0x008fca0007fde0ff */
[----:B------:R-:W-:Y:S01]  /*67e0*/  IMAD.X R61, R119, 0x1, R59, P6 ;  /* 0x00000001773d7824 */ /* 0x000fe200030e063b */
[----:B------:R-:W-:Y:S01]  /*67f0*/  LOP3.LUT P6, RZ, R94, 0x1, RZ, 0xc0, !PT ;  /* 0x000000015eff7812 */ /* 0x000fe200078cc0ff */
[----:B------:R-:W-:Y:S01]  /*6800*/  STL [R1+0x4c], R127 ;  /* 0x00004c7f01007387 */ /* 0x000fe20000100800 */
[----:B------:R-:W-:-:S03]  /*6810*/  PRMT R94, RZ, 0x7610, R94 ;  /* 0x00007610ff5e7816 */ /* 0x000fc6000000005e */
[----:B------:R0:W-:Y:S08]  /*6820*/  STL [R1+0x14c], R119 ;  /* 0x00014c7701007387 */ /* 0x0001f00000100800 */
[----:B------:R1:W3:Y:S01]  /*6830*/  @P6 LDG.E.U8 R94, desc[UR26][R60.64] ;  /* 0x0000001a3c5e6981 */ /* 0x0002e2000c1e1100 */
[----:B0-----:R-:W-:-:S05]  /*6840*/  IMAD R119, R122, 0x39, RZ ;  /* 0x000000397a777824 */ /* 0x001fca00078e02ff */
[----:B------:R-:W-:Y:S01]  /*6850*/  SHF.R.S32.HI R127, RZ, 0x1f, R119 ;  /* 0x0000001fff7f7819 */ /* 0x000fe20000011477 */
[----:B------:R0:W-:Y:S01]  /*6860*/  STL [R1+0x44], R119 ;  /* 0x0000447701007387 */ /* 0x0001e20000100800 */
[----:B-1----:R-:W-:Y:S01]  /*6870*/  IADD3 R60, P6, PT, R119, R58, RZ ;  /* 0x0000003a773c7210 */ /* 0x002fe20007fde0ff */
[----:B------:R-:W-:Y:S01]  /*6880*/  @!P0 IMAD.MOV R103, RZ, RZ, -R103 ;  /* 0x000000ffff678224 */ /* 0x000fe200078e0a67 */
[----:B------:R-:W-:-:S03]  /*6890*/  ISETP.GE.AND P0, PT, R160, RZ, PT ;  /* 0x000000ffa000720c */ /* 0x000fc60003f06270 */
[----:B------:R-:W-:Y:S01]  /*68a0*/  IMAD.X R61, R127, 0x1, R59, P6 ;  /* 0x000000017f3d7824 */ /* 0x000fe200030e063b */
[----:B0-----:R-:W-:-:S04]  /*68b0*/  SHF.R.U64 R119, R75, 0x6, RZ ;  /* 0x000000064b777819 */ /* 0x001fc800000012ff */
[----:B------:R-:W-:Y:S02]  /*68c0*/  LOP3.LUT P6, RZ, R119, 0x1, RZ, 0xc0, !PT ;  /* 0x0000000177ff7812 */ /* 0x000fe400078cc0ff */
[----:B------:R-:W-:Y:S01]  /*68d0*/  PRMT R119, RZ, 0x7610, R119 ;  /* 0x00007610ff777816 */ /* 0x000fe20000000077 */
[----:B------:R-:W-:Y:S01]  /*68e0*/  IMAD R130, R122, 0x3a, RZ ;  /* 0x0000003a7a827824 */ /* 0x000fe200078e02ff */
[----:B------:R0:W-:Y:S01]  /*68f0*/  STL [R1+0x148], R127 ;  /* 0x0001487f01007387 */ /* 0x0001e20000100800 */
[----:B------:R-:W-:Y:S01]  /*6900*/  @!P2 IMAD.MOV R105, RZ, RZ, -R105 ;  /* 0x000000ffff69a224 */ /* 0x000fe200078e0a69 */
[----:B------:R-:W-:Y:S01]  /*6910*/  ISETP.GE.AND P2, PT, R159, RZ, PT ;  /* 0x000000ff9f00720c */ /* 0x000fe20003f46270 */
[----:B------:R-:W-:Y:S01]  /*6920*/  @!P0 IMAD.MOV R101, RZ, RZ, -R101 ;  /* 0x000000ffff658224 */ /* 0x000fe200078e0a65 */
[----:B------:R-:W-:Y:S02]  /*6930*/  SHF.R.S32.HI R128, RZ, 0x1f, R130 ;  /* 0x0000001fff807819 */ /* 0x000fe40000011482 */
[----:B------:R-:W-:-:S03]  /*6940*/  ISETP.GE.AND P0, PT, R162, RZ, PT ;  /* 0x000000ffa200720c */ /* 0x000fc60003f06270 */
[----:B------:R1:W3:Y:S01]  /*6950*/  @P6 LDG.E.U8 R119, desc[UR26][R60.64] ;  /* 0x0000001a3c776981 */ /* 0x0002e2000c1e1100 */
[----:B0-----:R-:W-:Y:S01]  /*6960*/  IMAD.MOV.U32 R127, RZ, RZ, R88 ;  /* 0x000000ffff7f7224 */ /* 0x001fe200078e0058 */
[----:B------:R-:W-:Y:S02]  /*6970*/  SHF.R.U64 R88, R75, 0x5, RZ ;  /* 0x000000054b587819 */ /* 0x000fe400000012ff */
[----:B-1----:R-:W-:Y:S01]  /*6980*/  IADD3 R60, P6, PT, R130, R58, RZ ;  /* 0x0000003a823c7210 */ /* 0x002fe20007fde0ff */
[----:B------:R-:W-:-:S04]  /*6990*/  @!P4 IMAD.MOV R98, RZ, RZ, -R98 ;  /* 0x000000ffff62c224 */ /* 0x000fc800078e0a62 */
[----:B------:R-:W-:Y:S01]  /*69a0*/  IMAD.X R61, R128, 0x1, R59, P6 ;  /* 0x00000001803d7824 */ /* 0x000fe200030e063b */
[----:B------:R-:W-:Y:S02]  /*69b0*/  LOP3.LUT P6, RZ, R88, 0x1, RZ, 0xc0, !PT ;  /* 0x0000000158ff7812 */ /* 0x000fe400078cc0ff */
[----:B------:R-:W-:Y:S01]  /*69c0*/  ISETP.GE.AND P4, PT, R166, RZ, PT ;  /* 0x000000ffa600720c */ /* 0x000fe20003f86270 */
[----:B------:R-:W-:Y:S01]  /*69d0*/  @!P2 IMAD.MOV R111, RZ, RZ, -R111 ;  /* 0x000000ffff6fa224 */ /* 0x000fe200078e0a6f */
[----:B------:R-:W-:Y:S01]  /*69e0*/  PRMT R88, RZ, 0x7610, R88 ;  /* 0x00007610ff587816 */ /* 0x000fe20000000058 */
[----:B------:R-:W-:Y:S01]  /*69f0*/  @!P0 IMAD.MOV R112, RZ, RZ, -R112 ;  /* 0x000000ffff708224 */ /* 0x000fe200078e0a70 */
[----:B------:R-:W-:Y:S01]  /*6a00*/  ISETP.GE.AND P2, PT, R161, RZ, PT ;  /* 0x000000ffa100720c */ /* 0x000fe20003f46270 */
[----:B------:R-:W-:Y:S01]  /*6a10*/  IMAD R132, R122, 0x3b, RZ ;  /* 0x0000003b7a847824 */ /* 0x000fe200078e02ff */
[----:B------:R-:W-:Y:S01]  /*6a20*/  ISETP.GE.AND P0, PT, R164, RZ, PT ;  /* 0x000000ffa400720c */ /* 0x000fe20003f06270 */
[----:B------:R0:W-:Y:S04]  /*6a30*/  STL [R1+0x40], R130 ;  /* 0x0000408201007387 */ /* 0x0001e80000100800 */
[----:B------:R1:W5:Y:S04]  /*6a40*/  @P6 LDG.E.U8 R88, desc[UR26][R60.64] ;  /* 0x0000001a3c586981 */ /* 0x000368000c1e1100 */
[----:B------:R1:W-:Y:S01]  /*6a50*/  STL [R1+0x144], R128 ;  /* 0x0001448001007387 */ /* 0x0003e20000100800 */
[----:B0-----:R-:W-:Y:S01]  /*6a60*/  SHF.R.S32.HI R130, RZ, 0x1f, R132 ;  /* 0x0000001fff827819 */ /* 0x001fe20000011484 */
[----:B------:R-:W-:Y:S01]  /*6a70*/  @!P4 IMAD.MOV R95, RZ, RZ, -R95 ;  /* 0x000000ffff5fc224 */ /* 0x000fe200078e0a5f */
[----:B-1----:R-:W-:Y:S01]  /*6a80*/  IADD3 R60, P6, PT, R132, R58, RZ ;  /* 0x0000003a843c7210 */ /* 0x002fe20007fde0ff */
[----:B------:R-:W-:Y:S01]  /*6a90*/  IMAD.MOV.U32 R128, RZ, RZ, R86 ;  /* 0x000000ffff807224 */ /* 0x000fe200078e0056 */
[----:B------:R-:W-:-:S03]  /*6aa0*/  SHF.R.U64 R86, R75, 0x4, RZ ;  /* 0x000000044b567819 */ /* 0x000fc600000012ff */
[----:B------:R-:W-:Y:S01]  /*6ab0*/  IMAD.X R61, R130, 0x1, R59, P6 ;  /* 0x00000001823d7824 */ /* 0x000fe200030e063b */
[----:B------:R-:W-:Y:S02]  /*6ac0*/  ISETP.GE.AND P4, PT, R168, RZ, PT ;  /* 0x000000ffa800720c */ /* 0x000fe40003f86270 */
[----:B------:R-:W-:Y:S01]  /*6ad0*/  LOP3.LUT P6, RZ, R86, 0x1, RZ, 0xc0, !PT ;  /* 0x0000000156ff7812 */ /* 0x000fe200078cc0ff */
[----:B------:R-:W-:Y:S01]  /*6ae0*/  @!P2 IMAD.MOV R96, RZ, RZ, -R96 ;  /* 0x000000ffff60a224 */ /* 0x000fe200078e0a60 */
[----:B------:R-:W-:Y:S01]  /*6af0*/  ISETP.GE.AND P2, PT, R169, RZ, PT ;  /* 0x000000ffa900720c */ /* 0x000fe20003f46270 */
[----:B------:R-:W-:Y:S01]  /*6b00*/  @!P0 IMAD.MOV R92, RZ, RZ, -R92 ;  /* 0x000000ffff5c8224 */ /* 0x000fe200078e0a5c */
[----:B------:R-:W-:Y:S02]  /*6b10*/  ISETP.GE.AND P0, PT, R172, RZ, PT ;  /* 0x000000ffac00720c */ /* 0x000fe40003f06270 */
[----:B------:R-:W-:Y:S01]  /*6b20*/  PRMT R86, RZ, 0x7610, R86 ;  /* 0x00007610ff567816 */ /* 0x000fe20000000056 */
[----:B------:R-:W-:Y:S01]  /*6b30*/  IMAD R134, R122, 0x3c, RZ ;  /* 0x0000003c7a867824 */ /* 0x000fe200078e02ff */
[----:B------:R0:W-:Y:S03]  /*6b40*/  STL [R1+0x3c], R132 ;  /* 0x00003c8401007387 */ /* 0x0001e60000100800 */
[----:B------:R-:W-:Y:S01]  /*6b50*/  @!P4 IMAD.MOV R93, RZ, RZ, -R93 ;  /* 0x000000ffff5dc224 */ /* 0x000fe200078e0a5d */
[----:B------:R-:W-:Y:S01]  /*6b60*/  ISETP.GE.AND P4, PT, R170, RZ, PT ;  /* 0x000000ffaa00720c */ /* 0x000fe20003f86270 */
[----:B------:R1:W5:Y:S02]  /*6b70*/  @P6 LDG.E.U8 R86, desc[UR26][R60.64] ;  /* 0x0000001a3c566981 */ /* 0x000364000c1e1100 */
[----:B------:R-:W-:-:S02]  /*6b80*/  @!P2 IMAD.MOV R91, RZ, RZ, -R91 ;  /* 0x000000ffff5ba224 */ /* 0x000fc400078e0a5b */
[----:B------:R1:W-:Y:S01]  /*6b90*/  STL [R1+0x140], R130 ;  /* 0x0001408201007387 */ /* 0x0003e20000100800 */
[----:B0-----:R-:W-:Y:S01]  /*6ba0*/  SHF.R.S32.HI R132, RZ, 0x1f, R134 ;  /* 0x0000001fff847819 */ /* 0x001fe20000011486 */
[----:B------:R-:W-:Y:S01]  /*6bb0*/  @!P0 IMAD.MOV R89, RZ, RZ, -R89 ;  /* 0x000000ffff598224 */ /* 0x000fe200078e0a59 */
[----:B------:R-:W-:Y:S02]  /*6bc0*/  ISETP.GE.AND P2, PT, R171, RZ, PT ;  /* 0x000000ffab00720c */ /* 0x000fe40003f46270 */
[----:B-1----:R-:W-:Y:S01]  /*6bd0*/  IADD3 R60, P6, PT, R134, R58, RZ ;  /* 0x0000003a863c7210 */ /* 0x002fe20007fde0ff */
[----:B------:R-:W-:Y:S01]  /*6be0*/  IMAD.MOV.U32 R130, RZ, RZ, R82 ;  /* 0x000000ffff827224 */ /* 0x000fe200078e0052 */
[----:B------:R-:W-:-:S03]  /*6bf0*/  SHF.R.U64 R82, R75, 0x3, RZ ;  /* 0x000000034b527819 */ /* 0x000fc600000012ff */
[----:B------:R-:W-:Y:S01]  /*6c00*/  IMAD.X R61, R132, 0x1, R59, P6 ;  /* 0x00000001843d7824 */ /* 0x000fe200030e063b */
[----:B------:R-:W-:Y:S02]  /*6c10*/  ISETP.GE.AND P0, PT, R174, RZ, PT ;  /* 0x000000ffae00720c */ /* 0x000fe40003f06270 */
[----:B------:R-:W-:Y:S01]  /*6c20*/  LOP3.LUT P6, RZ, R82, 0x1, RZ, 0xc0, !PT ;  /* 0x0000000152ff7812 */ /* 0x000fe200078cc0ff */
[----:B------:R-:W-:Y:S01]  /*6c30*/  @!P4 IMAD.MOV R85, RZ, RZ, -R85 ;  /* 0x000000ffff55c224 */ /* 0x000fe200078e0a55 */
[----:B------:R-:W-:Y:S02]  /*6c40*/  ISETP.GE.AND P4, PT, R178, RZ, PT ;  /* 0x000000ffb200720c */ /* 0x000fe40003f86270 */
[----:B------:R-:W-:Y:S01]  /*6c50*/  PRMT R82, RZ, 0x7610, R82 ;  /* 0x00007610ff527816 */ /* 0x000fe20000000052 */
[----:B------:R-:W-:Y:S02]  /*6c60*/  IMAD R140, R122, 0x3d, RZ ;  /* 0x0000003d7a8c7824 */ /* 0x000fe400078e02ff */
[----:B------:R-:W-:Y:S01]  /*6c70*/  @!P2 IMAD.MOV R127, RZ, RZ, -R127 ;  /* 0x000000ffff7fa224 */ /* 0x000fe200078e0a7f */
[----:B------:R-:W-:Y:S01]  /*6c80*/  ISETP.GE.AND P2, PT, R173, RZ, PT ;  /* 0x000000ffad00720c */ /* 0x000fe20003f46270 */
[----:B------:R0:W-:Y:S02]  /*6c90*/  STL [R1+0x38], R134 ;  /* 0x0000388601007387 */ /* 0x0001e40000100800 */
[----:B------:R-:W-:Y:S01]  /*6ca0*/  @!P0 IMAD.MOV R87, RZ, RZ, -R87 ;  /* 0x000000ffff578224 */ /* 0x000fe200078e0a57 */
[----:B------:R-:W-:Y:S01]  /*6cb0*/  ISETP.GE.AND P0, PT, R176, RZ, PT ;  /* 0x000000ffb000720c */ /* 0x000fe20003f06270 */
[----:B------:R1:W5:Y:S04]  /*6cc0*/  @P6 LDG.E.U8 R82, desc[UR26][R60.64] ;  /* 0x0000001a3c526981 */ /* 0x000368000c1e1100 */
[----:B------:R1:W-:Y:S01]  /*6cd0*/  STL [R1+0x13c], R132 ;  /* 0x00013c8401007387 */ /* 0x0003e20000100800 */
[----:B0-----:R-:W-:-:S02]  /*6ce0*/  SHF.R.S32.HI R134, RZ, 0x1f, R140 ;  /* 0x0000001fff867819 */ /* 0x001fc4000001148c */
[----:B-1----:R-:W-:Y:S01]  /*6cf0*/  IADD3 R60, P6, PT, R140, R58, RZ ;  /* 0x0000003a8c3c7210 */ /* 0x002fe20007fde0ff */
[----:B------:R-:W-:Y:S01]  /*6d00*/  IMAD.MOV.U32 R132, RZ, RZ, R77 ;  /* 0x000000ffff847224 */ /* 0x000fe200078e004d */
[----:B------:R-:W-:Y:S01]  /*6d10*/  SHF.R.U64 R77, R75, 0x2, RZ ;  /* 0x000000024b4d7819 */ /* 0x000fe200000012ff */
[----:B------:R-:W-:Y:S01]  /*6d20*/  @!P4 IMAD.MOV R83, RZ, RZ, -R83 ;  /* 0x000000ffff53c224 */ /* 0x000fe200078e0a53 */
[----:B------:R-:W-:Y:S01]  /*6d30*/  ISETP.GE.AND P4, PT, R180, RZ, PT ;  /* 0x000000ffb400720c */ /* 0x000fe20003f86270 */
[----:B------:R-:W-:Y:S01]  /*6d40*/  IMAD.X R61, R134, 0x1, R59, P6 ;  /* 0x00000001863d7824 */ /* 0x000fe200030e063b */
[----:B------:R-:W-:Y:S01]  /*6d50*/  LOP3.LUT P6, RZ, R77, 0x1, RZ, 0xc0, !PT ;  /* 0x000000014dff7812 */ /* 0x000fe200078cc0ff */
[----:B------:R-:W-:Y:S01]  /*6d60*/  @!P2 IMAD.MOV R84, RZ, RZ, -R84 ;  /* 0x000000ffff54a224 */ /* 0x000fe200078e0a54 */
[----:B------:R-:W-:Y:S01]  /*6d70*/  ISETP.GE.AND P2, PT, R181, RZ, PT ;  /* 0x000000ffb500720c */ /* 0x000fe20003f46270 */
[----:B------:R-:W-:Y:S01]  /*6d80*/  @!P0 IMAD.MOV R132, RZ, RZ, -R132 ;  /* 0x000000ffff848224 */ /* 0x000fe200078e0a84 */
[----:B------:R-:W-:-:S02]  /*6d90*/  ISETP.GE.AND P0, PT, R182, RZ, PT ;  /* 0x000000ffb600720c */ /* 0x000fc40003f06270 */
[----:B------:R-:W-:Y:S02]  /*6da0*/  PRMT R77, RZ, 0x7610, R77 ;  /* 0x00007610ff4d7816 */ /* 0x000fe4000000004d */
[----:B------:R-:W-:-:S03]  /*6db0*/  SHF.R.U64 R75, R75, 0x1, RZ ;  /* 0x000000014b4b7819 */ /* 0x000fc600000012ff */
[----:B------:R-:W-:Y:S01]  /*6dc0*/  @!P4 IMAD.MOV R79, RZ, RZ, -R79 ;  /* 0x000000ffff4fc224 */ /* 0x000fe200078e0a4f */
[----:B------:R-:W-:Y:S01]  /*6dd0*/  ISETP.GE.AND P4, PT, R81, RZ, PT ;  /* 0x000000ff5100720c */ /* 0x000fe20003f86270 */
[----:B------:R0:W5:Y:S01]  /*6de0*/  @P6 LDG.E.U8 R77, desc[UR26][R60.64] ;  /* 0x0000001a3c4d6981 */ /* 0x000162000c1e1100 */
[----:B------:R-:W-:Y:S02]  /*6df0*/  IMAD R81, R122, 0x3e, RZ ;  /* 0x0000003e7a517824 */ /* 0x000fe400078e02ff */
[----:B------:R-:W-:Y:S01]  /*6e00*/  @!P2 IMAD.MOV R78, RZ, RZ, -R78 ;  /* 0x000000ffff4ea224 */ /* 0x000fe200078e0a4e */
[----:B------:R-:W-:Y:S01]  /*6e10*/  ISETP.GE.AND P2, PT, R80, RZ, PT ;  /* 0x000000ff5000720c */ /* 0x000fe20003f46270 */
[----:B------:R-:W-:Y:S01]  /*6e20*/  @!P0 IMAD.MOV R73, RZ, RZ, -R73 ;  /* 0x000000ffff498224 */ /* 0x000fe200078e0a49 */
[----:B------:R-:W-:Y:S02]  /*6e30*/  LOP3.LUT P0, RZ, R75, 0x1, RZ, 0xc0, !PT ;  /* 0x000000014bff7812 */ /* 0x000fe4000780c0ff */
[----:B------:R-:W-:-:S02]  /*6e40*/  SHF.R.S32.HI R80, RZ, 0x1f, R81 ;  /* 0x0000001fff507819 */ /* 0x000fc40000011451 */
[----:B0-----:R-:W-:Y:S01]  /*6e50*/  IADD3 R60, P6, PT, R81, R58, RZ ;  /* 0x0000003a513c7210 */ /* 0x001fe20007fde0ff */
[----:B------:R-:W-:-:S04]  /*6e60*/  IMAD R75, R122, 0x3f, RZ ;  /* 0x0000003f7a4b7824 */ /* 0x000fc800078e02ff */
[----:B------:R-:W-:Y:S01]  /*6e70*/  IMAD.X R61, R80, 0x1, R59, P6 ;  /* 0x00000001503d7824 */ /* 0x000fe200030e063b */
[----:B------:R-:W-:Y:S02]  /*6e80*/  ISETP.GE.AND P6, PT, R72, RZ, PT ;  /* 0x000000ff4800720c */ /* 0x000fe40003fc6270 */
[----:B------:R-:W-:-:S06]  /*6e90*/  PRMT R72, RZ, 0x7610, R72 ;  /* 0x00007610ff487816 */ /* 0x000fcc0000000048 */
[----:B------:R0:W5:Y:S01]  /*6ea0*/  @P0 LDG.E.U8 R72, desc[UR26][R60.64] ;  /* 0x0000001a3c480981 */ /* 0x000162000c1e1100 */
[----:B------:R-:W-:Y:S02]  /*6eb0*/  IADD3 R58, P0, PT, R75, R58, RZ ;  /* 0x0000003a4b3a7210 */ /* 0x000fe40007f1e0ff */
[----:B0-----:R-:W-:Y:S02]  /*6ec0*/  SHF.R.S32.HI R61, RZ, 0x1f, R75 ;  /* 0x0000001fff3d7819 */ /* 0x001fe4000001144b */
[----:B------:R-:W-:-:S03]  /*6ed0*/  PRMT R60, RZ, 0x7610, R60 ;  /* 0x00007610ff3c7816 */ /* 0x000fc6000000003c */
[----:B------:R-:W-:-:S05]  /*6ee0*/  IMAD.X R59, R61, 0x1, R59, P0 ;  /* 0x000000013d3b7824 */ /* 0x000fca00000e063b */
[----:B------:R-:W5:Y:S01]  /*6ef0*/  @!P5 LDG.E.U8 R60, desc[UR26][R58.64] ;  /* 0x0000001a3a3cd981 */ /* 0x000f62000c1e1100 */
[----:B------:R-:W-:Y:S01]  /*6f00*/  @!P1 IMAD.MOV R102, RZ, RZ, -R102 ;  /* 0x000000ffff669224 */ /* 0x000fe200078e0a66 */
[----:B------:R-:W-:-:S13]  /*6f10*/  ISETP.GE.AND P1, PT, R163, RZ, PT ;  /* 0x000000ffa300720c */ /* 0x000fda0003f26270 */
[----:B------:R-:W-:Y:S01]  /*6f20*/  @!P1 IMAD.MOV R99, RZ, RZ, -R99 ;  /* 0x000000ffff639224 */ /* 0x000fe200078e0a63 */
[----:B------:R-:W-:-:S13]  /*6f30*/  ISETP.GE.AND P1, PT, R165, RZ, PT ;  /* 0x000000ffa500720c */ /* 0x000fda0003f26270 */
[----:B------:R-:W-:Y:S01]  /*6f40*/  @!P1 IMAD.MOV R116, RZ, RZ, -R116 ;  /* 0x000000ffff749224 */ /* 0x000fe200078e0a74 */
[----:B------:R-:W-:-:S13]  /*6f50*/  ISETP.GE.AND P1, PT, R167, RZ, PT ;  /* 0x000000ffa700720c */ /* 0x000fda0003f26270 */
[----:B------:R-:W-:Y:S01]  /*6f60*/  @!P1 IMAD.MOV R90, RZ, RZ, -R90 ;  /* 0x000000ffff5a9224 */ /* 0x000fe200078e0a5a */
[----:B------:R-:W-:Y:S01]  /*6f70*/  ISETP.GE.AND P1, PT, R175, RZ, PT ;  /* 0x000000ffaf00720c */ /* 0x000fe20003f26270 */
[----:B------:R-:W-:Y:S01]  /*6f80*/  STS.U8 [R187+UR13], R39 ;  /* 0x00000027bb007988 */ /* 0x000fe2000800000d */
[----:B------:R-:W-:-:S03]  /*6f90*/  LOP3.LUT R144, R187, 0x10, RZ, 0x3c, !PT ;  /* 0x00000010bb907812 */ /* 0x000fc600078e3cff */
[----:B--2---:R-:W-:Y:S04]  /*6fa0*/  STS.U8 [R187+UR13+0x400], R40 ;  /* 0x00040028bb007988 */ /* 0x004fe8000800000d */
[----:B------:R-:W-:Y:S04]  /*6fb0*/  STS.U8 [R187+UR13+0xc00], R41 ;  /* 0x000c0029bb007988 */ /* 0x000fe8000800000d */
[----:B------:R-:W-:Y:S01]  /*6fc0*/  @!P1 IMAD.MOV R128, RZ, RZ, -R128 ;  /* 0x000000ffff809224 */ /* 0x000fe200078e0a80 */
[----:B------:R-:W-:Y:S01]  /*6fd0*/  ISETP.GE.AND P1, PT, R177, RZ, PT ;  /* 0x000000ffb100720c */ /* 0x000fe20003f26270 */
[----:B------:R-:W-:Y:S04]  /*6fe0*/  STS.U8 [R187+UR13+0x1000], R42 ;  /* 0x0010002abb007988 */ /* 0x000fe8000800000d */
[----:B------:R-:W-:Y:S04]  /*6ff0*/  STS.U8 [R187+UR13+0x1400], R43 ;  /* 0x0014002bbb007988 */ /* 0x000fe8000800000d */
[----:B------:R-:W-:Y:S04]  /*7000*/  STS.U8 [R187+UR13+0x1800], R44 ;  /* 0x0018002cbb007988 */ /* 0x000fe8000800000d */
[----:B------:R-:W-:Y:S04]  /*7010*/  STS.U8 [R187+UR13+0x1c00], R45 ;  /* 0x001c002dbb007988 */ /* 0x000fe8000800000d */
[----:B------:R-:W-:Y:S04]  /*7020*/  STS.U8 [R187+UR13+0x800], R46 ;  /* 0x0008002ebb007988 */ /* 0x000fe8000800000d */
[----:B------:R-:W-:Y:S04]  /*7030*/  STS.U8 [R144+UR13+0x80], R34 ;  /* 0x0000802290007988 */ /* 0x000fe8000800000d */
[----:B------:R-:W-:Y:S04]  /*7040*/  STS.U8 [R144+UR13+0x480], R35 ;  /* 0x0004802390007988 */ /* 0x000fe8000800000d */
[----:B------:R0:W-:Y:S04]  /*7050*/  STL [R1+0x34], R140 ;  /* 0x0000348c01007387 */ /* 0x0001e80000100800 */
[----:B------:R-:W-:Y:S04]  /*7060*/  STS.U8 [R144+UR13+0x880], R36 ;  /* 0x0008802490007988 */ /* 0x000fe8000800000d */
[----:B------:R-:W-:Y:S01]  /*7070*/  STS.U8 [R144+UR13+0xc80], R37 ;  /* 0x000c802590007988 */ /* 0x000fe2000800000d */
[----:B0-----:R-:W-:-:S03]  /*7080*/  LOP3.LUT R140, R187, 0x20, RZ, 0x3c, !PT ;  /* 0x00000020bb8c7812 */ /* 0x001fc600078e3cff */
[----:B----4-:R-:W-:Y:S01]  /*7090*/  STS.U8 [R144+UR13+0x1080], R38 ;  /* 0x0010802690007988 */ /* 0x010fe2000800000d */
[----:B------:R-:W-:-:S03]  /*70a0*/  @!P1 IMAD.MOV R130, RZ, RZ, -R130 ;  /* 0x000000ffff829224 */ /* 0x000fc600078e0a82 */
[----:B------:R-:W-:Y:S01]  /*70b0*/  STS.U8 [R144+UR13+0x1480], R33 ;  /* 0x0014802190007988 */ /* 0x000fe2000800000d */
[----:B------:R-:W-:-:S03]  /*70c0*/  ISETP.GE.AND P1, PT, R179, RZ, PT ;  /* 0x000000ffb300720c */ /* 0x000fc60003f26270 */
[----:B------:R-:W-:Y:S04]  /*70d0*/  STS.U8 [R144+UR13+0x1880], R126 ;  /* 0x0018807e90007988 */ /* 0x000fe8000800000d */
[----:B------:R0:W-:Y:S04]  /*70e0*/  STL [R1+0x138], R134 ;  /* 0x0001388601007387 */ /* 0x0001e80000100800 */
[----:B------:R-:W-:Y:S01]  /*70f0*/  STL [R1+0x30], R81 ;  /* 0x0000305101007387 */ /* 0x000fe20000100800 */
[----:B0-----:R-:W-:-:S03]  /*7100*/  LOP3.LUT R134, R187, 0x30, RZ, 0x3c, !PT ;  /* 0x00000030bb867812 */ /* 0x001fc600078e3cff */
[----:B---3--:R-:W-:Y:S04]  /*7110*/  STS.U8 [R144+UR13+0x1c80], R119 ;  /* 0x001c807790007988 */ /* 0x008fe8000800000d */
[----:B------:R-:W-:Y:S04]  /*7120*/  STS.U8 [R140+UR13+0x100], R30 ;  /* 0x0001001e8c007988 */ /* 0x000fe8000800000d */
[----:B------:R-:W-:Y:S04]  /*7130*/  STS.U8 [R140+UR13+0x500], R29 ;  /* 0x0005001d8c007988 */ /* 0x000fe8000800000d */
[----:B------:R-:W-:Y:S04]  /*7140*/  STS.U8 [R140+UR13+0x900], R31 ;  /* 0x0009001f8c007988 */ /* 0x000fe8000800000d */
[----:B------:R-:W-:Y:S04]  /*7150*/  STS.U8 [R140+UR13+0xd00], R28 ;  /* 0x000d001c8c007988 */ /* 0x000fe8000800000d */
[----:B------:R-:W-:Y:S04]  /*7160*/  STS.U8 [R140+UR13+0x1100], R32 ;  /* 0x001100208c007988 */ /* 0x000fe8000800000d */
[----:B------:R-:W-:Y:S04]  /*7170*/  STS.U8 [R140+UR13+0x1500], R27 ;  /* 0x0015001b8c007988 */ /* 0x000fe8000800000d */
[----:B------:R-:W-:Y:S04]  /*7180*/  STS.U8 [R140+UR13+0x1900], R113 ;  /* 0x001900718c007988 */ /* 0x000fe8000800000d */
[----:B-----5:R-:W-:Y:S04]  /*7190*/  STS.U8 [R140+UR13+0x1d00], R88 ;  /* 0x001d00588c007988 */ /* 0x020fe8000800000d */
[----:B------:R-:W-:Y:S04]  /*71a0*/  STS.U8 [R134+UR13+0x180], R25 ;  /* 0x0001801986007988 */ /* 0x000fe8000800000d */
[----:B------:R-:W-:Y:S04]  /*71b0*/  STL [R1+0x134], R80 ;  /* 0x0001345001007387 */ /* 0x000fe80000100800 */
[----:B------:R-:W-:Y:S01]  /*71c0*/  STS.U8 [R134+UR13+0x580], R23 ;  /* 0x0005801786007988 */ /* 0x000fe2000800000d */
[----:B------:R-:W-:-:S03]  /*71d0*/  @!P1 IMAD.MOV R74, RZ, RZ, -R74 ;  /* 0x000000ffff4a9224 */ /* 0x000fc600078e0a4a */
[----:B------:R0:W-:Y:S04]  /*71e0*/  STL [R1+0x28], R75 ;  /* 0x0000284b01007387 */ /* 0x0001e80000100800 */
[----:B------:R-:W-:Y:S01]  /*71f0*/  STS.U8 [R134+UR13+0x980], R22 ;  /* 0x0009801686007988 */ /* 0x000fe2000800000d */
[----:B------:R-:W-:-:S03]  /*7200*/  ISETP.GE.AND P1, PT, R76, RZ, PT ;  /* 0x000000ff4c00720c */ /* 0x000fc60003f26270 */
[----:B------:R-:W-:Y:S01]  /*7210*/  STS.U8 [R134+UR13+0xd80], R24 ;  /* 0x000d801886007988 */ /* 0x000fe2000800000d */
[----:B0-----:R-:W-:-:S03]  /*7220*/  LOP3.LUT R75, R187, 0x40, RZ, 0x3c, !PT ;  /* 0x00000040bb4b7812 */ /* 0x001fc600078e3cff */
        /* <DEDUP_REMOVED lines=8> */
[----:B------:R1:W-:Y:S01]  /*72b0*/  STS.U8 [R75+UR13+0xe00], R16 ;  /* 0x000e00104b007988 */ /* 0x0003e2000800000d */
[----:B0-----:R-:W-:-:S03]  /*72c0*/  LOP3.LUT R61, R187, 0x50, RZ, 0x3c, !PT ;  /* 0x00000050bb3d7812 */ /* 0x001fc600078e3cff */
[----:B------:R-:W-:Y:S01]  /*72d0*/  STS.U8 [R75+UR13+0x1200], R20 ;  /* 0x001200144b007988 */ /* 0x000fe2000800000d */
[----:B------:R-:W-:-:S03]  /*72e0*/  ISETP.GE.AND P0, PT, R62, RZ, PT ;  /* 0x000000ff3e00720c */ /* 0x000fc60003f06270 */
[----:B------:R-:W-:Y:S04]  /*72f0*/  STS.U8 [R75+UR13+0x1600], R148 ;  /* 0x001600944b007988 */ /* 0x000fe8000800000d */
[----:B------:R-:W-:Y:S04]  /*7300*/  STS.U8 [R75+UR13+0x1a00], R104 ;  /* 0x001a00684b007988 */ /* 0x000fe8000800000d */
[----:B------:R-:W-:Y:S01]  /*7310*/  STS.U8 [R75+UR13+0x1e00], R82 ;  /* 0x001e00524b007988 */ /* 0x000fe2000800000d */
[----:B------:R-:W-:-:S03]  /*7320*/  @!P2 IMAD.MOV R47, RZ, RZ, -R47 ;  /* 0x000000ffff2fa224 */ /* 0x000fc600078e0a2f */
[----:B------:R-:W-:Y:S01]  /*7330*/  STS.U8 [R61+UR13+0x280], R13 ;  /* 0x0002800d3d007988 */ /* 0x000fe2000800000d */
[----:B------:R-:W-:Y:S01]  /*7340*/  @!P4 IMAD.MOV R48, RZ, RZ, -R48 ;  /* 0x000000ffff30c224 */ /* 0x000fe200078e0a30 */
[----:B-1----:R-:W-:Y:S02]  /*7350*/  LOP3.LUT R16, R187, 0x60, RZ, 0x3c, !PT ;  /* 0x00000060bb107812 */ /* 0x002fe400078e3cff */
[----:B------:R-:W-:Y:S01]  /*7360*/  STS.U8 [R61+UR13+0x680], R12 ;  /* 0x0006800c3d007988 */ /* 0x000fe2000800000d */
[----:B------:R-:W-:Y:S01]  /*7370*/  @!P1 IMAD.MOV R49, RZ, RZ, -R49 ;  /* 0x000000ffff319224 */ /* 0x000fe200078e0a31 */
[----:B------:R-:W-:Y:S01]  /*7380*/  ISETP.GE.AND P2, PT, R63, RZ, PT ;  /* 0x000000ff3f00720c */ /* 0x000fe20003f46270 */
[----:B------:R-:W-:Y:S01]  /*7390*/  @!P6 IMAD.MOV R50, RZ, RZ, -R50 ;  /* 0x000000ffff32e224 */ /* 0x000fe200078e0a32 */
[----:B------:R-:W-:Y:S01]  /*73a0*/  STS.U8 [R61+UR13+0xa80], R11 ;  /* 0x000a800b3d007988 */ /* 0x000fe2000800000d */
[----:B------:R-:W-:Y:S02]  /*73b0*/  ISETP.GE.AND P4, PT, R64, RZ, PT ;  /* 0x000000ff4000720c */ /* 0x000fe40003f86270 */
[----:B------:R-:W-:Y:S01]  /*73c0*/  ISETP.GE.AND P1, PT, R65, RZ, PT ;  /* 0x000000ff4100720c */ /* 0x000fe20003f26270 */
[----:B------:R-:W-:Y:S01]  /*73d0*/  STS.U8 [R61+UR13+0xe80], R14 ;  /* 0x000e800e3d007988 */ /* 0x000fe2000800000d */
[----:B------:R-:W-:-:S02]  /*73e0*/  ISETP.GE.AND P5, PT, R66, RZ, PT ;  /* 0x000000ff4200720c */ /* 0x000fc40003fa6270 */
[----:B------:R-:W-:Y:S01]  /*73f0*/  ISETP.GE.AND P6, PT, R67, RZ, PT ;  /* 0x000000ff4300720c */ /* 0x000fe20003fc6270 */
[----:B------:R-:W-:Y:S04]  /*7400*/  STS.U8 [R61+UR13+0x1280], R15 ;  /* 0x0012800f3d007988 */ /* 0x000fe8000800000d */
[----:B------:R-:W-:Y:S04]  /*7410*/  STS.U8 [R61+UR13+0x1680], R141 ;  /* 0x0016808d3d007988 */ /* 0x000fe8000800000d */
[----:B------:R-:W-:Y:S04]  /*7420*/  STS.U8 [R61+UR13+0x1a80], R100 ;  /* 0x001a80643d007988 */ /* 0x000fe8000800000d */
[----:B------:R-:W-:Y:S04]  /*7430*/  STS.U8 [R61+UR13+0x1e80], R77 ;  /* 0x001e804d3d007988 */ /* 0x000fe8000800000d */
[----:B------:R-:W-:Y:S04]  /*7440*/  STS.U8 [R16+UR13+0x300], R6 ;  /* 0x0003000610007988 */ /* 0x000fe8000800000d */
[----:B------:R-:W-:Y:S01]  /*7450*/  STS.U8 [R16+UR13+0x700], R7 ;  /* 0x0007000710007988 */ /* 0x000fe2000800000d */
[----:B------:R-:W-:-:S03]  /*7460*/  @!P0 IMAD.MOV R51, RZ, RZ, -R51 ;  /* 0x000000ffff338224 */ /* 0x000fc600078e0a33 */
[----:B------:R-:W-:Y:S01]  /*7470*/  STS.U8 [R16+UR13+0xb00], R8 ;  /* 0x000b000810007988 */ /* 0x000fe2000800000d */
[----:B------:R-:W-:-:S03]  /*7480*/  ISETP.NE.AND P0, PT, R57, RZ, PT ;  /* 0x000000ff3900720c */ /* 0x000fc60003f05270 */
[----:B------:R-:W-:Y:S01]  /*7490*/  STS.U8 [R16+UR13+0xf00], R9 ;  /* 0x000f000910007988 */ /* 0x000fe2000800000d */
[----:B------:R-:W-:-:S03]  /*74a0*/  LOP3.LUT R57, RZ, R57, RZ, 0x33, !PT ;  /* 0x00000039ff397212 */ /* 0x000fc600078e33ff */
[----:B------:R-:W-:Y:S04]  /*74b0*/  STS.U8 [R16+UR13+0x1300], R10 ;  /* 0x0013000a10007988 */ /* 0x000fe8000800000d */
[----:B------:R0:W-:Y:S01]  /*74c0*/  STS.U8 [R16+UR13+0x1700], R135 ;  /* 0x0017008710007988 */ /* 0x0001e2000800000d */
[----:B------:R-:W-:Y:S02]  /*74d0*/  @!P2 IMAD.MOV R52, RZ, RZ, -R52 ;  /* 0x000000ffff34a224 */ /* 0x000fe400078e0a34 */
[----:B------:R-:W-:Y:S02]  /*74e0*/  @!P4 IMAD.MOV R53, RZ, RZ, -R53 ;  /* 0x000000ffff35c224 */ /* 0x000fe400078e0a35 */
[----:B------:R-:W-:Y:S02]  /*74f0*/  @!P1 IMAD.MOV R54, RZ, RZ, -R54 ;  /* 0x000000ffff369224 */ /* 0x000fe400078e0a36 */
[----:B------:R-:W-:Y:S01]  /*7500*/  @!P5 IMAD.MOV R55, RZ, RZ, -R55 ;  /* 0x000000ffff37d224 */ /* 0x000fe200078e0a37 */
[----:B0-----:R-:W-:Y:S01]  /*7510*/  LOP3.LUT R135, R186, 0x3f, RZ, 0xc0, !PT ;  /* 0x0000003fba877812 */ /* 0x001fe200078ec0ff */
[----:B------:R-:W-:Y:S01]  /*7520*/  @!P6 IMAD.MOV R56, RZ, RZ, -R56 ;  /* 0x000000ffff38e224 */ /* 0x000fe200078e0a38 */
[----:B------:R-:W-:-:S03]  /*7530*/  SEL R68, R57, R68, !P0 ;  /* 0x0000004439447207 */ /* 0x000fc60004000000 */
[----:B------:R-:W-:Y:S01]  /*7540*/  IMAD R239, R135, R123, RZ ;  /* 0x0000007b87ef7224 */ /* 0x000fe200078e02ff */
[C---:B------:R-:W-:Y:S02]  /*7550*/  SEL R70, R57.reuse, R70, !P0 ;  /* 0x0000004639467207 */ /* 0x040fe40004000000 */
[C---:B------:R-:W-:Y:S02]  /*7560*/  SEL R71, R57.reuse, R71, !P0 ;  /* 0x0000004739477207 */ /* 0x040fe40004000000 */
[C---:B------:R-:W-:Y:S02]  /*7570*/  SEL R147, R57.reuse, R147, !P0 ;  /* 0x0000009339937207 */ /* 0x040fe40004000000 */
[C---:B------:R-:W-:Y:S02]  /*7580*/  SEL R150, R57.reuse, R150, !P0 ;  /* 0x0000009639967207 */ /* 0x040fe40004000000 */
[C---:B------:R-:W-:Y:S02]  /*7590*/  SEL R149, R57.reuse, R149, !P0 ;  /* 0x0000009539957207 */ /* 0x040fe40004000000 */
[----:B------:R-:W-:-:S02]  /*75a0*/  SEL R143, R57, R143, !P0 ;  /* 0x0000008f398f7207 */ /* 0x000fc40004000000 */
        /* <DEDUP_REMOVED lines=55> */
[C---:B------:R-:W-:Y:S01]  /*7920*/  SEL R56, R57.reuse, R56, !P0 ;  /* 0x0000003839387207 */ /* 0x040fe20004000000 */
[----:B------:R-:W-:Y:S01]  /*7930*/  IMAD R68, R68, UR7, RZ ;  /* 0x0000000744447c24 */ /* 0x000fe2000f8e02ff */
[----:B------:R-:W-:Y:S02]  /*7940*/  SEL R57, R57, R69, !P0 ;  /* 0x0000004539397207 */ /* 0x000fe40004000000 */
[----:B------:R-:W-:Y:S02]  /*7950*/  IADD3 R241, P0, PT, R239, UR22, RZ ;  /* 0x00000016eff17c10 */ /* 0x000fe4000ff1e0ff */
[----:B------:R-:W-:Y:S01]  /*7960*/  LOP3.LUT R11, R187, 0x70, RZ, 0x3c, !PT ;  /* 0x00000070bb0b7812 */ /* 0x000fe200078e3cff */
[----:B------:R-:W-:Y:S01]  /*7970*/  IMAD R107, R118, UR24, RZ ;  /* 0x00000018766b7c24 */ /* 0x000fe2000f8e02ff */
[----:B------:R-:W-:Y:S01]  /*7980*/  LEA.HI.X.SX32 R239, R239, UR23, 0x1, P0 ;  /* 0x00000017efef7c11 */ /* 0x000fe200080f0eff */
[----:B------:R0:W-:Y:S01]  /*7990*/  STS.U8 [R16+UR13+0x1b00], R97 ;  /* 0x001b006110007988 */ /* 0x0001e2000800000d */
[----:B------:R-:W-:Y:S01]  /*79a0*/  IMAD R70, R70, UR7, RZ ;  /* 0x0000000746467c24 */ /* 0x000fe2000f8e02ff */
[----:B------:R-:W-:Y:S01]  /*79b0*/  IADD3 R118, P0, PT, R68, R241, RZ ;  /* 0x000000f144767210 */ /* 0x000fe20007f1e0ff */
[----:B------:R-:W-:Y:S01]  /*79c0*/  IMAD R150, R150, UR7, RZ ;  /* 0x0000000796967c24 */ /* 0x000fe2000f8e02ff */
[----:B------:R-:W-:Y:S01]  /*79d0*/  STS.U8 [R16+UR13+0x1f00], R72 ;  /* 0x001f004810007988 */ /* 0x000fe2000800000d */
[----:B------:R-:W-:Y:S01]  /*79e0*/  IMAD R9, R120, UR17, RZ ;  /* 0x0000001178097c24 */ /* 0x000fe2000f8e02ff */
[----:B------:R-:W-:Y:S01]  /*79f0*/  LEA.HI.X.SX32 R119, R68, R239, 0x1, P0 ;  /* 0x000000ef44777211 */ /* 0x000fe200000f0eff */
[----:B------:R-:W1:Y:S01]  /*7a00*/  LDCU UR22, c[0x0][0x3b0] ;  /* 0x00007600ff1677ac */ /* 0x000e620008000800 */
[----:B------:R2:W-:Y:S01]  /*7a10*/  STS.U8 [R11+UR13+0x380], R0 ;  /* 0x000380000b007988 */ /* 0x0005e2000800000d */
[----:B------:R-:W-:Y:S01]  /*7a20*/  IMAD R142, R142, UR7, RZ ;  /* 0x000000078e8e7c24 */ /* 0x000fe2000f8e02ff */
[-C--:B------:R-:W-:Y:S01]  /*7a30*/  IADD3 R120, P0, PT, R150, R241.reuse, RZ ;  /* 0x000000f196787210 */ /* 0x080fe20007f1e0ff */
[----:B0-----:R-:W-:Y:S01]  /*7a40*/  IMAD R97, R89, UR44, RZ ;  /* 0x0000002c59617c24 */ /* 0x001fe2000f8e02ff */
[----:B------:R-:W-:Y:S01]  /*7a50*/  STS.U8 [R11+UR13+0x780], R2 ;  /* 0x000780020b007988 */ /* 0x000fe2000800000d */
[----:B------:R-:W-:Y:S01]  /*7a60*/  IMAD R136, R136, UR7, RZ ;  /* 0x0000000788887c24 */ /* 0x000fe2000f8e02ff */
[----:B------:R-:W-:-:S02]  /*7a70*/  IADD3 R89, P4, PT, R70, R241, RZ ;  /* 0x000000f146597210 */ /* 0x000fc40007f9e0ff */
[----:B------:R0:W-:Y:S01]  /*7a80*/  STS.U8 [R11+UR13+0xb80], R3 ;  /* 0x000b80030b007988 */ /* 0x0001e2000800000d */
[----:B------:R-:W-:-:S03]  /*7a90*/  IMAD R41, R95, UR5, RZ ;  /* 0x000000055f297c24 */ /* 0x000fc6000f8e02ff */
[----:B------:R-:W-:Y:S01]  /*7aa0*/  STS.U8 [R11+UR13+0xf80], R4 ;  /* 0x000f80040b007988 */ /* 0x000fe2000800000d */
[----:B------:R-:W-:-:S03]  /*7ab0*/  IMAD R8, R115, UR18, RZ ;  /* 0x0000001273087c24 */ /* 0x000fc6000f8e02ff */
[----:B------:R-:W-:Y:S01]  /*7ac0*/  STS.U8 [R11+UR13+0x1380], R5 ;  /* 0x001380050b007988 */ /* 0x000fe2000800000d */
[----:B------:R-:W-:Y:S01]  /*7ad0*/  IMAD R95, R87, UR48, RZ ;  /* 0x00000030575f7c24 */ /* 0x000fe2000f8e02ff */
[-C--:B------:R-:W-:Y:S02]  /*7ae0*/  LEA.HI.X.SX32 R87, R70, R239.reuse, 0x1, P4 ;  /* 0x000000ef46577211 */ /* 0x080fe400020f0eff */
[----:B------:R-:W-:Y:S01]  /*7af0*/  STS.U8 [R11+UR13+0x1780], R129 ;  /* 0x001780810b007988 */ /* 0x000fe2000800000d */
[----:B------:R-:W-:Y:S01]  /*7b00*/  IMAD R231, R55, UR65, RZ ;  /* 0x0000004137e77c24 */ /* 0x000fe2000f8e02ff */
[----:B------:R-:W-:Y:S02]  /*7b10*/  LEA.HI.X.SX32 R115, R150, R239, 0x1, P0 ;  /* 0x000000ef96737211 */ /* 0x000fe400000f0eff */
[----:B------:R-:W-:Y:S01]  /*7b20*/  STS.U8 [R11+UR13+0x1b80], R94 ;  /* 0x001b805e0b007988 */ /* 0x000fe2000800000d */
[----:B------:R-:W-:Y:S01]  /*7b30*/  IMAD R131, R131, UR9, RZ ;  /* 0x0000000983837c24 */ /* 0x000fe2000f8e02ff */
[----:B------:R-:W-:-:S02]  /*7b40*/  IADD3 R27, P4, PT, R142, R241, RZ ;  /* 0x000000f18e1b7210 */ /* 0x000fc40007f9e0ff */
[----:B------:R3:W-:Y:S01]  /*7b50*/  STS.U8 [R11+UR13+0x1f80], R60 ;  /* 0x001f803c0b007988 */ /* 0x0007e2000800000d */
[----:B------:R-:W-:Y:S01]  /*7b60*/  IADD3 R55, P0, PT, R136, R241, RZ ;  /* 0x000000f188377210 */ /* 0x000fe20007f1e0ff */
[----:B--2---:R-:W-:Y:S01]  /*7b70*/  IMAD R0, R53, UR63, RZ ;  /* 0x0000003f35007c24 */ /* 0x004fe2000f8e02ff */
[-C--:B------:R-:W-:Y:S01]  /*7b80*/  LEA.HI.X.SX32 R26, R142, R239.reuse, 0x1, P4 ;  /* 0x000000ef8e1a7211 */ /* 0x080fe200020f0eff */
[----:B0-----:R-:W-:Y:S01]  /*7b90*/  IMAD R3, R111, UR35, RZ ;  /* 0x000000236f037c24 */ /* 0x001fe2000f8e02ff */
[----:B------:R-:W-:Y:S01]  /*7ba0*/  LEA.HI.X.SX32 R53, R136, R239, 0x1, P0 ;  /* 0x000000ef88357211 */ /* 0x000fe200000f0eff */
[----:B------:R-:W-:Y:S02]  /*7bb0*/  IMAD R36, R83, UR50, RZ ;  /* 0x0000003253247c24 */ /* 0x000fe4000f8e02ff */
[----:B---3--:R-:W-:Y:S01]  /*7bc0*/  IMAD R11, R124, UR16, RZ ;  /* 0x000000107c0b7c24 */ /* 0x008fe2000f8e02ff */
[----:B------:R-:W-:Y:S01]  /*7bd0*/  IADD3 R83, P4, PT, R131, R241, RZ ;  /* 0x000000f183537210 */ /* 0x000fe20007f9e0ff */
[----:B------:R-:W-:-:S02]  /*7be0*/  IMAD R71, R71, UR7, RZ ;  /* 0x0000000747477c24 */ /* 0x000fc4000f8e02ff */
[----:B------:R-:W-:Y:S01]  /*7bf0*/  IMAD R20, R114, UR19, RZ ;  /* 0x0000001372147c24 */ /* 0x000fe2000f8e02ff */
[----:B------:R-:W-:Y:S01]  /*7c00*/  IADD3 R111, P0, PT, R11, R241, RZ ;  /* 0x000000f10b6f7210 */ /* 0x000fe20007f1e0ff */
[----:B------:R-:W-:Y:S02]  /*7c10*/  IMAD R6, R108, UR28, RZ ;  /* 0x0000001c6c067c24 */ /* 0x000fe4000f8e02ff */
[----:B------:R-:W-:Y:S02]  /*7c20*/  IMAD R147, R147, UR7, RZ ;  /* 0x0000000793937c24 */ /* 0x000fe4000f8e02ff */
[----:B------:R-:W-:Y:S02]  /*7c30*/  IMAD R149, R149, UR7, RZ ;  /* 0x0000000795957c24 */ /* 0x000fe4000f8e02ff */
[----:B------:R-:W-:Y:S01]  /*7c40*/  IMAD R143, R143, UR7, RZ ;  /* 0x000000078f8f7c24 */ /* 0x000fe2000f8e02ff */
[-C--:B------:R-:W-:Y:S01]  /*7c50*/  LEA.HI.X.SX32 R81, R131, R239.reuse, 0x1, P4 ;  /* 0x000000ef83517211 */ /* 0x080fe200020f0eff */
[----:B------:R-:W-:Y:S01]  /*7c60*/  IMAD R7, R109, UR25, RZ ;  /* 0x000000196d077c24 */ /* 0x000fe2000f8e02ff */
[----:B------:R-:W-:Y:S01]  /*7c70*/  LEA.HI.X.SX32 R109, R11, R239, 0x1, P0 ;  /* 0x000000ef0b6d7211 */ /* 0x000fe200000f0eff */
[----:B------:R-:W-:Y:S01]  /*7c80*/  IMAD R5, R103, UR30, RZ ;  /* 0x0000001e67057c24 */ /* 0x000fe2000f8e02ff */
[-C--:B------:R-:W-:Y:S01]  /*7c90*/  IADD3 R59, P6, PT, R71, R241.reuse, RZ ;  /* 0x000000f1473b7210 */ /* 0x080fe20007fde0ff */
[----:B------:R-:W-:Y:S01]  /*7ca0*/  IMAD R2, R49, UR59, RZ ;  /* 0x0000003b31027c24 */ /* 0x000fe2000f8e02ff */
[-C--:B------:R-:W-:Y:S01]  /*7cb0*/  IADD3 R21, P4, PT, R20, R241.reuse, RZ ;  /* 0x000000f114157210 */ /* 0x080fe20007f9e0ff */
[----:B------:R-:W-:Y:S01]  /*7cc0*/  IMAD R145, R145, UR7, RZ ;  /* 0x0000000791917c24 */ /* 0x000fe2000f8e02ff */
[----:B------:R-:W-:Y:S01]  /*7cd0*/  IADD3 R49, P0, PT, R6, R241, RZ ;  /* 0x000000f106317210 */ /* 0x000fe20007f1e0ff */
[----:B------:R-:W-:-:S02]  /*7ce0*/  IMAD R75, R105, UR31, RZ ;  /* 0x0000001f694b7c24 */ /* 0x000fc4000f8e02ff */
[----:B------:R-:W-:Y:S01]  /*7cf0*/  IMAD R103, R101, UR34, RZ ;  /* 0x0000002265677c24 */ /* 0x000fe2000f8e02ff */
[-C--:B------:R-:W-:Y:S01]  /*7d00*/  IADD3 R29, P5, PT, R147, R241.reuse, RZ ;  /* 0x000000f1931d7210 */ /* 0x080fe20007fbe0ff */
[----:B------:R-:W-:Y:S01]  /*7d10*/  IMAD R137, R137, UR7, RZ ;  /* 0x0000000789897c24 */ /* 0x000fe2000f8e02ff */
[-C--:B------:R-:W-:Y:S01]  /*7d20*/  IADD3 R88, P2, PT, R149, R241.reuse, RZ ;  /* 0x000000f195587210 */ /* 0x080fe20007f5e0ff */
[----:B------:R-:W-:Y:S01]  /*7d30*/  IMAD R138, R138, UR7, RZ ;  /* 0x000000078a8a7c24 */ /* 0x000fe2000f8e02ff */
[----:B------:R-:W-:Y:S01]  /*7d40*/  IADD3 R58, P1, PT, R143, R241, RZ ;  /* 0x000000f18f3a7210 */ /* 0x000fe20007f3e0ff */
[----:B------:R-:W-:Y:S01]  /*7d50*/  IMAD R139, R139, UR8, RZ ;  /* 0x000000088b8b7c24 */ /* 0x000fe2000f8e02ff */
[-C--:B------:R-:W-:Y:S01]  /*7d60*/  LEA.HI.X.SX32 R20, R20, R239.reuse, 0x1, P4 ;  /* 0x000000ef14147211 */ /* 0x080fe200020f0eff */
[----:B------:R-:W-:Y:S01]  /*7d70*/  IMAD R61, R47, UR57, RZ ;  /* 0x000000392f3d7c24 */ /* 0x000fe2000f8e02ff */
[-C--:B------:R-:W-:Y:S01]  /*7d80*/  LEA.HI.X.SX32 R47, R6, R239.reuse, 0x1, P0 ;  /* 0x000000ef062f7211 */ /* 0x080fe200000f0eff */
[----:B-1----:R-:W-:Y:S01]  /*7d90*/  IMAD R124, R57, UR22, RZ ;  /* 0x00000016397c7c24 */ /* 0x002fe2000f8e02ff */
[----:B------:R-:W-:Y:S01]  /*7da0*/  LEA.HI.X.SX32 R57, R71, R239, 0x1, P6 ;  /* 0x000000ef47397211 */ /* 0x000fe200030f0eff */
        /* <DEDUP_REMOVED lines=10> */
[----:B------:R-:W-:Y:S01]  /*7e50*/  IMAD R125, R125, UR15, RZ ;  /* 0x0000000f7d7d7c24 */ /* 0x000fe2000f8e02ff */
[----:B------:R-:W-:-:S02]  /*7e60*/  LEA.HI.X.SX32 R56, R143, R239, 0x1, P1 ;  /* 0x000000ef8f387211 */ /* 0x000fc400008f0eff */
[-C--:B------:R-:W-:Y:S02]  /*7e70*/  IADD3 R86, P5, PT, R137, R241.reuse, RZ ;  /* 0x000000f189567210 */ /* 0x080fe40007fbe0ff */
[-C--:B------:R-:W-:Y:S02]  /*7e80*/  IADD3 R25, P2, PT, R138, R241.reuse, RZ ;  /* 0x000000f18a197210 */ /* 0x080fe40007f5e0ff */
[----:B------:R-:W-:Y:S01]  /*7e90*/  IADD3 R114, P1, PT, R139, R241, RZ ;  /* 0x000000f18b727210 */ /* 0x000fe20007f3e0ff */
[----:B------:R-:W-:Y:S01]  /*7ea0*/  IMAD R227, R54, UR64, RZ ;  /* 0x0000004036e37c24 */ /* 0x000fe2000f8e02ff */
[-C--:B------:R-:W-:Y:S01]  /*7eb0*/  LEA.HI.X.SX32 R113, R145, R239.reuse, 0x1, P6 ;  /* 0x000000ef91717211 */ /* 0x080fe200030f0eff */
[----:B------:R-:W-:Y:S01]  /*7ec0*/  IMAD R101, R112, UR38, RZ ;  /* 0x0000002670657c24 */ /* 0x000fe2000f8e02ff */
[-C--:B------:R-:W-:Y:S01]  /*7ed0*/  LEA.HI.X.SX32 R75, R75, R239.reuse, 0x1, P4 ;  /* 0x000000ef4b4b7211 */ /* 0x080fe200020f0eff */
[----:B------:R-:W-:Y:S01]  /*7ee0*/  IMAD R66, R84, UR49, RZ ;  /* 0x0000003154427c24 */ /* 0x000fe2000f8e02ff */
[----:B------:R-:W-:Y:S01]  /*7ef0*/  LEA.HI.X.SX32 R103, R103, R239, 0x1, P0 ;  /* 0x000000ef67677211 */ /* 0x000fe200000f0eff */
[----:B------:R-:W-:Y:S01]  /*7f00*/  IMAD R30, R52, UR62, RZ ;  /* 0x0000003e341e7c24 */ /* 0x000fe2000f8e02ff */
[----:B------:R-:W-:-:S02]  /*7f10*/  IADD3 R54, P6, PT, R133, R241, RZ ;  /* 0x000000f185367210 */ /* 0x000fc40007fde0ff */
[-C--:B------:R-:W-:Y:S02]  /*7f20*/  IADD3 R15, P4, PT, R99, R241.reuse, RZ ;  /* 0x000000f1630f7210 */ /* 0x080fe40007f9e0ff */
[----:B------:R-:W-:Y:S01]  /*7f30*/  IADD3 R43, P0, PT, R41, R241, RZ ;  /* 0x000000f1292b7210 */ /* 0x000fe20007f1e0ff */
[----:B------:R-:W-:Y:S01]  /*7f40*/  IMAD R18, R110, UR29, RZ ;  /* 0x0000001d6e127c24 */ /* 0x000fe2000f8e02ff */
[-C--:B------:R-:W-:Y:S02]  /*7f50*/  LEA.HI.X.SX32 R84, R137, R239.reuse, 0x1, P5 ;  /* 0x000000ef89547211 */ /* 0x080fe400028f0eff */
[-C--:B------:R-:W-:Y:S02]  /*7f60*/  LEA.HI.X.SX32 R24, R138, R239.reuse, 0x1, P2 ;  /* 0x000000ef8a187211 */ /* 0x080fe400010f0eff */
[----:B------:R-:W-:Y:S01]  /*7f70*/  LEA.HI.X.SX32 R112, R139, R239, 0x1, P1 ;  /* 0x000000ef8b707211 */ /* 0x000fe200008f0eff */
[----:B------:R-:W-:Y:S01]  /*7f80*/  IMAD R60, R51, UR61, RZ ;  /* 0x0000003d333c7c24 */ /* 0x000fe2000f8e02ff */
[----:B------:R-:W-:-:S02]  /*7f90*/  IADD3 R23, P5, PT, R125, R241, RZ ;  /* 0x000000f17d177210 */ /* 0x000fc40007fbe0ff */
        /* <DEDUP_REMOVED lines=10> */
[----:B------:R-:W-:Y:S01]  /*8040*/  IADD3 R99, P0, PT, R97, R241, RZ ;  /* 0x000000f161637210 */ /* 0x000fe20007f1e0ff */
[----:B------:R-:W-:Y:S01]  /*8050*/  IMAD R102, R102, UR33, RZ ;  /* 0x0000002166667c24 */ /* 0x000fe2000f8e02ff */
[-C--:B------:R-:W-:Y:S01]  /*8060*/  LEA.HI.X.SX32 R22, R125, R239.reuse, 0x1, P5 ;  /* 0x000000ef7d167211 */ /* 0x080fe200028f0eff */
[----:B------:R-:W-:Y:S01]  /*8070*/  IMAD R98, R98, UR36, RZ ;  /* 0x0000002462627c24 */ /* 0x000fe2000f8e02ff */
[-C--:B------:R-:W-:Y:S02]  /*8080*/  LEA.HI.X.SX32 R79, R9, R239.reuse, 0x1, P2 ;  /* 0x000000ef094f7211 */ /* 0x080fe400010f0eff */
[----:B------:R-:W-:Y:S02]  /*8090*/  LEA.HI.X.SX32 R50, R8, R239, 0x1, P1 ;  /* 0x000000ef08327211 */ /* 0x000fe400008f0eff */
[-C--:B------:R-:W-:Y:S02]  /*80a0*/  IADD3 R80, P5, PT, R7, R241.reuse, RZ ;  /* 0x000000f107507210 */ /* 0x080fe40007fbe0ff */
[----:B------:R-:W-:-:S02]  /*80b0*/  IADD3 R19, P2, PT, R18, R241, RZ ;  /* 0x000000f112137210 */ /* 0x000fc40007f5e0ff */
[----:B------:R-:W-:Y:S01]  /*80c0*/  IADD3 R108, P1, PT, R5, R241, RZ ;  /* 0x000000f1056c7210 */ /* 0x000fe20007f3e0ff */
[----:B------:R-:W-:Y:S01]  /*80d0*/  IMAD R32, R48, UR58, RZ ;  /* 0x0000003a30207c24 */ /* 0x000fe2000f8e02ff */
[-C--:B------:R-:W-:Y:S01]  /*80e0*/  LEA.HI.X.SX32 R107, R107, R239.reuse, 0x1, P6 ;  /* 0x000000ef6b6b7211 */ /* 0x080fe200030f0eff */
[----:B------:R-:W-:Y:S01]  /*80f0*/  IMAD R63, R78, UR53, RZ ;  /* 0x000000354e3f7c24 */ /* 0x000fe2000f8e02ff */
[----:B------:R-:W-:Y:S02]  /*8100*/  LEA.HI.X.SX32 R97, R97, R239, 0x1, P0 ;  /* 0x000000ef61617211 */ /* 0x000fe400000f0eff */
[-C--:B------:R-:W-:Y:S02]  /*8110*/  IADD3 R48, P6, PT, R45, R241.reuse, RZ ;  /* 0x000000f12d307210 */ /* 0x080fe40007fde0ff */
[----:B------:R-:W-:Y:S01]  /*8120*/  IADD3 R68, P0, PT, R66, R241, RZ ;  /* 0x000000f142447210 */ /* 0x000fe20007f1e0ff */
[----:B------:R-:W-:Y:S01]  /*8130*/  IMAD R92, R92, UR40, RZ ;  /* 0x000000285c5c7c24 */ /* 0x000fe2000f8e02ff */
[----:B------:R-:W-:-:S02]  /*8140*/  LEA.HI.X.SX32 R78, R7, R239, 0x1, P5 ;  /* 0x000000ef074e7211 */ /* 0x000fc400028f0eff */
[-C--:B------:R-:W-:Y:S02]  /*8150*/  LEA.HI.X.SX32 R18, R18, R239.reuse, 0x1, P2 ;  /* 0x000000ef12127211 */ /* 0x080fe400010f0eff */
[----:B------:R-:W-:Y:S02]  /*8160*/  LEA.HI.X.SX32 R106, R5, R239, 0x1, P1 ;  /* 0x000000ef056a7211 */ /* 0x000fe400008f0eff */
[-C--:B------:R-:W-:Y:S02]  /*8170*/  IADD3 R17, P5, PT, R102, R241.reuse, RZ ;  /* 0x000000f166117210 */ /* 0x080fe40007fbe0ff */
[-C--:B------:R-:W-:Y:S02]  /*8180*/  IADD3 R76, P2, PT, R3, R241.reuse, RZ ;  /* 0x000000f1034c7210 */ /* 0x080fe40007f5e0ff */
[----:B------:R-:W-:Y:S01]  /*8190*/  IADD3 R46, P1, PT, R98, R241, RZ ;  /* 0x000000f1622e7210 */ /* 0x000fe20007f3e0ff */
        /* <DEDUP_REMOVED lines=14> */
[-C--:B------:R-:W-:Y:S02]  /*8280*/  LEA.HI.X.SX32 R101, R101, R239.reuse, 0x1, P6 ;  /* 0x000000ef65657211 */ /* 0x080fe400030f0eff */
[----:B------:R-:W-:Y:S01]  /*8290*/  LEA.HI.X.SX32 R36, R36, R239, 0x1, P0 ;  /* 0x000000ef24247211 */ /* 0x000fe200000f0eff */
[----:B------:R-:W-:Y:S01]  /*82a0*/  IMAD R4, R74, UR55, RZ ;  /* 0x000000374a047c24 */ /* 0x000fe2000f8e02ff */
[-C--:B------:R-:W-:Y:S02]  /*82b0*/  IADD3 R42, P6, PT, R93, R241.reuse, RZ ;  /* 0x000000f15d2a7210 */ /* 0x080fe40007fde0ff */
[----:B------:R-:W-:Y:S01]  /*82c0*/  IADD3 R65, P0, PT, R63, R241, RZ ;  /* 0x000000f13f417210 */ /* 0x000fe20007f1e0ff */
[----:B------:R-:W-:Y:S01]  /*82d0*/  IMAD R130, R130, UR51, RZ ;  /* 0x0000003382827c24 */ /* 0x000fe2000f8e02ff */
[-C--:B------:R-:W-:Y:S01]  /*82e0*/  LEA.HI.X.SX32 R12, R12, R239.reuse, 0x1, P2 ;  /* 0x000000ef0c0c7211 */ /* 0x080fe200010f0eff */
[----:B------:R-:W-:Y:S01]  /*82f0*/  IMAD R132, R132, UR52, RZ ;  /* 0x0000003484847c24 */ /* 0x000fe2000f8e02ff */
[----:B------:R-:W-:-:S02]  /*8300*/  LEA.HI.X.SX32 R100, R92, R239, 0x1, P1 ;  /* 0x000000ef5c647211 */ /* 0x000fc400008f0eff */
[-C--:B------:R-:W-:Y:S02]  /*8310*/  IADD3 R74, P5, PT, R96, R241.reuse, RZ ;  /* 0x000000f1604a7210 */ /* 0x080fe40007fbe0ff */
[-C--:B------:R-:W-:Y:S02]  /*8320*/  IADD3 R70, P2, PT, R127, R241.reuse, RZ ;  /* 0x000000f17f467210 */ /* 0x080fe40007f5e0ff */
[----:B------:R-:W-:Y:S02]  /*8330*/  IADD3 R39, P1, PT, R38, R241, RZ ;  /* 0x000000f126277210 */ /* 0x000fe40007f3e0ff */
[-C--:B------:R-:W-:Y:S02]  /*8340*/  LEA.HI.X.SX32 R40, R93, R239.reuse, 0x1, P6 ;  /* 0x000000ef5d287211 */ /* 0x080fe400030f0eff */
[----:B------:R-:W-:Y:S02]  /*8350*/  LEA.HI.X.SX32 R63, R63, R239, 0x1, P0 ;  /* 0x000000ef3f3f7211 */ /* 0x000fe400000f0eff */
[----:B------:R-:W-:-:S02]  /*8360*/  IADD3 R93, P0, PT, R91, R241, RZ ;  /* 0x000000f15b5d7210 */ /* 0x000fc40007f1e0ff */
[-C--:B------:R-:W-:Y:S02]  /*8370*/  LEA.HI.X.SX32 R72, R96, R239.reuse, 0x1, P5 ;  /* 0x000000ef60487211 */ /* 0x080fe400028f0eff */
[-C--:B------:R-:W-:Y:S02]  /*8380*/  LEA.HI.X.SX32 R67, R127, R239.reuse, 0x1, P2 ;  /* 0x000000ef7f437211 */ /* 0x080fe400010f0eff */
[----:B------:R-:W-:Y:S02]  /*8390*/  LEA.HI.X.SX32 R38, R38, R239, 0x1, P1 ;  /* 0x000000ef26267211 */ /* 0x000fe400008f0eff */
[-C--:B------:R-:W-:Y:S02]  /*83a0*/  IADD3 R7, P1, PT, R130, R241.reuse, RZ ;  /* 0x000000f182077210 */ /* 0x080fe40007f3e0ff */
[----:B------:R-:W-:Y:S02]  /*83b0*/  IADD3 R96, P2, PT, R132, R241, RZ ;  /* 0x000000f184607210 */ /* 0x000fe40007f5e0ff */
[----:B------:R-:W-:-:S02]  /*83c0*/  LEA.HI.X.SX32 R91, R91, R239, 0x1, P0 ;  /* 0x000000ef5b5b7211 */ /* 0x000fc400000f0eff */
[----:B------:R-:W-:Y:S02]  /*83d0*/  IADD3 R3, P0, PT, R2, R241, RZ ;  /* 0x000000f102037210 */ /* 0x000fe40007f1e0ff */
[-C--:B------:R-:W-:Y:S02]  /*83e0*/  LEA.HI.X.SX32 R6, R130, R239.reuse, 0x1, P1 ;  /* 0x000000ef82067211 */ /* 0x080fe400008f0eff */
[----:B------:R-:W-:Y:S02]  /*83f0*/  LEA.HI.X.SX32 R94, R132, R239, 0x1, P2 ;  /* 0x000000ef845e7211 */ /* 0x000fe400010f0eff */
[-C--:B------:R-:W-:Y:S02]  /*8400*/  IADD3 R35, P1, PT, R34, R241.reuse, RZ ;  /* 0x000000f122237210 */ /* 0x080fe40007f3e0ff */
[----:B------:R-:W-:Y:S01]  /*8410*/  IADD3 R5, P2, PT, R4, R241, RZ ;  /* 0x000000f104057210 */ /* 0x000fe20007f5e0ff */
[----:B------:R-:W-:Y:S01]  /*8420*/  VIADD R129, R184, 0x3f ;  /* 0x0000003fb8817836 */ /* 0x000fe20000000000 */
[----:B------:R-:W-:-:S02]  /*8430*/  LEA.HI.X.SX32 R2, R2, R239, 0x1, P0 ;  /* 0x000000ef02027211 */ /* 0x000fc400000f0eff */
[----:B------:R-:W-:Y:S01]  /*8440*/  IADD3 R31, P0, PT, R30, R241, RZ ;  /* 0x000000f11e1f7210 */ /* 0x000fe20007f1e0ff */
[----:B------:R-:W-:Y:S01]  /*8450*/  IMAD R128, R128, UR47, RZ ;  /* 0x0000002f80807c24 */ /* 0x000fe2000f8e02ff */
[-C--:B------:R-:W-:Y:S02]  /*8460*/  LEA.HI.X.SX32 R34, R34, R239.reuse, 0x1, P1 ;  /* 0x000000ef22227211 */ /* 0x080fe400008f0eff */
[----:B------:R-:W-:Y:S02]  /*8470*/  LEA.HI.X.SX32 R4, R4, R239, 0x1, P2 ;  /* 0x000000ef04047211 */ /* 0x000fe400010f0eff */
[-C--:B------:R-:W-:Y:S02]  /*8480*/  IADD3 R71, P4, PT, R69, R241.reuse, RZ ;  /* 0x000000f145477210 */ /* 0x080fe40007f9e0ff */
[-C--:B------:R-:W-:Y:S02]  /*8490*/  IADD3 R64, P1, PT, R61, R241.reuse, RZ ;  /* 0x000000f13d407210 */ /* 0x080fe40007f3e0ff */
[----:B------:R-:W-:-:S02]  /*84a0*/  IADD3 R33, P2, PT, R32, R241, RZ ;  /* 0x000000f120217210 */ /* 0x000fc40007f5e0ff */
[-C--:B------:R-:W-:Y:S02]  /*84b0*/  LEA.HI.X.SX32 R30, R30, R239.reuse, 0x1, P0 ;  /* 0x000000ef1e1e7211 */ /* 0x080fe400000f0eff */
[----:B------:R-:W-:Y:S02]  /*84c0*/  ISETP.GT.AND P0, PT, R129, 0x3f, PT ;  /* 0x0000003f8100780c */ /* 0x000fe40003f04270 */
[-C--:B------:R-:W-:Y:S02]  /*84d0*/  LEA.HI.X.SX32 R69, R69, R239.reuse, 0x1, P4 ;  /* 0x000000ef45457211 */ /* 0x080fe400020f0eff */
[-C--:B------:R-:W-:Y:S02]  /*84e0*/  LEA.HI.X.SX32 R61, R61, R239.reuse, 0x1, P1 ;  /* 0x000000ef3d3d7211 */ /* 0x080fe400008f0eff */
[----:B------:R-:W-:Y:S02]  /*84f0*/  LEA.HI.X.SX32 R32, R32, R239, 0x1, P2 ;  /* 0x000000ef20207211 */ /* 0x000fe400010f0eff */
[----:B------:R-:W-:-:S02]  /*8500*/  IADD3 R11, P5, PT, R10, R241, RZ ;  /* 0x000000f10a0b7210 */ /* 0x000fc40007fbe0ff */
[-C--:B------:R-:W-:Y:S02]  /*8510*/  IADD3 R9, P4, PT, R128, R241.reuse, RZ ;  /* 0x000000f180097210 */ /* 0x080fe40007f9e0ff */
[-C--:B------:R-:W-:Y:S02]  /*8520*/  IADD3 R92, P1, PT, R90, R241.reuse, RZ ;  /* 0x000000f15a5c7210 */ /* 0x080fe40007f3e0ff */
[-C--:B------:R-:W-:Y:S02]  /*8530*/  IADD3 R62, P2, PT, R60, R241.reuse, RZ ;  /* 0x000000f13c3e7210 */ /* 0x080fe40007f5e0ff */
[----:B------:R-:W-:Y:S02]  /*8540*/  IADD3 R98, P6, PT, R95, R241, RZ ;  /* 0x000000f15f627210 */ /* 0x000fe40007fde0ff */
[----:B------:R-:W-:Y:S02]  /*8550*/  ISETP.LT.AND P0, PT, R135, R184, P0 ;  /* 0x000000b88700720c */ /* 0x000fe40000701270 */
[----:B------:R-:W-:-:S02]  /*8560*/  LEA.HI.X.SX32 R10, R10, R239, 0x1, P5 ;  /* 0x000000ef0a0a7211 */ /* 0x000fc400028f0eff */
[-C--:B------:R-:W-:Y:S02]  /*8570*/  LEA.HI.X.SX32 R8, R128, R239.reuse, 0x1, P4 ;  /* 0x000000ef80087211 */ /* 0x080fe400020f0eff */
[-C--:B------:R-:W-:Y:S02]  /*8580*/  LEA.HI.X.SX32 R90, R90, R239.reuse, 0x1, P1 ;  /* 0x000000ef5a5a7211 */ /* 0x080fe400008f0eff */
[-C--:B------:R-:W-:Y:S02]  /*8590*/  LEA.HI.X.SX32 R60, R60, R239.reuse, 0x1, P2 ;  /* 0x000000ef3c3c7211 */ /* 0x080fe400010f0eff */
[----:B------:R-:W-:Y:S02]  /*85a0*/  LEA.HI.X.SX32 R95, R95, R239, 0x1, P6 ;  /* 0x000000ef5f5f7211 */ /* 0x000fe400030f0eff */
[-C--:B------:R-:W-:Y:S02]  /*85b0*/  IADD3 R225, P1, PT, R0, R241.reuse, RZ ;  /* 0x000000f100e17210 */ /* 0x080fe40007f3e0ff */
[----:B------:R-:W-:-:S02]  /*85c0*/  IADD3 R229, P2, PT, R227, R241, RZ ;  /* 0x000000f1e3e57210 */ /* 0x000fc40007f5e0ff */
[-C--:B------:R-:W-:Y:S02]  /*85d0*/  IADD3 R233, P4, PT, R231, R241.reuse, RZ ;  /* 0x000000f1e7e97210 */ /* 0x080fe40007f9e0ff */
[-C--:B------:R-:W-:Y:S02]  /*85e0*/  IADD3 R237, P5, PT, R235, R241.reuse, RZ ;  /* 0x000000f1ebed7210 */ /* 0x080fe40007fbe0ff */
[----:B------:R-:W-:Y:S02]  /*85f0*/  IADD3 R241, P6, PT, R124, R241, RZ ;  /* 0x000000f17cf17210 */ /* 0x000fe40007fde0ff */
[-C--:B------:R-:W-:Y:S02]  /*8600*/  LEA.HI.X.SX32 R0, R0, R239.reuse, 0x1, P1 ;  /* 0x000000ef00007211 */ /* 0x080fe400008f0eff */
[-C--:B------:R-:W-:Y:S02]  /*8610*/  LEA.HI.X.SX32 R227, R227, R239.reuse, 0x1, P2 ;  /* 0x000000efe3e37211 */ /* 0x080fe400010f0eff */
[----:B------:R-:W-:-:S02]  /*8620*/  LEA.HI.X.SX32 R231, R231, R239, 0x1, P4 ;  /* 0x000000efe7e77211 */ /* 0x000fc400020f0eff */
[-C--:B------:R-:W-:Y:S02]  /*8630*/  LEA.HI.X.SX32 R235, R235, R239.reuse, 0x1, P5 ;  /* 0x000000efebeb7211 */ /* 0x080fe400028f0eff */
[----:B------:R-:W-:Y:S01]  /*8640*/  LEA.HI.X.SX32 R239, R124, R239, 0x1, P6 ;  /* 0x000000ef7cef7211 */ /* 0x000fe200030f0eff */
[----:B------:R-:W-:Y:S01]  /*8650*/  @P0 IMAD.MOV.U32 R124, RZ, RZ, R241 ;  /* 0x000000ffff7c0224 */ /* 0x000fe200078e00f1 */
[----:B------:R-:W-:-:S03]  /*8660*/  PRMT R126, RZ, 0x7610, R126 ;  /* 0x00007610ff7e7816 */ /* 0x000fc6000000007e */
[----:B------:R-:W-:-:S05]  /*8670*/  @P0 IMAD.MOV.U32 R125, RZ, RZ, R239 ;  /* 0x000000ffff7d0224 */ /* 0x000fca00078e00ef */
[----:B------:R0:W2:Y:S02]  /*8680*/  @P0 LDG.E.U8 R126, desc[UR26][R124.64] ;  /* 0x0000001a7c7e0981 */ /* 0x0000a4000c1e1100 */
[----:B0-----:R-:W-:-:S06]  /*8690*/  PRMT R124, RZ, 0x7610, R124 ;  /* 0x00007610ff7c7816 */ /* 0x001fcc000000007c */
[----:B------:R-:W3:Y:S01]  /*86a0*/  @P0 LDG.E.U8 R124, desc[UR26][R118.64] ;  /* 0x0000001a767c0981 */ /* 0x000ee2000c1e1100 */
[----:B------:R-:W-:Y:S01]  /*86b0*/  PRMT R127, RZ, 0x7610, R127 ;  /* 0x00007610ff7f7816 */ /* 0x000fe2000000007f */
[----:B------:R-:W-:Y:S02]  /*86c0*/  @P0 IMAD.MOV.U32 R125, RZ, RZ, R115 ;  /* 0x000000ffff7d0224 */ /* 0x000fe400078e0073 */
[----:B---3--:R0:W-:Y:S02]  /*86d0*/  STS.U8 [R187+UR13+0x2000], R124 ;  /* 0x0020007cbb007988 */ /* 0x0081e4000800000d */
[----:B0-----:R-:W-:-:S05]  /*86e0*/  @P0 IMAD.MOV.U32 R124, RZ, RZ, R120 ;  /* 0x000000ffff7c0224 */ /* 0x001fca00078e0078 */
[----:B------:R0:W3:Y:S02]  /*86f0*/  @P0 LDG.E.U8 R127, desc[UR26][R124.64] ;  /* 0x0000001a7c7f0981 */ /* 0x0000e4000c1e1100 */
[----:B0-----:R-:W-:Y:S02]  /*8700*/  @P0 IMAD.MOV.U32 R124, RZ, RZ, R116 ;  /* 0x000000ffff7c0224 */ /* 0x001fe400078e0074 */
[----:B------:R-:W-:Y:S01]  /*8710*/  @P0 IMAD.MOV.U32 R125, RZ, RZ, R113 ;  /* 0x000000ffff7d0224 */ /* 0x000fe200078e0071 */
[----:B---3--:R0:W-:Y:S02]  /*8720*/  STS.U8 [R187+UR13+0x2200], R127 ;  /* 0x0022007fbb007988 */ /* 0x0081e4000800000d */
[----:B0-----:R-:W-:-:S06]  /*8730*/  PRMT R127, RZ, 0x7610, R127 ;  /* 0x00007610ff7f7816 */ /* 0x001fcc000000007f */
        /* <DEDUP_REMOVED lines=228> */
[----:B---3--:R-:W-:Y:S04]  /*9580*/  STS.U8 [R140+UR13+0x3f00], R127 ;  /* 0x003f007f8c007988 */ /* 0x008fe8000800000d */
[----:B--2---:R0:W-:Y:S02]  /*9590*/  STS.U8 [R134+UR13+0x3f80], R126 ;  /* 0x003f807e86007988 */ /* 0x0041e4000800000d */
[----:B0-----:R-:W-:-:S06]  /*95a0*/  PRMT R126, RZ, 0x7610, R126 ;  /* 0x00007610ff7e7816 */ /* 0x001fcc000000007e */
[----:B------:R0:W2:Y:S02]  /*95b0*/  @P0 LDG.E.U8 R126, desc[UR26][R124.64] ;  /* 0x0000001a7c7e0981 */ /* 0x0000a4000c1e1100 */
[----:B0-----:R-:W-:Y:S02]  /*95c0*/  @P0 IMAD.MOV.U32 R124, RZ, RZ, R27 ;  /* 0x000000ffff7c0224 */ /* 0x001fe400078e001b */
[----:B------:R-:W-:Y:S01]  /*95d0*/  @P0 IMAD.MOV.U32 R125, RZ, RZ, R26 ;  /* 0x000000ffff7d0224 */ /* 0x000fe200078e001a */
        /* <DEDUP_REMOVED lines=67> */
[----:B------:R-:W2:Y:S01]  /*9a10*/  @P0 LDG.E.U8 R126, desc[UR26][R124.64] ;  /* 0x0000001a7c7e0981 */ /* 0x000ea2000c1e1100 */
[----:B------:R-:W-:-:S04]  /*9a20*/  ISETP.NE.U32.AND P0, PT, RZ, UR6, PT ;  /* 0x00000006ff007c0c */ /* 0x000fc8000bf05070 */
[C---:B------:R-:W-:Y:S02]  /*9a30*/  ISETP.LT.OR P1, PT, R129.reuse, 0x40, P0 ;  /* 0x000000408100780c */ /* 0x040fe40000721670 */
[----:B------:R-:W-:Y:S01]  /*9a40*/  ISETP.GE.AND P2, PT, R129, 0x80, PT ;  /* 0x000000808100780c */ /* 0x000fe20003f46270 */
[----:B--2---:R0:W-:Y:S01]  /*9a50*/  STS.U8 [R134+UR13+0x3d80], R126 ;  /* 0x003d807e86007988 */ /* 0x0041e2000800000d */
[----:B------:R1:W-:Y:S06]  /*9a60*/  MEMBAR.ALL.CTA ;  /* 0x0000000000007992 */ /* 0x0003ec0000008000 */
[----:B-1----:R-:W1:Y:S02]  /*9a70*/  FENCE.VIEW.ASYNC.S ;  /* 0x00000000000073c6 */ /* 0x002e640000000000 */
[----:B-1----:R-:W-:Y:S06]  /*9a80*/  BAR.SYNC.DEFER_BLOCKING 0x0 ;  /* 0x0000000000007b1d */ /* 0x002fec0000010000 */
[----:B------:R-:W-:Y:S05]  /*9a90*/  @P1 BRA `(.L_x_6) ;  /* 0x0000000000681947 */ /* 0x000fea0003800000 */
[----:B------:R-:W-:Y:S02]  /*9aa0*/  UIADD3 UR4, UPT, UPT, UR13, 0x2000, URZ ;  /* 0x000020000d047890 */ /* 0x000fe4000fffe0ff */
[----:B------:R-:W-:Y:S02]  /*9ab0*/  USHF.R.U32.HI UR6, URZ, 0x4, UR13 ;  /* 0x00000004ff067899 */ /* 0x000fe4000801160d */
[----:B------:R-:W-:Y:S02]  /*9ac0*/  USHF.R.U32.HI UR4, URZ, 0x4, UR4 ;  /* 0x00000004ff047899 */ /* 0x000fe40008011604 */
[----:B------:R-:W-:Y:S02]  /*9ad0*/  USGXT.U32 UR6, UR6, 0xe ;  /* 0x0000000e0606789a */ /* 0x000fe40008000000 */
[----:B------:R-:W-:Y:S01]  /*9ae0*/  USGXT.U32 UR8, UR4, 0xe ;  /* 0x0000000e0408789a */ /* 0x000fe20008000000 */
[----:B------:R-:W-:Y:S01]  /*9af0*/  UMOV UR16, 0x100 ;  /* 0x0000010000107882 */ /* 0x000fe20000000000 */
[----:B------:R-:W-:Y:S01]  /*9b00*/  UMOV UR17, 0x40004040 ;  /* 0x4000404000117882 */ /* 0x000fe20000000000 */
[----:B------:R-:W-:Y:S01]  /*9b10*/  UMOV UR18, 0xfffffffe ;  /* 0xfffffffe00127882 */ /* 0x000fe20000000000 */
[----:B------:R-:W-:Y:S01]  /*9b20*/  UMOV UR19, 0x7fffbfdf ;  /* 0x7fffbfdf00137882 */ /* 0x000fe20000000000 */
[----:B------:R-:W-:Y:S01]  /*9b30*/  UMOV UR7, URZ ;  /* 0x000000ff00077c82 */ /* 0x000fe20008000000 */
[----:B------:R-:W-:Y:S01]  /*9b40*/  UMOV UR9, URZ ;  /* 0x000000ff00097c82 */ /* 0x000fe20008000000 */
[----:B------:R-:W-:-:S02]  /*9b50*/  UIADD3.64 UR16, UPT, UPT, UR6, UR16, URZ ;  /* 0x0000001006107297 */ /* 0x000fc4000fffe0ff */
[----:B------:R-:W-:Y:S01]  /*9b60*/  UIADD3.64 UR18, UPT, UPT, UR8, -UR18, URZ ;  /* 0x8000001208127297 */ /* 0x000fe2000fffe0ff */
[----:B------:R-:W-:Y:S01]  /*9b70*/  UMOV UR22, 0x0 ;  /* 0x0000000000167882 */ /* 0x000fe20000000000 */
[----:B------:R-:W-:Y:S01]  /*9b80*/  UMOV UR23, 0x8208490 ;  /* 0x0820849000177882 */ /* 0x000fe20000000000 */
[----:B------:R-:W-:Y:S01]  /*9b90*/  UMOV UR4, UR10 ;  /* 0x0000000a00047c82 */ /* 0x000fe20008000000 */
[----:B------:R-:W-:Y:S01]  /*9ba0*/  UMOV UR5, URZ ;  /* 0x000000ff00057c82 */ /* 0x000fe20008000000 */
[----:B------:R-:W-:Y:S01]  /*9bb0*/  UMOV UR7, 0x40004040 ;  /* 0x4000404000077882 */ /* 0x000fe20000000000 */
[----:B------:R-:W-:Y:S01]  /*9bc0*/  UMOV UR9, 0x80004020 ;  /* 0x8000402000097882 */ /* 0x000fe20000000000 */
[----:B------:R-:W-:Y:S01]  /*9bd0*/  UMOV UR24, 0x0 ;  /* 0x0000000000187882 */ /* 0x000fe20000000000 */
[----:B------:R-:W-:Y:S01]  /*9be0*/  UMOV UR25, 0x8208490 ;  /* 0x0820849000197882 */ /* 0x000fe20000000000 */
[----:B------:R-:W-:Y:S01]  /*9bf0*/  UMOV UR4, UR4 ;  /* 0x0000000400047c82 */ /* 0x000fe20008000000 */
[----:B------:R1:W-:Y:S01]  /*9c00*/  UTCQMMA gdesc[UR6], gdesc[UR8], tmem[UR12], tmem[UR22], idesc[UR23], !UPT ;  /* 0x00ff1608060075ea */ /* 0x0003e2000f80030c */
[----:B------:R1:W-:Y:S01]  /*9c10*/  UTCQMMA gdesc[UR16], gdesc[UR18], tmem[UR12], tmem[UR24], idesc[UR25], UPT ;  /* 0x00ff1812100075ea */ /* 0x0003e2000b80030c */
[----:B------:R1:W-:Y:S01]  /*9c20*/  UTCBAR [UR4], URZ ;  /* 0x000000ff040073e9 */ /* 0x0003e200080000ff */
[----:B------:R-:W-:Y:S01]  /*9c30*/  NOP ;  /* 0x0000000000007918 */ /* 0x000fe20000000000 */
.L_x_6:
[----:B-1----:R-:W-:Y:S01]  /*9c40*/  UMOV UR4, URZ ;  /* 0x000000ff00047c82 */ /* 0x002fe20008000000 */
[----:B------:R-:W-:Y:S05]  /*9c50*/  @!P2 BRA `(.L_x_7) ;  /* 0x000000440014a947 */ /* 0x000fea0003800000 */
[----:B------:R-:W-:Y:S01]  /*9c60*/  SHF.R.S32.HI R124, RZ, 0x1f, R129 ;  /* 0x0000001fff7c7819 */ /* 0x000fe20000011481 */
[----:B------:R-:W-:Y:S01]  /*9c70*/  IMAD.SHL.U32 R122, R122, 0x40, RZ ;  /* 0x000000407a7a7824 */ /* 0x000fe200078e00ff */
[----:B------:R-:W-:Y:S01]  /*9c80*/  UIADD3 UR4, UPT, UPT, UR13, 0x4000, URZ ;  /* 0x000040000d047890 */ /* 0x000fe2000fffe0ff */
[----:B------:R-:W-:Y:S01]  /*9c90*/  IMAD.SHL.U32 R123, R123, 0x40, RZ ;  /* 0x000000407b7b7824 */ /* 0x000fe200078e00ff */
[----:B------:R-:W-:Y:S01]  /*9ca0*/  LEA.HI R124, R124, R129, RZ, 0x6 ;  /* 0x000000817c7c7211 */ /* 0x000fe200078f30ff */
[----:B------:R-:W-:Y:S01]  /*9cb0*/  UIADD3 UR5, UPT, UPT, UR13, 0x6000, URZ ;  /* 0x000060000d057890 */ /* 0x000fe2000fffe0ff */
[----:B------:R1:W-:Y:S01]  /*9cc0*/  STL [R1+0x2c], R122 ;  /* 0x00002c7a01007387 */ /* 0x0003e20000100800 */
[----:B------:R-:W-:Y:S01]  /*9cd0*/  IADD3 R121, P1, P2, R121, UR20, R122 ;  /* 0x0000001479797c10 */ /* 0x000fe2000fa3e07a */
[----:B------:R-:W-:Y:S01]  /*9ce0*/  USHF.R.U32.HI UR4, URZ, 0x4, UR4 ;  /* 0x00000004ff047899 */ /* 0x000fe20008011604 */
[----:B------:R-:W-:Y:S01]  /*9cf0*/  SHF.R.S32.HI R124, RZ, 0x6, R124 ;  /* 0x00000006ff7c7819 */ /* 0x000fe2000001147c */
[----:B------:R-:W-:Y:S01]  /*9d00*/  USHF.R.U32.HI UR5, URZ, 0x4, UR5 ;  /* 0x00000004ff057899 */ /* 0x000fe20008011605 */
[----:B0-----:R-:W-:Y:S01]  /*9d10*/  IMAD.MOV.U32 R126, RZ, RZ, RZ ;  /* 0x000000ffff7e7224 */ /* 0x001fe200078e00ff */
[----:B------:R-:W-:Y:S01]  /*9d20*/  USGXT.U32 UR6, UR4, 0xe ;  /* 0x0000000e0406789a */ /* 0x000fe20008000000 */
[----:B------:R-:W-:Y:S01]  /*9d30*/  VIMNMX R124, PT, PT, R124, 0x2, !PT ;  /* 0x000000027c7c7848 */ /* 0x000fe20007fe0100 */
[----:B------:R-:W-:Y:S01]  /*9d40*/  USGXT.U32 UR8, UR5, 0xe ;  /* 0x0000000e0508789a */ /* 0x000fe20008000000 */
[----:B-1----:R-:W-:Y:S01]  /*9d50*/  SHF.R.S32.HI R122, RZ, 0x1f, R122 ;  /* 0x0000001fff7a7819 */ /* 0x002fe2000001147a */
[----:B------:R-:W-:-:S02]  /*9d60*/  UMOV UR16, 0x100 ;  /* 0x0000010000107882 */ /* 0x000fc40000000000 */
[----:B------:R-:W-:Y:S01]  /*9d70*/  VIADD R124, R124, 0xffffffff ;  /* 0xffffffff7c7c7836 */ /* 0x000fe20000000000 */
[----:B------:R-:W-:Y:S01]  /*9d80*/  UMOV UR17, 0x40004040 ;  /* 0x4000404000117882 */ /* 0x000fe20000000000 */
[----:B------:R-:W-:Y:S01]  /*9d90*/  UMOV UR18, 0xfffffffe ;  /* 0xfffffffe00127882 */ /* 0x000fe20000000000 */
[----:B------:R0:W-:Y:S01]  /*9da0*/  STL [R1+0x12c], R122 ;  /* 0x00012c7a01007387 */ /* 0x0001e20000100800 */
[----:B------:R-:W-:Y:S01]  /*9db0*/  UMOV UR19, 0x7fffbfdf ;  /* 0x7fffbfdf00137882 */ /* 0x000fe20000000000 */
[----:B------:R-:W-:Y:S01]  /*9dc0*/  R2UR UR28, R124 ;  /* 0x000000007c1c72ca */ /* 0x000fe200000e0000 */
[----:B------:R-:W-:Y:S01]  /*9dd0*/  UMOV UR7, URZ ;  /* 0x000000ff00077c82 */ /* 0x000fe20008000000 */
[----:B------:R-:W-:Y:S01]  /*9de0*/  SHF.R.S32.HI R124, RZ, 0x1f, R123 ;  /* 0x0000001fff7c7819 */ /* 0x000fe2000001147b */
[----:B------:R-:W-:Y:S01]  /*9df0*/  UMOV UR9, URZ ;  /* 0x000000ff00097c82 */ /* 0x000fe20008000000 */
[----:B------:R-:W1:Y:S01]  /*9e00*/  LDCU UR29, c[0x0][0x3a8] ;  /* 0x00007500ff1d77ac */ /* 0x000e620008000800 */
[----:B0-----:R-:W-:Y:S01]  /*9e10*/  IADD3.X R122, PT, PT, R183, UR21, R122, P1, P2 ;  /* 0x00000015b77a7c10 */ /* 0x001fe20008fe447a */
[----:B------:R-:W-:-:S02]  /*9e20*/  UIADD3.64 UR16, UPT, UPT, UR6, UR16, URZ ;  /* 0x0000001006107297 */ /* 0x000fc4000fffe0ff */
[----:B------:R-:W-:Y:S01]  /*9e30*/  UIADD3.64 UR18, UPT, UPT, UR8, -UR18, URZ ;  /* 0x8000001208127297 */ /* 0x000fe2000fffe0ff */
[----:B------:R-:W-:Y:S01]  /*9e40*/  UMOV UR15, 0x1 ;  /* 0x00000001000f7882 */ /* 0x000fe20000000000 */
[----:B------:R-:W-:-:S10]  /*9e50*/  UMOV UR5, URZ ;  /* 0x000000ff00057c82 */ /* 0x000fd40008000000 */
.L_x_10:
[----:B------:R-:W2:Y:S01]  /*9e60*/  LDL R127, [R1+0x124] ;  /* 0x00012400017f7983 */ /* 0x000ea20000100800 */
[----:B------:R-:W-:Y:S01]  /*9e70*/  IMAD.U32 R126, R126, -0x80000000, RZ ;  /* 0x800000007e7e7824 */ /* 0x000fe200078e00ff */
[----:B------:R-:W-:Y:S02]  /*9e80*/  PRMT R128, RZ, 0x7610, R128 ;  /* 0x00007610ff807816 */ /* 0x000fe40000000080 */
[----:B-1----:R-:W-:Y:S01]  /*9e90*/  IADD3 R124, P5, PT, R121, UR29, RZ ;  /* 0x0000001d797c7c10 */ /* 0x002fe2000ffbe0ff */
[----:B------:R-:W0:Y:S01]  /*9ea0*/  SYNCS.PHASECHK.TRANS64.TRYWAIT P2, [UR10], R126 ;  /* 0x0000007eff0075a7 */ /* 0x000e22000804110a */
[C---:B------:R-:W-:Y:S01]  /*9eb0*/  ISETP.GT.AND P4, PT, R117.reuse, 0x1, PT ;  /* 0x000000017500780c */ /* 0x040fe20003f84270 */
[----:B------:R1:W-:Y:S01]  /*9ec0*/  STL.S16 [R1+0x24], R128 ;  /* 0x0000248001007387 */ /* 0x0003e20000100600 */
[----:B------:R-:W-:Y:S01]  /*9ed0*/  ISETP.GT.AND P1, PT, R117, 0x2, PT ;  /* 0x000000027500780c */ /* 0x000fe20003f24270 */
[----:B--2---:R-:W-:Y:S01]  /*9ee0*/  IMAD.X R125, R127, 0x1, R122, P5 ;  /* 0x000000017f7d7824 */ /* 0x004fe200028e067a */
[----:B01----:R-:W-:Y:S11]  /*9ef0*/  @!P2 BRA `(.L_x_8) ;  /* 0x000000880094a947 */ /* 0x003ff60003800000 */
.L_x_16:
[----:B------:R-:W2:Y:S04]  /*9f00*/  LDL R127, [R1+0x120] ;  /* 0x00012000017f7983 */ /* 0x000ea80000100800 */
[----:B------:R0:W-:Y:S04]  /*9f10*/  STL [R1+0x258], R246 ;  /* 0x000258f601007387 */ /* 0x0001e80000100800 */
[----:B0-----:R-:W3:Y:S01]  /*9f20*/  LDL R246, [R1+0x24] ;  /* 0x0000240001f67983 */ /* 0x001ee20000100800 */
[----:B------:R-:W-:-:S03]  /*9f30*/  ISETP.GT.AND P2, PT, R117, 0x3, PT ;  /* 0x000000037500780c */ /* 0x000fc60003f44270 */
[----:B------:R0:W-:Y:S04]  /*9f40*/  STL [R1+0x254], R5 ;  /* 0x0002540501007387 */ /* 0x0001e80000100800 */
[----:B------:R-:W-:Y:S04]  /*9f50*/  STL [R1+0x250], R4 ;  /* 0x0002500401007387 */ /* 0x000fe80000100800 */
[----:B------:R-:W-:Y:S04]  /*9f60*/  STL [R1+0x24c], R248 ;  /* 0x00024cf801007387 */ /* 0x000fe80000100800 */
[----:B------:R-:W-:Y:S04]  /*9f70*/  STL [R1+0x248], R3 ;  /* 0x0002480301007387 */ /* 0x000fe80000100800 */
[----:B------:R-:W-:Y:S04]  /*9f80*/  STL [R1+0x244], R2 ;  /* 0x0002440201007387 */ /* 0x000fe80000100800 */
[----:B------:R-:W-:Y:S04]  /*9f90*/  STL [R1+0x240], R250 ;  /* 0x000240fa01007387 */ /* 0x000fe80000100800 */
[----:B------:R-:W-:Y:S04]  /*9fa0*/  STL [R1+0x23c], R225 ;  /* 0x00023ce101007387 */ /* 0x000fe80000100800 */
[----:B------:R-:W-:Y:S04]  /*9fb0*/  STL [R1+0x238], R0 ;  /* 0x0002380001007387 */ /* 0x000fe80000100800 */
[----:B------:R-:W-:Y:S01]  /*9fc0*/  STL [R1+0x234], R252 ;  /* 0x000234fc01007387 */ /* 0x000fe20000100800 */
[----:B--2---:R-:W-:-:S03]  /*9fd0*/  IADD3 R126, P6, PT, R127, R121, RZ ;  /* 0x000000797f7e7210 */ /* 0x004fc60007fde0ff */
[----:B------:R-:W2:Y:S04]  /*9fe0*/  LDL R127, [R1+0x228] ;  /* 0x00022800017f7983 */ /* 0x000ea80000100800 */
[----:B---3--:R-:W3:Y:S01]  /*9ff0*/  @P4 LDG.E.U8 R246, desc[UR26][R124.64] ;  /* 0x0000001a7cf64981 */ /* 0x008ee2000c1e1100 */
[----:B0-----:R-:W-:Y:S01]  /*a000*/  PRMT R5, RZ, 0x7610, R5 ;  /* 0x00007610ff057816 */ /* 0x001fe20000000005 */
[----:B--2---:R-:W-:-:S05]  /*a010*/  IMAD.X R127, R127, 0x1, R122, P6 ;  /* 0x000000017f7f7824 */ /* 0x004fca00030e067a */
[----:B------:R-:W2:Y:S04]  /*a020*/  @P1 LDG.E.U8 R5, desc[UR26][R126.64] ;  /* 0x0000001a7e051981 */ /* 0x000ea8000c1e1100 */
[----:B---3--:R0:W-:Y:S04]  /*a030*/  @P4 STL [R1+0x24], R246 ;  /* 0x000024f601004387 */ /* 0x0081e80000100800 */
[----:B0-----:R-:W3:Y:S04]  /*a040*/  LDL.LU R246, [R1+0x258] ;  /* 0x0002580001f67983 */ /* 0x001ee80000300800 */
[----:B------:R-:W4:Y:S02]  /*a050*/  LDL R125, [R1+0x11c] ;  /* 0x00011c00017d7983 */ /* 0x000f240000100800 */
[----:B----4-:R-:W-:-:S02]  /*a060*/  IADD3 R124, P5, PT, R125, R121, RZ ;  /* 0x000000797d7c7210 */ /* 0x010fc40007fbe0ff */
[----:B------:R-:W4:Y:S01]  /*a070*/  LDL R125, [R1+0x224] ;  /* 0x00022400017d7983 */ /* 0x000f220000100800 */
[----:B------:R-:W-:Y:S02]  /*a080*/  PRMT R4, RZ, 0x7610, R4 ;  /* 0x00007610ff047816 */ /* 0x000fe40000000004 */
[----:B------:R-:W-:Y:S01]  /*a090*/  ISETP.GT.AND P4, PT, R117, 0x4, PT ;  /* 0x000000047500780c */ /* 0x000fe20003f84270 */
[----:B--2---:R0:W-:Y:S04]  /*a0a0*/  STL [R1+0x20], R5 ;  /* 0x0000200501007387 */ /* 0x0041e80000100800 */
[----:B0-----:R-:W2:Y:S04]  /*a0b0*/  LDL.LU R5, [R1+0x254] ;  /* 0x0002540001057983 */ /* 0x001ea80000300800 */
[----:B------:R-:W5:Y:S01]  /*a0c0*/  LDL R127, [R1+0x118] ;  /* 0x00011800017f7983 */ /* 0x000f620000100800 */
[----:B----4-:R-:W-:-:S05]  /*a0d0*/  IMAD.X R125, R125, 0x1, R122, P5 ;  /* 0x000000017d7d7824 */ /* 0x010fca00028e067a */
[----:B------:R-:W4:Y:S01]  /*a0e0*/  @P2 LDG.E.U8 R4, desc[UR26][R124.64] ;  /* 0x0000001a7c042981 */ /* 0x000f22000c1e1100 */
[----:B-----5:R-:W-:-:S03]  /*a0f0*/  IADD3 R126, P6, PT, R127, R121, RZ ;  /* 0x000000797f7e7210 */ /* 0x020fc60007fde0ff */
[----:B------:R-:W5:Y:S01]  /*a100*/  LDL R127, [R1+0x220] ;  /* 0x00022000017f7983 */ /* 0x000f620000100800 */
[----:B------:R-:W-:-:S03]  /*a110*/  PRMT R248, RZ, 0x7610, R248 ;  /* 0x00007610fff87816 */ /* 0x000fc600000000f8 */
[----:B----4-:R0:W-:Y:S04]  /*a120*/  STL [R1+0x1c], R4 ;  /* 0x00001c0401007387 */ /* 0x0101e80000100800 */
[----:B0-----:R-:W4:Y:S04]  /*a130*/  LDL.LU R4, [R1+0x250] ;  /* 0x0002500001047983 */ /* 0x001f280000300800 */
[----:B------:R-:W2:Y:S01]  /*a140*/  LDL R125, [R1+0x114] ;  /* 0x00011400017d7983 */ /* 0x000ea20000100800 */
[----:B-----5:R-:W-:-:S05]  /*a150*/  IMAD.X R127, R127, 0x1, R122, P6 ;  /* 0x000000017f7f7824 */ /* 0x020fca00030e067a */
[----:B------:R-:W5:Y:S01]  /*a160*/  @P4 LDG.E.U8 R248, desc[UR26][R126.64] ;  /* 0x0000001a7ef84981 */ /* 0x000f62000c1e1100 */
[----:B------:R-:W-:Y:S02]  /*a170*/  ISETP.GT.AND P1, PT, R117, 0x5, PT ;  /* 0x000000057500780c */ /* 0x000fe40003f24270 */
[----:B--2---:R-:W-:Y:S02]  /*a180*/  IADD3 R124, P5, PT, R125, R121, RZ ;  /* 0x000000797d7c7210 */ /* 0x004fe40007fbe0ff */
[----:B------:R-:W2:Y:S04]  /*a190*/  LDL R125, [R1+0x21c] ;  /* 0x00021c00017d7983 */ /* 0x000ea80000100800 */
[----:B-----5:R0:W-:Y:S04]  /*a1a0*/  STL [R1+0x18], R248 ;  /* 0x000018f801007387 */ /* 0x0201e80000100800 */
[----:B0-----:R-:W5:Y:S04]  /*a1b0*/  LDL.LU R248, [R1+0x24c] ;  /* 0x00024c0001f87983 */ /* 0x001f680000300800 */
[----:B------:R-:W3:Y:S01]  /*a1c0*/  LDL R127, [R1+0x110] ;  /* 0x00011000017f7983 */ /* 0x000ee20000100800 */
[----:B------:R-:W-:Y:S01]  /*a1d0*/  PRMT R3, RZ, 0x7610, R3 ;  /* 0x00007610ff037816 */ /* 0x000fe20000000003 */
[----:B--2---:R-:W-:-:S05]  /*a1e0*/  IMAD.X R125, R125, 0x1, R122, P5 ;  /* 0x000000017d7d7824 */ /* 0x004fca00028e067a */
[----:B------:R-:W2:Y:S01]  /*a1f0*/  @P1 LDG.E.U8 R3, desc[UR26][R124.64] ;  /* 0x0000001a7c031981 */ /* 0x000ea2000c1e1100 */
[----:B---3--:R-:W-:-:S03]  /*a200*/  IADD3 R126, P6, PT, R127, R121, RZ ;  /* 0x000000797f7e7210 */ /* 0x008fc60007fde0ff */
[----:B------:R-:W3:Y:S01]  /*a210*/  LDL R127, [R1+0x218] ;  /* 0x00021800017f7983 */ /* 0x000ee20000100800 */
[----:B------:R-:W-:Y:S02]  /*a220*/  ISETP.GT.AND P2, PT, R117, 0x6, PT ;  /* 0x000000067500780c */ /* 0x000fe40003f44270 */
[----:B------:R-:W-:Y:S01]  /*a230*/  PRMT R2, RZ, 0x7610, R2 ;  /* 0x00007610ff027816 */ /* 0x000fe20000000002 */
[----:B--2---:R0:W-:Y:S04]  /*a240*/  STL [R1+0x14], R3 ;  /* 0x0000140301007387 */ /* 0x0041e80000100800 */
[----:B0-----:R-:W2:Y:S04]  /*a250*/  LDL.LU R3, [R1+0x248] ;  /* 0x0002480001037983 */ /* 0x001ea80000300800 */
[----:B------:R-:W2:Y:S01]  /*a260*/  LDL R125, [R1+0x10c] ;  /* 0x00010c00017d7983 */ /* 0x000ea20000100800 */
[----:B---3--:R-:W-:-:S05]  /*a270*/  IMAD.X R127, R127, 0x1, R122, P6 ;  /* 0x000000017f7f7824 */ /* 0x008fca00030e067a */
[----:B------:R-:W3:Y:S01]  /*a280*/  @P2 LDG.E.U8 R2, desc[UR26][R126.64] ;  /* 0x0000001a7e022981 */ /* 0x000ee2000c1e1100 */
[----:B------:R-:W-:Y:S02]  /*a290*/  ISETP.GT.AND P4, PT, R117, 0x7, PT ;  /* 0x000000077500780c */ /* 0x000fe40003f84270 */
[----:B--2---:R-:W-:Y:S02]  /*a2a0*/  IADD3 R124, P5, PT, R125, R121, RZ ;  /* 0x000000797d7c7210 */ /* 0x004fe40007fbe0ff */
[----:B------:R-:W2:Y:S04]  /*a2b0*/  LDL R125, [R1+0x214] ;  /* 0x00021400017d7983 */ /* 0x000ea80000100800 */
[----:B---3--:R0:W-:Y:S04]  /*a2c0*/  STL [R1+0x10], R2 ;  /* 0x0000100201007387 */ /* 0x0081e80000100800 */
[----:B0-----:R-:W3:Y:S04]  /*a2d0*/  LDL.LU R2, [R1+0x244] ;  /* 0x0002440001027983 */ /* 0x001ee80000300800 */
        /* <DEDUP_REMOVED lines=34> */
[----:B---3--:R0:W-:Y:S04]  /*a500*/  STL [R1], R252 ;  /* 0x000000fc01007387 */ /* 0x0081e80000100800 */
[----:B0-----:R-:W3:Y:S04]  /*a510*/  LDL.LU R252, [R1+0x234] ;  /* 0x0002340001fc7983 */ /* 0x001ee80000300800 */
[----:B------:R-:W3:Y:S01]  /*a520*/  LDL R127, [R1+0xf8] ;  /* 0x0000f800017f7983 */ /* 0x000ee20000100800 */
[----:B------:R-:W-:Y:S01]  /*a530*/  PRMT R251, RZ, 0x7610, R251 ;  /* 0x00007610fffb7816 */ /* 0x000fe200000000fb */
[----:B--2---:R-:W-:-:S05]  /*a540*/  IMAD.X R125, R125, 0x1, R122, P5 ;  /* 0x000000017d7d7824 */ /* 0x004fca00028e067a */
[----:B------:R-:W2:Y:S01]  /*a550*/  @P1 LDG.E.U8 R251, desc[UR26][R124.64] ;  /* 0x0000001a7cfb1981 */ /* 0x000ea2000c1e1100 */
[----:B------:R-:W-:Y:S02]  /*a560*/  ISETP.GT.AND P2, PT, R117, 0xc, PT ;  /* 0x0000000c7500780c */ /* 0x000fe40003f44270 */
[----:B------:R-:W-:Y:S01]  /*a570*/  PRMT R249, RZ, 0x7610, R249 ;  /* 0x00007610fff97816 */ /* 0x000fe200000000f9 */
[----:B------:R-:W4:Y:S01]  /*a580*/  LDL R125, [R1+0xf4] ;  /* 0x0000f400017d7983 */ /* 0x000f220000100800 */
[----:B---3--:R-:W-:-:S03]  /*a590*/  IADD3 R126, P6, PT, R127, R121, RZ ;  /* 0x000000797f7e7210 */ /* 0x008fc60007fde0ff */
[----:B------:R-:W3:Y:S04]  /*a5a0*/  LDL R127, [R1+0x1f8] ;  /* 0x0001f800017f7983 */ /* 0x000ee80000100800 */
[----:B--2---:R0:W-:Y:S04]  /*a5b0*/  STL [R1+0x22c], R251 ;  /* 0x00022cfb01007387 */ /* 0x0041e80000100800 */
[----:B0-----:R-:W2:Y:S01]  /*a5c0*/  LDL R251, [R1+0x1ec] ;  /* 0x0001ec0001fb7983 */ /* 0x001ea20000100800 */
[----:B---3--:R-:W-:-:S05]  /*a5d0*/  IMAD.X R127, R127, 0x1, R122, P6 ;  /* 0x000000017f7f7824 */ /* 0x008fca00030e067a */
[----:B------:R-:W3:Y:S04]  /*a5e0*/  @P2 LDG.E.U8 R249, desc[UR26][R126.64] ;  /* 0x0000001a7ef92981 */ /* 0x000ee8000c1e1100 */
[----:B------:R-:W5:Y:S01]  /*a5f0*/  LDL R127, [R1+0xf0] ;  /* 0x0000f000017f7983 */ /* 0x000f620000100800 */
[----:B------:R-:W-:Y:S02]  /*a600*/  ISETP.GT.AND P4, PT, R117, 0xd, PT ;  /* 0x0000000d7500780c */ /* 0x000fe40003f84270 */
[----:B----4-:R-:W-:Y:S02]  /*a610*/  IADD3 R124, P5, PT, R125, R121, RZ ;  /* 0x000000797d7c7210 */ /* 0x010fe40007fbe0ff */
[----:B------:R-:W-:-:S03]  /*a620*/  PRMT R247, RZ, 0x7610, R247 ;  /* 0x00007610fff77816 */ /* 0x000fc600000000f7 */
[----:B--2---:R-:W-:Y:S02]  /*a630*/  IMAD.X R125, R251, 0x1, R122, P5 ;  /* 0x00000001fb7d7824 */ /* 0x004fe400028e067a */
[----:B------:R-:W2:Y:S04]  /*a640*/  LDL R251, [R1+0x1d4] ;  /* 0x0001d40001fb7983 */ /* 0x000ea80000100800 */
[----:B------:R0:W4:Y:S04]  /*a650*/  @P4 LDG.E.U8 R247, desc[UR26][R124.64] ;  /* 0x0000001a7cf74981 */ /* 0x000128000c1e1100 */
[----:B---3--:R1:W-:Y:S04]  /*a660*/  STL [R1+0x230], R249 ;  /* 0x000230f901007387 */ /* 0x0083e80000100800 */
[----:B------:R-:W0:Y:S01]  /*a670*/  LDL R125, [R1+0xec] ;  /* 0x0000ec00017d7983 */ /* 0x000e220000100800 */
[----:B-----5:R-:W-:-:S03]  /*a680*/  IADD3 R126, P6, PT, R127, R121, RZ ;  /* 0x000000797f7e7210 */ /* 0x020fc60007fde0ff */
[----:B-1----:R-:W3:Y:S04]  /*a690*/  LDL R249, [R1+0xe8] ;  /* 0x0000e80001f97983 */ /* 0x002ee80000100800 */
[----:B------:R-:W5:Y:S01]  /*a6a0*/  LDL R127, [R1+0x1e4] ;  /* 0x0001e400017f7983 */ /* 0x000f620000100800 */
[----:B------:R-:W-:Y:S02]  /*a6b0*/  ISETP.GT.AND P1, PT, R117, 0xe, PT ;  /* 0x0000000e7500780c */ /* 0x000fe40003f24270 */
[----:B------:R-:W-:Y:S02]  /*a6c0*/  PRMT R245, RZ, 0x7610, R245 ;  /* 0x00007610fff57816 */ /* 0x000fe400000000f5 */
[----:B0-----:R-:W-:Y:S02]  /*a6d0*/  IADD3 R124, P5, PT, R125, R121, RZ ;  /* 0x000000797d7c7210 */ /* 0x001fe40007fbe0ff */
[----:B------:R-:W2:Y:S01]  /*a6e0*/  LDL R125, [R1+0x1e0] ;  /* 0x0001e000017d7983 */ /* 0x000ea20000100800 */
[----:B-----5:R-:W-:-:S06]  /*a6f0*/  IMAD.X R127, R127, 0x1, R122, P6 ;  /* 0x000000017f7f7824 */ /* 0x020fcc00030e067a */
[----:B------:R3:W5:Y:S04]  /*a700*/  @P1 LDG.E.U8 R245, desc[UR26][R126.64] ;  /* 0x0000001a7ef51981 */ /* 0x000768000c1e1100 */
[----:B------:R-:W4:Y:S01]  /*a710*/  LDL R127, [R1+0xe4] ;  /* 0x0000e400017f7983 */ /* 0x000f220000100800 */
[C---:B------:R-:W-:Y:S02]  /*a720*/  ISETP.GT.AND P2, PT, R117.reuse, 0xf, PT ;  /* 0x0000000f7500780c */ /* 0x040fe40003f44270 */
[----:B------:R-:W-:Y:S02]  /*a730*/  ISETP.GT.AND P4, PT, R117, 0x10, PT ;  /* 0x000000107500780c */ /* 0x000fe40003f84270 */
[----:B------:R-:W-:Y:S02]  /*a740*/  PRMT R243, RZ, 0x7610, R243 ;  /* 0x00007610fff37816 */ /* 0x000fe400000000f3 */
[----:B---3--:R-:W-:-:S02]  /*a750*/  IADD3 R126, P6, PT, R249, R121, RZ ;  /* 0x00000079f97e7210 */ /* 0x008fc40007fde0ff */
[----:B------:R-:W-:Y:S01]  /*a760*/  PRMT R223, RZ, 0x7610, R223 ;  /* 0x00007610ffdf7816 */ /* 0x000fe200000000df */
[----:B------:R-:W3:Y:S01]  /*a770*/  LDL R249, [R1+0x1d0] ;  /* 0x0001d00001f97983 */ /* 0x000ee20000100800 */
[----:B--2---:R-:W-:-:S05]  /*a780*/  IMAD.X R125, R125, 0x1, R122, P5 ;  /* 0x000000017d7d7824 */ /* 0x004fca00028e067a */
[----:B------:R4:W2:Y:S04]  /*a790*/  @P2 LDG.E.U8 R243, desc[UR26][R124.64] ;  /* 0x0000001a7cf32981 */ /* 0x0008a8000c1e1100 */
[----:B------:R-:W2:Y:S01]  /*a7a0*/  LDL R125, [R1+0x1dc] ;  /* 0x0001dc00017d7983 */ /* 0x000ea20000100800 */
[----:B----4-:R-:W-:Y:S01]  /*a7b0*/  IADD3 R124, P5, PT, R127, R121, RZ ;  /* 0x000000797f7c7210 */ /* 0x010fe20007fbe0ff */
[----:B------:R-:W-:Y:S01]  /*a7c0*/  IMAD.X R127, R251, 0x1, R122, P6 ;  /* 0x00000001fb7f7824 */ /* 0x000fe200030e067a */
[----:B------:R-:W-:Y:S01]  /*a7d0*/  ISETP.GT.AND P1, PT, R117, 0x11, PT ;  /* 0x000000117500780c */ /* 0x000fe20003f24270 */
[----:B------:R-:W4:Y:S04]  /*a7e0*/  LDL R251, [R1+0xd8] ;  /* 0x0000d80001fb7983 */ /* 0x000f280000100800 */
[----:B------:R0:W2:Y:S04]  /*a7f0*/  @P4 LDG.E.U8 R223, desc[UR26][R126.64] ;  /* 0x0000001a7edf4981 */ /* 0x0000a8000c1e1100 */
[----:B------:R-:W0:Y:S01]  /*a800*/  LDL R127, [R1+0xe0] ;  /* 0x0000e000017f7983 */ /* 0x000e220000100800 */
[----:B------:R-:W-:-:S02]  /*a810*/  PRMT R221, RZ, 0x7610, R221 ;  /* 0x00007610ffdd7816 */ /* 0x000fc400000000dd */
[----:B------:R-:W-:Y:S02]  /*a820*/  ISETP.GT.AND P2, PT, R117, 0x12, PT ;  /* 0x000000127500780c */ /* 0x000fe40003f44270 */
[----:B0-----:R-:W-:Y:S02]  /*a830*/  IADD3 R126, P6, PT, R127, R121, RZ ;  /* 0x000000797f7e7210 */ /* 0x001fe40007fde0ff */
[----:B------:R-:W3:Y:S01]  /*a840*/  LDL R127, [R1+0x1d8] ;  /* 0x0001d800017f7983 */ /* 0x000ee20000100800 */
[----:B--2---:R-:W-:-:S05]  /*a850*/  IMAD.X R125, R125, 0x1, R122, P5 ;  /* 0x000000017d7d7824 */ /* 0x004fca00028e067a */
[----:B------:R0:W2:Y:S01]  /*a860*/  @P1 LDG.E.U8 R221, desc[UR26][R124.64] ;  /* 0x0000001a7cdd1981 */ /* 0x0000a2000c1e1100 */
[----:B------:R-:W-:-:S03]  /*a870*/  PRMT R219, RZ, 0x7610, R219 ;  /* 0x00007610ffdb7816 */ /* 0x000fc600000000db */
[----:B------:R-:W0:Y:S01]  /*a880*/  LDL R125, [R1+0xdc] ;  /* 0x0000dc00017d7983 */ /* 0x000e220000100800 */
[----:B---3--:R-:W-:-:S05]  /*a890*/  IMAD.X R127, R127, 0x1, R122, P6 ;  /* 0x000000017f7f7824 */ /* 0x008fca00030e067a */
[----:B------:R4:W3:Y:S04]  /*a8a0*/  @P2 LDG.E.U8 R219, desc[UR26][R126.64] ;  /* 0x0000001a7edb2981 */ /* 0x0008e8000c1e1100 */
[----:B------:R-:W2:Y:S01]  /*a8b0*/  LDL R127, [R1+0x1cc] ;  /* 0x0001cc00017f7983 */ /* 0x000ea20000100800 */
[----:B------:R-:W-:Y:S02]  /*a8c0*/  ISETP.GT.AND P4, PT, R117, 0x13, PT ;  /* 0x000000137500780c */ /* 0x000fe40003f84270 */
[-C--:B0-----:R-:W-:Y:S02]  /*a8d0*/  IADD3 R124, P5, PT, R125, R121.reuse, RZ ;  /* 0x000000797d7c7210 */ /* 0x081fe40007fbe0ff */
[----:B------:R-:W-:Y:S02]  /*a8e0*/  ISETP.GT.AND P1, PT, R117, 0x14, PT ;  /* 0x000000147500780c */ /* 0x000fe40003f24270 */
[----:B------:R-:W-:Y:S01]  /*a8f0*/  PRMT R217, RZ, 0x7610, R217 ;  /* 0x00007610ffd97816 */ /* 0x000fe200000000d9 */
[----:B------:R-:W-:Y:S01]  /*a900*/  IMAD.X R125, R249, 0x1, R122, P5 ;  /* 0x00000001f97d7824 */ /* 0x000fe200028e067a */
[----:B----4-:R-:W-:Y:S01]  /*a910*/  IADD3 R126, P6, PT, R251, R121, RZ ;  /* 0x00000079fb7e7210 */ /* 0x010fe20007fde0ff */
[----:B------:R-:W4:Y:S01]  /*a920*/  LDL R249, [R1+0x1c4] ;  /* 0x0001c40001f97983 */ /* 0x000f220000100800 */
[----:B------:R-:W-:-:S03]  /*a930*/  PRMT R215, RZ, 0x7610, R215 ;  /* 0x00007610ffd77816 */ /* 0x000fc600000000d7 */
[----:B------:R0:W3:Y:S01]  /*a940*/  @P4 LDG.E.U8 R217, desc[UR26][R124.64] ;  /* 0x0000001a7cd94981 */ /* 0x0000e2000c1e1100 */
[----:B------:R-:W-:Y:S02]  /*a950*/  ISETP.GT.AND P2, PT, R117, 0x15, PT ;  /* 0x000000157500780c */ /* 0x000fe40003f44270 */
[----:B------:R-:W-:Y:S01]  /*a960*/  PRMT R213, RZ, 0x7610, R213 ;  /* 0x00007610ffd57816 */ /* 0x000fe200000000d5 */
[----:B------:R-:W3:Y:S04]  /*a970*/  LDL R251, [R1+0x1c0] ;  /* 0x0001c00001fb7983 */ /* 0x000ee80000100800 */
[----:B------:R-:W0:Y:S01]  /*a980*/  LDL R125, [R1+0xd4] ;  /* 0x0000d400017d7983 */ /* 0x000e220000100800 */
[----:B--2---:R-:W-:-:S05]  /*a990*/  IMAD.X R127, R127, 0x1, R122, P6 ;  /* 0x000000017f7f7824 */ /* 0x004fca00030e067a */
[----:B------:R1:W2:Y:S04]  /*a9a0*/  @P1 LDG.E.U8 R215, desc[UR26][R126.64] ;  /* 0x0000001a7ed71981 */ /* 0x0002a8000c1e1100 */
[----:B------:R-:W1:Y:S01]  /*a9b0*/  LDL R127, [R1+0xd0] ;  /* 0x0000d000017f7983 */ /* 0x000e620000100800 */
[----:B0-----:R-:W-:-:S03]  /*a9c0*/  IADD3 R124, P5, PT, R125, R121, RZ ;  /* 0x000000797d7c7210 */ /* 0x001fc60007fbe0ff */
[----:B------:R-:W2:Y:S01]  /*a9d0*/  LDL R125, [R1+0x1c8] ;  /* 0x0001c800017d7983 */ /* 0x000ea20000100800 */
[----:B-1----:R-:W-:-:S03]  /*a9e0*/  IADD3 R126, P6, PT, R127, R121, RZ ;  /* 0x000000797f7e7210 */ /* 0x002fc60007fde0ff */
[----:B------:R-:W3:Y:S01]  /*a9f0*/  LDL R127, [R1+0xcc] ;  /* 0x0000cc00017f7983 */ /* 0x000ee20000100800 */
[----:B------:R-:W-:Y:S02]  /*aa00*/  ISETP.GT.AND P4, PT, R117, 0x16, PT ;  /* 0x000000167500780c */ /* 0x000fe40003f84270 */
[----:B------:R-:W-:Y:S01]  /*aa10*/  PRMT R211, RZ, 0x7610, R211 ;  /* 0x00007610ffd37816 */ /* 0x000fe200000000d3 */
[----:B--2---:R-:W-:-:S05]  /*aa20*/  IMAD.X R125, R125, 0x1, R122, P5 ;  /* 0x000000017d7d7824 */ /* 0x004fca00028e067a */
[----:B------:R3:W2:Y:S02]  /*aa30*/  @P2 LDG.E.U8 R213, desc[UR26][R124.64] ;  /* 0x0000001a7cd52981 */ /* 0x0006a4000c1e1100 */
[-C--:B---3--:R-:W-:Y:S01]  /*aa40*/  IADD3 R124, P5, PT, R127, R121.reuse, RZ ;  /* 0x000000797f7c7210 */ /* 0x088fe20007fbe0ff */
[----:B----4-:R-:W-:Y:S01]  /*aa50*/  IMAD.X R127, R249, 0x1, R122, P6 ;  /* 0x00000001f97f7824 */ /* 0x010fe200030e067a */
[----:B------:R-:W-:Y:S01]  /*aa60*/  ISETP.GT.AND P1, PT, R117, 0x17, PT ;  /* 0x000000177500780c */ /* 0x000fe20003f24270 */
[----:B------:R-:W3:Y:S04]  /*aa70*/  LDL R249, [R1+0xc0] ;  /* 0x0000c00001f97983 */ /* 0x000ee80000100800 */
[----:B------:R0:W4:Y:S04]  /*aa80*/  @P4 LDG.E.U8 R211, desc[UR26][R126.64] ;  /* 0x0000001a7ed34981 */ /* 0x000128000c1e1100 */
[----:B------:R-:W0:Y:S01]  /*aa90*/  LDL R127, [R1+0xc8] ;  /* 0x0000c800017f7983 */ /* 0x000e220000100800 */
[----:B------:R-:W-:Y:S01]  /*aaa0*/  PRMT R210, RZ, 0x7610, R210 ;  /* 0x00007610ffd27816 */ /* 0x000fe200000000d2 */
[----:B------:R-:W-:Y:S01]  /*aab0*/  IMAD.X R125, R251, 0x1, R122, P5 ;  /* 0x00000001fb7d7824 */ /* 0x000fe200028e067a */
[----:B------:R-:W-:Y:S01]  /*aac0*/  ISETP.GT.AND P2, PT, R117, 0x18, PT ;  /* 0x000000187500780c */ /* 0x000fe20003f44270 */
[----:B------:R-:W2:Y:S04]  /*aad0*/  LDL R251, [R1+0x1b8] ;  /* 0x0001b80001fb7983 */ /* 0x000ea80000100800 */
[----:B------:R1:W2:Y:S04]  /*aae0*/  @P1 LDG.E.U8 R210, desc[UR26][R124.64] ;  /* 0x0000001a7cd21981 */ /* 0x0002a8000c1e1100 */
[----:B------:R-:W1:Y:S01]  /*aaf0*/  LDL R125, [R1+0xc4] ;  /* 0x0000c400017d7983 */ /* 0x000e620000100800 */
[----:B0-----:R-:W-:-:S03]  /*ab00*/  IADD3 R126, P6, PT, R127, R121, RZ ;  /* 0x000000797f7e7210 */ /* 0x001fc60007fde0ff */
[----:B------:R-:W2:Y:S01]  /*ab10*/  LDL R127, [R1+0x20c] ;  /* 0x00020c00017f7983 */ /* 0x000ea20000100800 */
[----:B------:R-:W-:Y:S02]  /*ab20*/  PRMT R209, RZ, 0x7610, R209 ;  /* 0x00007610ffd17816 */ /* 0x000fe400000000d1 */
[----:B-1----:R-:W-:Y:S02]  /*ab30*/  IADD3 R124, P5, PT, R125, R121, RZ ;  /* 0x000000797d7c7210 */ /* 0x002fe40007fbe0ff */
[----:B------:R-:W3:Y:S01]  /*ab40*/  LDL R125, [R1+0x1bc] ;  /* 0x0001bc00017d7983 */ /* 0x000ee20000100800 */
[----:B--2---:R-:W-:-:S05]  /*ab50*/  IMAD.X R127, R127, 0x1, R122, P6 ;  /* 0x000000017f7f7824 */ /* 0x004fca00030e067a */
[----:B------:R0:W2:Y:S04]  /*ab60*/  @P2 LDG.E.U8 R209, desc[UR26][R126.64] ;  /* 0x0000001a7ed12981 */ /* 0x0000a8000c1e1100 */
[----:B------:R-:W2:Y:S01]  /*ab70*/  LDL R127, [R1+0xbc] ;  /* 0x0000bc00017f7983 */ /* 0x000ea20000100800 */
[C---:B------:R-:W-:Y:S02]  /*ab80*/  ISETP.GT.AND P4, PT, R117.reuse, 0x19, PT ;  /* 0x000000197500780c */ /* 0x040fe40003f84270 */
[----:B------:R-:W-:Y:S01]  /*ab90*/  ISETP.GT.AND P1, PT, R117, 0x1a, PT ;  /* 0x0000001a7500780c */ /* 0x000fe20003f24270 */
[----:B---3--:R-:W-:Y:S01]  /*aba0*/  IMAD.X R125, R125, 0x1, R122, P5 ;  /* 0x000000017d7d7824 */ /* 0x008fe200028e067a */
[----:B------:R-:W-:Y:S02]  /*abb0*/  PRMT R206, RZ, 0x7610, R206 ;  /* 0x00007610ffce7816 */ /* 0x000fe400000000ce */
[----:B0-----:R-:W-:-:S02]  /*abc0*/  IADD3 R126, P6, PT, R249, R121, RZ ;  /* 0x00000079f97e7210 */ /* 0x001fc40007fde0ff */
[----:B------:R-:W-:Y:S01]  /*abd0*/  PRMT R205, RZ, 0x7610, R205 ;  /* 0x00007610ffcd7816 */ /* 0x000fe200000000cd */
[----:B------:R-:W3:Y:S04]  /*abe0*/  LDL R249, [R1+0x1ac] ;  /* 0x0001ac0001f97983 */ /* 0x000ee80000100800 */
[----:B------:R2:W3:Y:S04]  /*abf0*/  @P4 LDG.E.U8 R206, desc[UR26][R124.64] ;  /* 0x0000001a7cce4981 */ /* 0x0004e8000c1e1100 */
[----:B------:R-:W3:Y:S01]  /*ac00*/  LDL R125, [R1+0x1b4] ;  /* 0x0001b400017d7983 */ /* 0x000ee20000100800 */
[----:B--2---:R-:W-:Y:S01]  /*ac10*/  IADD3 R124, P5, PT, R127, R121, RZ ;  /* 0x000000797f7c7210 */ /* 0x004fe20007fbe0ff */
[----:B------:R-:W-:Y:S01]  /*ac20*/  IMAD.X R127, R251, 0x1, R122, P6 ;  /* 0x00000001fb7f7824 */ /* 0x000fe200030e067a */
[----:B------:R-:W-:Y:S01]  /*ac30*/  ISETP.GT.AND P2, PT, R117, 0x1b, PT ;  /* 0x0000001b7500780c */ /* 0x000fe20003f44270 */
[----:B------:R-:W2:Y:S04]  /*ac40*/  LDL R251, [R1+0xb0] ;  /* 0x0000b00001fb7983 */ /* 0x000ea80000100800 */
[----:B------:R0:W2:Y:S04]  /*ac50*/  @P1 LDG.E.U8 R205, desc[UR26][R126.64] ;  /* 0x0000001a7ecd1981 */ /* 0x0000a8000c1e1100 */
[----:B------:R-:W0:Y:S01]  /*ac60*/  LDL R127, [R1+0xb8] ;  /* 0x0000b800017f7983 */ /* 0x000e220000100800 */
[----:B------:R-:W-:-:S02]  /*ac70*/  PRMT R203, RZ, 0x7610, R203 ;  /* 0x00007610ffcb7816 */ /* 0x000fc400000000cb */
[----:B------:R-:W-:Y:S01]  /*ac80*/  ISETP.GT.AND P4, PT, R117, 0x1c, PT ;  /* 0x0000001c7500780c */ /* 0x000fe20003f84270 */
[----:B---3--:R-:W-:-:S05]  /*ac90*/  IMAD.X R125, R125, 0x1, R122, P5 ;  /* 0x000000017d7d7824 */ /* 0x008fca00028e067a */
[----:B------:R1:W3:Y:S01]  /*aca0*/  @P2 LDG.E.U8 R203, desc[UR26][R124.64] ;  /* 0x0000001a7ccb2981 */ /* 0x0002e2000c1e1100 */
[----:B------:R-:W-:-:S03]  /*acb0*/  PRMT R200, RZ, 0x7610, R200 ;  /* 0x00007610ffc87816 */ /* 0x000fc600000000c8 */
[----:B------:R-:W1:Y:S01]  /*acc0*/  LDL R125, [R1+0xb4] ;  /* 0x0000b400017d7983 */ /* 0x000e620000100800 */
[----:B0-----:R-:W-:-:S03]  /*acd0*/  IADD3 R126, P6, PT, R127, R121, RZ ;  /* 0x000000797f7e7210 */ /* 0x001fc60007fde0ff */
[----:B------:R-:W2:Y:S01]  /*ace0*/  LDL R127, [R1+0x1b0] ;  /* 0x0001b000017f7983 */ /* 0x000ea20000100800 */
[----:B------:R-:W-:Y:S01]  /*acf0*/  ISETP.GT.AND P1, PT, R117, 0x1d, PT ;  /* 0x0000001d7500780c */ /* 0x000fe20003f24270 */
[----:B--2---:R-:W-:-:S05]  /*ad00*/  IMAD.X R127, R127, 0x1, R122, P6 ;  /* 0x000000017f7f7824 */ /* 0x004fca00030e067a */
[----:B------:R0:W2:Y:S04]  /*ad10*/  @P4 LDG.E.U8 R200, desc[UR26][R126.64] ;  /* 0x0000001a7ec84981 */ /* 0x0000a8000c1e1100 */
[----:B------:R-:W2:Y:S01]  /*ad20*/  LDL R127, [R1+0x1a8] ;  /* 0x0001a800017f7983 */ /* 0x000ea20000100800 */
[-C--:B-1----:R-:W-:Y:S02]  /*ad30*/  IADD3 R124, P5, PT, R125, R121.reuse, RZ ;  /* 0x000000797d7c7210 */ /* 0x082fe40007fbe0ff */
[----:B------:R-:W-:Y:S02]  /*ad40*/  ISETP.GT.AND P2, PT, R117, 0x1e, PT ;  /* 0x0000001e7500780c */ /* 0x000fe40003f44270 */
[----:B------:R-:W-:Y:S01]  /*ad50*/  PRMT R199, RZ, 0x7610, R199 ;  /* 0x00007610ffc77816 */ /* 0x000fe200000000c7 */
[----:B------:R-:W-:Y:S01]  /*ad60*/  IMAD.X R125, R249, 0x1, R122, P5 ;  /* 0x00000001f97d7824 */ /* 0x000fe200028e067a */
[----:B0-----:R-:W-:Y:S01]  /*ad70*/  IADD3 R126, P6, PT, R251, R121, RZ ;  /* 0x00000079fb7e7210 */ /* 0x001fe20007fde0ff */
[----:B------:R-:W3:Y:S01]  /*ad80*/  LDL R249, [R1+0x200] ;  /* 0x0002000001f97983 */ /* 0x000ee20000100800 */
        /* <DEDUP_REMOVED lines=13> */
[----:B------:R-:W-:Y:S01]  /*ae60*/  ISETP.GT.AND P1, PT, R117, 0x20, PT ;  /* 0x000000207500780c */ /* 0x000fe20003f24270 */
[----:B--2---:R-:W-:Y:S01]  /*ae70*/  IMAD.X R125, R125, 0x1, R122, P5 ;  /* 0x000000017d7d7824 */ /* 0x004fe200028e067a */
[----:B------:R-:W-:-:S04]  /*ae80*/  PRMT R193, RZ, 0x7610, R193 ;  /* 0x00007610ffc17816 */ /* 0x000fc800000000c1 */
[----:B------:R3:W2:Y:S02]  /*ae90*/  @P4 LDG.E.U8 R194, desc[UR26][R124.64] ;  /* 0x0000001a7cc24981 */ /* 0x0006a4000c1e1100 */
[-C--:B---3--:R-:W-:Y:S01]  /*aea0*/  IADD3 R124, P5, PT, R127, R121.reuse, RZ ;  /* 0x000000797f7c7210 */ /* 0x088fe20007fbe0ff */
[--C-:B------:R-:W-:Y:S01]  /*aeb0*/  IMAD.X R127, R249, 0x1, R122.reuse, P6 ;  /* 0x00000001f97f7824 */ /* 0x100fe200030e067a */
[----:B------:R-:W-:Y:S01]  /*aec0*/  ISETP.GT.AND P2, PT, R117, 0x21, PT ;  /* 0x000000217500780c */ /* 0x000fe20003f44270 */
[----:B------:R-:W3:Y:S04]  /*aed0*/  LDL R249, [R1+0x98] ;  /* 0x0000980001f97983 */ /* 0x000ee80000100800 */
[----:B------:R0:W2:Y:S04]  /*aee0*/  @P1 LDG.E.U8 R193, desc[UR26][R126.64] ;  /* 0x0000001a7ec11981 */ /* 0x0000a8000c1e1100 */
        /* <DEDUP_REMOVED lines=66> */
[----:B------:R-:W-:Y:S01]  /*b310*/  IMAD.X R127, R249, 0x1, R122, P6 ;  /* 0x00000001f97f7824 */ /* 0x000fe200030e067a */
        /* <DEDUP_REMOVED lines=98> */
[--C-:B------:R-:W-:Y:S01]  /*b940*/  IMAD.X R127, R251, 0x1, R122.reuse, P6 ;  /* 0x00000001fb7f7824 */ /* 0x100fe200030e067a */
[----:B------:R-:W-:Y:S01]  /*b950*/  ISETP.GT.AND P2, PT, R117, 0x39, PT ;  /* 0x000000397500780c */ /* 0x000fe20003f44270 */
[----:B------:R-:W2:Y:S04]  /*b960*/  LDL R251, [R1+0x38] ;  /* 0x0000380001fb7983 */ /* 0x000ea80000100800 */
[----:B------:R0:W2:Y:S04]  /*b970*/  @P1 LDG.E.U8 R145, desc[UR26][R126.64] ;  /* 0x0000001a7e911981 */ /* 0x0000a8000c1e1100 */
[----:B------:R-:W0:Y:S01]  /*b980*/  LDL R127, [R1+0x40] ;  /* 0x00004000017f7983 */ /* 0x000e220000100800 */
[----:B------:R-:W-:Y:S01]  /*b990*/  PRMT R143, RZ, 0x7610, R143 ;  /* 0x00007610ff8f7816 */ /* 0x000fe2000000008f */
[----:B---3--:R-:W-:-:S05]  /*b9a0*/  IMAD.X R125, R125, 0x1, R122, P5 ;  /* 0x000000017d7d7824 */ /* 0x008fca00028e067a */
[----:B------:R1:W3:Y:S04]  /*b9b0*/  @P2 LDG.E.U8 R143, desc[UR26][R124.64] ;  /* 0x0000001a7c8f2981 */ /* 0x0002e8000c1e1100 */
[----:B------:R-:W1:Y:S01]  /*b9c0*/  LDL R125, [R1+0x3c] ;  /* 0x00003c00017d7983 */ /* 0x000e620000100800 */
[----:B0-----:R-:W-:-:S03]  /*b9d0*/  IADD3 R126, P6, PT, R127, R121, RZ ;  /* 0x000000797f7e7210 */ /* 0x001fc60007fde0ff */
[----:B------:R-:W2:Y:S01]  /*b9e0*/  LDL R127, [R1+0x144] ;  /* 0x00014400017f7983 */ /* 0x000ea20000100800 */
[C---:B------:R-:W-:Y:S02]  /*b9f0*/  ISETP.GT.AND P4, PT, R117.reuse, 0x3a, PT ;  /* 0x0000003a7500780c */ /* 0x040fe40003f84270 */
[----:B------:R-:W-:Y:S02]  /*ba00*/  ISETP.GT.AND P1, PT, R117, 0x3b, PT ;  /* 0x0000003b7500780c */ /* 0x000fe40003f24270 */
[----:B------:R-:W-:Y:S02]  /*ba10*/  PRMT R140, RZ, 0x7610, R140 ;  /* 0x00007610ff8c7816 */ /* 0x000fe4000000008c */
[----:B------:R-:W-:Y:S02]  /*ba20*/  PRMT R139, RZ, 0x7610, R139 ;  /* 0x00007610ff8b7816 */ /* 0x000fe4000000008b */
[----:B-1----:R-:W-:-:S05]  /*ba30*/  IADD3 R124, P5, PT, R125, R121, RZ ;  /* 0x000000797d7c7210 */ /* 0x002fca0007fbe0ff */
[--C-:B------:R-:W-:Y:S01]  /*ba40*/  IMAD.X R125, R249, 0x1, R122.reuse, P5 ;  /* 0x00000001f97d7824 */ /* 0x100fe200028e067a */
[----:B------:R-:W-:Y:S01]  /*ba50*/  ISETP.GT.AND P2, PT, R117, 0x3c, PT ;  /* 0x0000003c7500780c */ /* 0x000fe20003f44270 */
[----:B------:R-:W3:Y:S04]  /*ba60*/  LDL R249, [R1+0x134] ;  /* 0x0001340001f97983 */ /* 0x000ee80000100800 */
[----:B------:R-:W3:Y:S04]  /*ba70*/  @P1 LDG.E.U8 R139, desc[UR26][R124.64] ;  /* 0x0000001a7c8b1981 */ /* 0x000ee8000c1e1100 */
[----:B------:R-:W3:Y:S01]  /*ba80*/  LDL R125, [R1+0x34] ;  /* 0x00003400017d7983 */ /* 0x000ee20000100800 */
[----:B--2---:R-:W-:-:S05]  /*ba90*/  IMAD.X R127, R127, 0x1, R122, P6 ;  /* 0x000000017f7f7824 */ /* 0x004fca00030e067a */
[----:B------:R0:W2:Y:S04]  /*baa0*/  @P4 LDG.E.U8 R140, desc[UR26][R126.64] ;  /* 0x0000001a7e8c4981 */ /* 0x0000a8000c1e1100 */
[----:B------:R-:W2:Y:S01]  /*bab0*/  LDL R127, [R1+0x13c] ;  /* 0x00013c00017f7983 */ /* 0x000ea20000100800 */
[-C--:B0-----:R-:W-:Y:S02]  /*bac0*/  IADD3 R126, P6, PT, R251, R121.reuse, RZ ;  /* 0x00000079fb7e7210 */ /* 0x081fe40007fde0ff */
[----:B------:R-:W-:Y:S01]  /*bad0*/  PRMT R137, RZ, 0x7610, R137 ;  /* 0x00007610ff897816 */ /* 0x000fe20000000089 */
[----:B------:R-:W4:Y:S01]  /*bae0*/  LDL R251, [R1+0x130] ;  /* 0x0001300001fb7983 */ /* 0x000f220000100800 */
[----:B---3--:R-:W-:-:S03]  /*baf0*/  IADD3 R124, P5, PT, R125, R121, RZ ;  /* 0x000000797d7c7210 */ /* 0x008fc60007fbe0ff */
[----:B------:R-:W3:Y:S01]  /*bb00*/  LDL R125, [R1+0x138] ;  /* 0x00013800017d7983 */ /* 0x000ee20000100800 */
[----:B--2---:R-:W-:-:S05]  /*bb10*/  IMAD.X R127, R127, 0x1, R122, P6 ;  /* 0x000000017f7f7824 */ /* 0x004fca00030e067a */
[----:B------:R0:W2:Y:S04]  /*bb20*/  @P2 LDG.E.U8 R137, desc[UR26][R126.64] ;  /* 0x0000001a7e892981 */ /* 0x0000a8000c1e1100 */
[----:B------:R-:W0:Y:S01]  /*bb30*/  LDL R127, [R1+0x30] ;  /* 0x00003000017f7983 */ /* 0x000e220000100800 */
[----:B---3--:R-:W-:Y:S01]  /*bb40*/  IMAD.X R125, R125, 0x1, R122, P5 ;  /* 0x000000017d7d7824 */ /* 0x008fe200028e067a */
[----:B0-----:R-:W-:Y:S02]  /*bb50*/  IADD3 R126, P5, PT, R127, R121, RZ ;  /* 0x000000797f7e7210 */ /* 0x001fe40007fbe0ff */
[----:B------:R-:W3:Y:S01]  /*bb60*/  LDL R127, [R1+0x28] ;  /* 0x00002800017f7983 */ /* 0x000ee20000100800 */
[----:B------:R-:W-:Y:S02]  /*bb70*/  ISETP.GT.AND P4, PT, R117, 0x3d, PT ;  /* 0x0000003d7500780c */ /* 0x000fe40003f84270 */
[----:B------:R-:W-:-:S11]  /*bb80*/  PRMT R134, RZ, 0x7610, R134 ;  /* 0x00007610ff867816 */ /* 0x000fd60000000086 */
[----:B------:R3:W2:Y:S01]  /*bb90*/  @P4 LDG.E.U8 R134, desc[UR26][R124.64] ;  /* 0x0000001a7c864981 */ /* 0x0006a2000c1e1100 */
[C---:B------:R-:W-:Y:S02]  /*bba0*/  ISETP.GT.AND P1, PT, R117.reuse, 0x3e, PT ;  /* 0x0000003e7500780c */ /* 0x040fe40003f24270 */
[----:B------:R-:W-:Y:S02]  /*bbb0*/  ISETP.GT.AND P2, PT, R117, 0x3f, PT ;  /* 0x0000003f7500780c */ /* 0x000fe40003f44270 */
[----:B------:R-:W-:Y:S02]  /*bbc0*/  PRMT R133, RZ, 0x7610, R133 ;  /* 0x00007610ff857816 */ /* 0x000fe40000000085 */
[----:B------:R-:W-:Y:S02]  /*bbd0*/  PRMT R131, RZ, 0x7610, R131 ;  /* 0x00007610ff837816 */ /* 0x000fe40000000083 */
[----:B------:R-:W-:Y:S02]  /*bbe0*/  PRMT R128, RZ, 0x7610, R128 ;  /* 0x00007610ff807816 */ /* 0x000fe40000000080 */
[----:B------:R-:W-:-:S02]  /*bbf0*/  PRMT R129, RZ, 0x7610, R129 ;  /* 0x00007610ff817816 */ /* 0x000fc40000000081 */
[----:B------:R-:W-:Y:S02]  /*bc00*/  PRMT R130, RZ, 0x7610, R130 ;  /* 0x00007610ff827816 */ /* 0x000fe40000000082 */
[----:B------:R-:W-:Y:S02]  /*bc10*/  PRMT R132, RZ, 0x7610, R132 ;  /* 0x00007610ff847816 */ /* 0x000fe40000000084 */
        /* <DEDUP_REMOVED lines=23> */
[----:B---3--:R-:W-:Y:S01]  /*bd90*/  IADD3 R124, P4, PT, R127, R121, RZ ;  /* 0x000000797f7c7210 */ /* 0x008fe20007f9e0ff */
[--C-:B------:R-:W-:Y:S02]  /*bda0*/  IMAD.X R127, R249, 0x1, R122.reuse, P5 ;  /* 0x00000001f97f7824 */ /* 0x100fe400028e067a */
[----:B------:R-:W0:Y:S01]  /*bdb0*/  S2R R249, SR_TID.X ;  /* 0x0000000000f97919 */ /* 0x000e220000002100 */
[----:B------:R-:W-:Y:S01]  /*bdc0*/  ISETP.GT.AND P5, PT, R117, RZ, PT ;  /* 0x000000ff7500720c */ /* 0x000fe20003fa4270 */
[----:B----4-:R-:W-:Y:S01]  /*bdd0*/  IMAD.X R125, R251, 0x1, R122, P4 ;  /* 0x00000001fb7d7824 */ /* 0x010fe200020e067a */
[----:B------:R-:W3:Y:S01]  /*bde0*/  @P1 LDG.E.U8 R133, desc[UR26][R126.64] ;  /* 0x0000001a7e851981 */ /* 0x000ee2000c1e1100 */
[----:B------:R-:W-:-:S03]  /*bdf0*/  IADD3 R241, P1, PT, R123, R241, RZ ;  /* 0x000000f17bf17210 */ /* 0x000fc60007f3e0ff */
[----:B------:R1:W4:Y:S04]  /*be00*/  @P2 LDG.E.U8 R131, desc[UR26][R124.64] ;  /* 0x0000001a7c832981 */ /* 0x000328000c1e1100 */
[----:B------:R-:W2:Y:S03]  /*be10*/  LDL.LU R251, [R1+0x8] ;  /* 0x0000080001fb7983 */ /* 0x000ea60000300800 */
[----:B-1----:R-:W-:Y:S02]  /*be20*/  @P5 IMAD.MOV.U32 R124, RZ, RZ, R121 ;  /* 0x000000ffff7c5224 */ /* 0x002fe400078e0079 */
[----:B------:R-:W-:-:S05]  /*be30*/  @P5 IMAD.MOV.U32 R125, RZ, RZ, R122 ;  /* 0x000000ffff7d5224 */ /* 0x000fca00078e007a */
[----:B------:R1:W2:Y:S01]  /*be40*/  @P5 LDG.E.U8 R128, desc[UR26][R124.64] ;  /* 0x0000001a7c805981 */ /* 0x0002a2000c1e1100 */
[----:B0-----:R-:W-:-:S04]  /*be50*/  LOP3.LUT R249, R249, 0x3f, RZ, 0xc0, !PT ;  /* 0x0000003ff9f97812 */ /* 0x001fc800078ec0ff */
[----:B------:R-:W-:Y:S02]  /*be60*/  ISETP.GE.AND P4, PT, R249, R117, PT ;  /* 0x00000075f900720c */ /* 0x000fe40003f86270 */
[----:B------:R-:W-:-:S05]  /*be70*/  SHF.R.S32.HI R249, RZ, 0x1f, R123 ;  /* 0x0000001ffff97819 */ /* 0x000fca000001147b */
[----:B------:R-:W-:Y:S01]  /*be80*/  IMAD.X R239, R249, 0x1, R239, P1 ;  /* 0x00000001f9ef7824 */ /* 0x000fe200008e06ef */
[----:B------:R-:W-:-:S05]  /*be90*/  IADD3 R120, P1, PT, R123, R120, RZ ;  /* 0x000000787b787210 */ /* 0x000fca0007f3e0ff */
[----:B------:R-:W-:Y:S01]  /*bea0*/  IMAD.X R115, R249, 0x1, R115, P1 ;  /* 0x00000001f9737824 */ /* 0x000fe200008e0673 */
[----:B------:R-:W-:-:S05]  /*beb0*/  IADD3 R114, P1, PT, R123, R114, RZ ;  /* 0x000000727b727210 */ /* 0x000fca0007f3e0ff */
[----:B------:R-:W-:Y:S01]  /*bec0*/  IMAD.X R112, R249, 0x1, R112, P1 ;  /* 0x00000001f9707824 */ /* 0x000fe200008e0670 */
[C---:B------:R-:W-:Y:S02]  /*bed0*/  IADD3 R111, P1, PT, R123.reuse, R111, RZ ;  /* 0x0000006f7b6f7210 */ /* 0x040fe40007f3e0ff */
[----:B------:R-:W-:-:S03]  /*bee0*/  IADD3 R118, P2, PT, R123, R118, RZ ;  /* 0x000000767b767210 */ /* 0x000fc60007f5e0ff */
[----:B------:R-:W-:Y:S01]  /*bef0*/  IMAD.X R109, R249, 0x1, R109, P1 ;  /* 0x00000001f96d7824 */ /* 0x000fe200008e066d */
[----:B------:R-:W-:Y:S01]  /*bf00*/  IADD3 R108, P1, PT, R123, R108, RZ ;  /* 0x0000006c7b6c7210 */ /* 0x000fe20007f3e0ff */
[----:B------:R-:W-:Y:S01]  /*bf10*/  @!P4 IMAD.MOV.U32 R126, RZ, RZ, R241 ;  /* 0x000000ffff7ec224 */ /* 0x000fe200078e00f1 */
[----:B-1----:R-:W-:Y:S01]  /*bf20*/  PRMT R124, RZ, 0x7610, R124 ;  /* 0x00007610ff7c7816 */ /* 0x002fe2000000007c */
[----:B------:R-:W-:Y:S01]  /*bf30*/  @!P4 IMAD.MOV.U32 R127, RZ, RZ, R239 ;  /* 0x000000ffff7fc224 */ /* 0x000fe200078e00ef */
[----:B------:R-:W-:Y:S01]  /*bf40*/  BAR.SYNC.DEFER_BLOCKING 0x0 ;  /* 0x0000000000007b1d */ /* 0x000fe20000010000 */
[----:B------:R-:W-:Y:S01]  /*bf50*/  IMAD.X R119, R249, 0x1, R119, P2 ;  /* 0x00000001f9777824 */ /* 0x000fe200010e0677 */
[----:B------:R-:W-:Y:S01]  /*bf60*/  IADD3 R116, P2, PT, R123, R116, RZ ;  /* 0x000000747b747210 */ /* 0x000fe20007f5e0ff */
[----:B------:R-:W-:Y:S01]  /*bf70*/  IMAD.X R106, R249, 0x1, R106, P1 ;  /* 0x00000001f96a7824 */ /* 0x000fe200008e066a */
[----:B------:R-:W-:-:S03]  /*bf80*/  IADD3 R105, P1, PT, R123, R105, RZ ;  /* 0x000000697b697210 */ /* 0x000fc60007f3e0ff */
[C---:B------:R-:W-:Y:S02]  /*bf90*/  IMAD.X R113, R249.reuse, 0x1, R113, P2 ;  /* 0x00000001f9717824 */ /* 0x040fe400010e0671 */
[----:B------:R-:W-:Y:S01]  /*bfa0*/  IMAD.X R103, R249, 0x1, R103, P1 ;  /* 0x00000001f9677824 */ /* 0x000fe200008e0667 */
[----:B------:R-:W-:-:S05]  /*bfb0*/  IADD3 R102, P1, PT, R123, R102, RZ ;  /* 0x000000667b667210 */ /* 0x000fca0007f3e0ff */
[----:B------:R-:W-:Y:S01]  /*bfc0*/  IMAD.X R100, R249, 0x1, R100, P1 ;  /* 0x00000001f9647824 */ /* 0x000fe200008e0664 */
[----:B------:R0:W2:Y:S01]  /*bfd0*/  @!P4 LDG.E.U8 R124, desc[UR26][R126.64] ;  /* 0x0000001a7e7cc981 */ /* 0x0000a2000c1e1100 */
[----:B------:R-:W-:Y:S01]  /*bfe0*/  IADD3 R99, P1, PT, R123, R99, RZ ;  /* 0x000000637b637210 */ /* 0x000fe20007f3e0ff */
[----:B0-----:R-:W-:Y:S02]  /*bff0*/  @!P4 IMAD.MOV.U32 R126, RZ, RZ, R120 ;  /* 0x000000ffff7ec224 */ /* 0x001fe400078e0078 */
[----:B------:R-:W-:-:S05]  /*c000*/  @!P4 IMAD.MOV.U32 R127, RZ, RZ, R115 ;  /* 0x000000ffff7fc224 */ /* 0x000fca00078e0073 */
[----:B------:R0:W2:Y:S01]  /*c010*/  @!P4 LDG.E.U8 R129, desc[UR26][R126.64] ;  /* 0x0000001a7e81c981 */ /* 0x0000a2000c1e1100 */
[----:B------:R-:W-:Y:S02]  /*c020*/  IMAD.X R97, R249, 0x1, R97, P1 ;  /* 0x00000001f9617824 */ /* 0x000fe400008e0661 */
[----:B0-----:R-:W-:Y:S02]  /*c030*/  @!P4 IMAD.MOV.U32 R126, RZ, RZ, R116 ;  /* 0x000000ffff7ec224 */ /* 0x001fe400078e0074 */
[----:B------:R-:W-:Y:S01]  /*c040*/  @!P4 IMAD.MOV.U32 R127, RZ, RZ, R113 ;  /* 0x000000ffff7fc224 */ /* 0x000fe200078e0071 */
[----:B------:R-:W-:-:S04]  /*c050*/  IADD3 R110, P2, PT, R123, R110, RZ ;  /* 0x0000006e7b6e7210 */ /* 0x000fc80007f5e0ff */
[----:B------:R0:W2:Y:S01]  /*c060*/  @!P4 LDG.E.U8 R130, desc[UR26][R126.64] ;  /* 0x0000001a7e82c981 */ /* 0x0000a2000c1e1100 */
[----:B------:R-:W-:Y:S01]  /*c070*/  IADD3 R96, P1, PT, R123, R96, RZ ;  /* 0x000000607b607210 */ /* 0x000fe20007f3e0ff */
[C---:B------:R-:W-:Y:S02]  /*c080*/  IMAD.X R107, R249.reuse, 0x1, R107, P2 ;  /* 0x00000001f96b7824 */ /* 0x040fe400010e066b */
[----:B0-----:R-:W-:Y:S02]  /*c090*/  @!P4 IMAD.MOV.U32 R126, RZ, RZ, R114 ;  /* 0x000000ffff7ec224 */ /* 0x001fe400078e0072 */
[----:B------:R-:W-:Y:S02]  /*c0a0*/  @!P4 IMAD.MOV.U32 R127, RZ, RZ, R112 ;  /* 0x000000ffff7fc224 */ /* 0x000fe400078e0070 */
[----:B------:R-:W-:-:S03]  /*c0b0*/  IMAD.X R94, R249, 0x1, R94, P1 ;  /* 0x00000001f95e7824 */ /* 0x000fc600008e065e */
[----:B------:R0:W2:Y:S01]  /*c0c0*/  @!P4 LDG.E.U8 R132, desc[UR26][R126.64] ;  /* 0x0000001a7e84c981 */ /* 0x0000a2000c1e1100 */
[----:B------:R-:W-:Y:S01]  /*c0d0*/  IADD3 R93, P1, PT, R123, R93, RZ ;  /* 0x0000005d7b5d7210 */ /* 0x000fe20007f3e0ff */
[----:B0-----:R-:W-:Y:S02]  /*c0e0*/  @!P4 IMAD.MOV.U32 R126, RZ, RZ, R111 ;  /* 0x000000ffff7ec224 */ /* 0x001fe400078e006f */
[----:B------:R-:W-:Y:S02]  /*c0f0*/  @!P4 IMAD.MOV.U32 R127, RZ, RZ, R109 ;  /* 0x000000ffff7fc224 */ /* 0x000fe400078e006d */
[----:B------:R-:W-:-:S03]  /*c100*/  IMAD.X R91, R249, 0x1, R91, P1 ;  /* 0x00000001f95b7824 */ /* 0x000fc600008e065b */
[----:B------:R0:W2:Y:S01]  /*c110*/  @!P4 LDG.E.U8 R135, desc[UR26][R126.64] ;  /* 0x0000001a7e87c981 */ /* 0x0000a2000c1e1100 */
[C---:B------:R-:W-:Y:S01]  /*c120*/  IADD3 R229, P1, PT, R123.reuse, R229, RZ ;  /* 0x000000e57be57210 */ /* 0x040fe20007f3e0ff */
[----:B0-----:R-:W-:Y:S02]  /*c130*/  @!P4 IMAD.MOV.U32 R126, RZ, RZ, R110 ;  /* 0x000000ffff7ec224 */ /* 0x001fe400078e006e */
[----:B------:R-:W-:Y:S01]  /*c140*/  @!P4 IMAD.MOV.U32 R127, RZ, RZ, R107 ;  /* 0x000000ffff7fc224 */ /* 0x000fe200078e006b */
[----:B------:R-:W-:Y:S01]  /*c150*/  IADD3 R104, P2, PT, R123, R104, RZ ;  /* 0x000000687b687210 */ /* 0x000fe20007f5e0ff */
[----:B------:R-:W-:-:S03]  /*c160*/  IMAD.X R227, R249, 0x1, R227, P1 ;  /* 0x00000001f9e37824 */ /* 0x000fc600008e06e3 */
        /* <DEDUP_REMOVED lines=114> */
[C---:B------:R-:W-:Y:S02]  /*c890*/  IADD3 R33, P1, PT, R123.reuse, R33, RZ ;  /* 0x000000217b217210 */ /* 0x040fe40007f3e0ff */
[----:B------:R-:W-:Y:S01]  /*c8a0*/  PRMT R180, RZ, 0x7610, R180 ;  /* 0x00007610ffb47816 */ /* 0x000fe200000000b4 */
[----:B0-----:R-:W-:Y:S02]  /*c8b0*/  @!P4 IMAD.MOV.U32 R126, RZ, RZ, R70 ;  /* 0x000000ffff7ec224 */ /* 0x001fe400078e0046 */
[----:B------:R-:W-:Y:S01]  /*c8c0*/  @!P4 IMAD.MOV.U32 R127, RZ, RZ, R67 ;  /* 0x000000ffff7fc224 */ /* 0x000fe200078e0043 */
[----:B------:R-:W-:Y:S01]  /*c8d0*/  IADD3 R64, P2, PT, R123, R64, RZ ;  /* 0x000000407b407210 */ /* 0x000fe20007f5e0ff */
[----:B------:R-:W-:-:S03]  /*c8e0*/  IMAD.X R32, R249, 0x1, R32, P1 ;  /* 0x00000001f9207824 */ /* 0x000fc600008e0620 */
[----:B------:R0:W2:Y:S01]  /*c8f0*/  @!P4 LDG.E.U8 R178, desc[UR26][R126.64] ;  /* 0x0000001a7eb2c981 */ /* 0x0000a2000c1e1100 */
[----:B------:R-:W-:Y:S02]  /*c900*/  IADD3 R31, P1, PT, R123, R31, RZ ;  /* 0x0000001f7b1f7210 */ /* 0x000fe40007f3e0ff */
[----:B------:R-:W-:Y:S01]  /*c910*/  PRMT R183, RZ, 0x7610, R183 ;  /* 0x00007610ffb77816 */ /* 0x000fe200000000b7 */
[----:B0-----:R-:W-:Y:S02]  /*c920*/  @!P4 IMAD.MOV.U32 R126, RZ, RZ, R68 ;  /* 0x000000ffff7ec224 */ /* 0x001fe400078e0044 */
[----:B------:R-:W-:Y:S02]  /*c930*/  @!P4 IMAD.MOV.U32 R127, RZ, RZ, R66 ;  /* 0x000000ffff7fc224 */ /* 0x000fe400078e0042 */
[----:B------:R-:W-:-:S03]  /*c940*/  IMAD.X R61, R249, 0x1, R61, P2 ;  /* 0x00000001f93d7824 */ /* 0x000fc600010e063d */
[----:B------:R0:W2:Y:S01]  /*c950*/  @!P4 LDG.E.U8 R180, desc[UR26][R126.64] ;  /* 0x0000001a7eb4c981 */ /* 0x0000a2000c1e1100 */
[----:B------:R-:W-:Y:S01]  /*c960*/  IMAD.X R30, R249, 0x1, R30, P1 ;  /* 0x00000001f91e7824 */ /* 0x000fe200008e061e */
[----:B------:R-:W-:Y:S02]  /*c970*/  IADD3 R237, P1, PT, R123, R237, RZ ;  /* 0x000000ed7bed7210 */ /* 0x000fe40007f3e0ff */
[----:B------:R-:W-:Y:S01]  /*c980*/  PRMT R184, RZ, 0x7610, R184 ;  /* 0x00007610ffb87816 */ /* 0x000fe200000000b8 */
        /* <DEDUP_REMOVED lines=30> */
[----:B------:R0:W3:Y:S01]  /*cb70*/  @!P4 LDG.E.U8 R190, desc[UR26][R126.64] ;  /* 0x0000001a7ebec981 */ /* 0x0000e2000c1e1100 */
[----:B------:R-:W-:Y:S02]  /*cb80*/  IADD3 R21, P1, PT, R123, R21, RZ ;  /* 0x000000157b157210 */ /* 0x000fe40007f3e0ff */
[----:B------:R-:W-:Y:S01]  /*cb90*/  PRMT R195, RZ, 0x7610, R195 ;  /* 0x00007610ffc37816 */ /* 0x000fe200000000c3 */
[----:B0-----:R-:W-:Y:S02]  /*cba0*/  @!P4 IMAD.MOV.U32 R126, RZ, RZ, R58 ;  /* 0x000000ffff7ec224 */ /* 0x001fe400078e003a */
[----:B------:R-:W-:Y:S02]  /*cbb0*/  @!P4 IMAD.MOV.U32 R127, RZ, RZ, R56 ;  /* 0x000000ffff7fc224 */ /* 0x000fe400078e0038 */
[----:B------:R-:W-:-:S03]  /*cbc0*/  IMAD.X R51, R249, 0x1, R51, P2 ;  /* 0x00000001f9337824 */ /* 0x000fc600010e0633 */
[----:B------:R0:W3:Y:S01]  /*cbd0*/  @!P4 LDG.E.U8 R192, desc[UR26][R126.64] ;  /* 0x0000001a7ec0c981 */ /* 0x0000e2000c1e1100 */
[----:B------:R-:W-:Y:S01]  /*cbe0*/  IMAD.X R20, R249, 0x1, R20, P1 ;  /* 0x00000001f9147824 */ /* 0x000fe200008e0614 */
[----:B------:R-:W-:Y:S02]  /*cbf0*/  IADD3 R19, P1, PT, R123, R19, RZ ;  /* 0x000000137b137210 */ /* 0x000fe40007f3e0ff */
[----:B------:R-:W-:Y:S01]  /*cc00*/  PRMT R196, RZ, 0x7610, R196 ;  /* 0x00007610ffc47816 */ /* 0x000fe200000000c4 */
[----:B0-----:R-:W-:Y:S02]  /*cc10*/  @!P4 IMAD.MOV.U32 R126, RZ, RZ, R55 ;  /* 0x000000ffff7ec224 */ /* 0x001fe400078e0037 */
[----:B------:R-:W-:Y:S02]  /*cc20*/  @!P4 IMAD.MOV.U32 R127, RZ, RZ, R53 ;  /* 0x000000ffff7fc224 */ /* 0x000fe400078e0035 */
[----:B------:R-:W-:-:S03]  /*cc30*/  IMAD.X R18, R249, 0x1, R18, P1 ;  /* 0x00000001f9127824 */ /* 0x000fc600008e0612 */
[----:B------:R0:W3:Y:S01]  /*cc40*/  @!P4 LDG.E.U8 R195, desc[UR26][R126.64] ;  /* 0x0000001a7ec3c981 */ /* 0x0000e2000c1e1100 */
        /* <DEDUP_REMOVED lines=58> */
[----:B------:R-:W-:Y:S01]  /*cff0*/  PRMT R218, RZ, 0x7610, R218 ;  /* 0x00007610ffda7816 */ /* 0x000fe200000000da */
[----:B------:R-:W1:Y:S01]  /*d000*/  S2R R249, SR_TID.X ;  /* 0x0000000000f97919 */ /* 0x000e620000002100 */
[----:B0-----:R-:W-:Y:S02]  /*d010*/  @!P4 IMAD.MOV.U32 R126, RZ, RZ, R35 ;  /* 0x000000ffff7ec224 */ /* 0x001fe400078e0023 */
[----:B------:R-:W-:-:S05]  /*d020*/  @!P4 IMAD.MOV.U32 R127, RZ, RZ, R34 ;  /* 0x000000ffff7fc224 */ /* 0x000fca00078e0022 */
[----:B------:R0:W3:Y:S01]  /*d030*/  @!P4 LDG.E.U8 R216, desc[UR26][R126.64] ;  /* 0x0000001a7ed8c981 */ /* 0x0000e2000c1e1100 */
[----:B------:R-:W-:Y:S01]  /*d040*/  PRMT R220, RZ, 0x7610, R220 ;  /* 0x00007610ffdc7816 */ /* 0x000fe200000000dc */
        /* <DEDUP_REMOVED lines=15> */
[----:B------:R-:W-:Y:S02]  /*d140*/  PRMT R228, RZ, 0x7610, R228 ;  /* 0x00007610ffe47816 */ /* 0x000fe400000000e4 */
[----:B-1----:R-:W-:Y:S01]  /*d150*/  LOP3.LUT R249, R249, 0x7f, RZ, 0xc0, !PT ;  /* 0x0000007ff9f97812 */ /* 0x002fe200078ec0ff */
[----:B0-----:R-:W-:Y:S02]  /*d160*/  @!P4 IMAD.MOV.U32 R126, RZ, RZ, R27 ;  /* 0x000000ffff7ec224 */ /* 0x001fe400078e001b */
[----:B------:R-:W-:-:S05]  /*d170*/  @!P4 IMAD.MOV.U32 R127, RZ, RZ, R26 ;  /* 0x000000ffff7fc224 */ /* 0x000fca00078e001a */
[----:B------:R0:W3:Y:S01]  /*d180*/  @!P4 LDG.E.U8 R226, desc[UR26][R126.64] ;  /* 0x0000001a7ee2c981 */ /* 0x0000e2000c1e1100 */
[----:B------:R-:W-:-:S03]  /*d190*/  PRMT R230, RZ, 0x7610, R230 ;  /* 0x00007610ffe67816 */ /* 0x000fc600000000e6 */
[----:B--2---:R1:W-:Y:S01]  /*d1a0*/  STS.U8 [R249+UR13+0x4000], R128 ;  /* 0x00400080f9007988 */ /* 0x0043e2000800000d */
[----:B0-----:R-:W-:Y:S02]  /*d1b0*/  @!P4 IMAD.MOV.U32 R126, RZ, RZ, R25 ;  /* 0x000000ffff7ec224 */ /* 0x001fe400078e0019 */
[----:B------:R-:W-:Y:S01]  /*d1c0*/  @!P4 IMAD.MOV.U32 R127, RZ, RZ, R24 ;  /* 0x000000ffff7fc224 */ /* 0x000fe200078e0018 */
[----:B-1----:R-:W0:Y:S04]  /*d1d0*/  S2R R128, SR_TID.X ;  /* 0x0000000000807919 */ /* 0x002e280000002100 */
[----:B------:R1:W2:Y:S01]  /*d1e0*/  @!P4 LDG.E.U8 R228, desc[UR26][R126.64] ;  /* 0x0000001a7ee4c981 */ /* 0x0002a2000c1e1100 */
[----:B------:R-:W-:Y:S01]  /*d1f0*/  PRMT R232, RZ, 0x7610, R232 ;  /* 0x00007610ffe87816 */ /* 0x000fe200000000e8 */
[----:B-1----:R-:W-:-:S02]  /*d200*/  @!P4 IMAD.MOV.U32 R126, RZ, RZ, R23 ;  /* 0x000000ffff7ec224 */ /* 0x002fc400078e0017 */
[----:B------:R-:W-:-:S05]  /*d210*/  @!P4 IMAD.MOV.U32 R127, RZ, RZ, R22 ;  /* 0x000000ffff7fc224 */ /* 0x000fca00078e0016 */
[----:B------:R1:W2:Y:S01]  /*d220*/  @!P4 LDG.E.U8 R230, desc[UR26][R126.64] ;  /* 0x0000001a7ee6c981 */ /* 0x0002a2000c1e1100 */
[----:B------:R-:W-:Y:S01]  /*d230*/  PRMT R234, RZ, 0x7610, R234 ;  /* 0x00007610ffea7816 */ /* 0x000fe200000000ea */
[----:B-1----:R-:W-:Y:S02]  /*d240*/  @!P4 IMAD.MOV.U32 R126, RZ, RZ, R21 ;  /* 0x000000ffff7ec224 */ /* 0x002fe400078e0015 */
        /* <DEDUP_REMOVED lines=10> */
[----:B------:R-:W-:Y:S02]  /*d2f0*/  PRMT R240, RZ, 0x7610, R240 ;  /* 0x00007610fff07816 */ /* 0x000fe400000000f0 */
[----:B0-----:R-:W-:Y:S01]  /*d300*/  LOP3.LUT R128, R128, 0x7f, RZ, 0xc0, !PT ;  /* 0x0000007f80807812 */ /* 0x001fe200078ec0ff */
[----:B-1----:R-:W-:Y:S02]  /*d310*/  @!P4 IMAD.MOV.U32 R126, RZ, RZ, R15 ;  /* 0x000000ffff7ec224 */ /* 0x002fe400078e000f */
[----:B------:R-:W-:-:S05]  /*d320*/  @!P4 IMAD.MOV.U32 R127, RZ, RZ, R14 ;  /* 0x000000ffff7fc224 */ /* 0x000fca00078e000e */
[----:B------:R0:W2:Y:S01]  /*d330*/  @!P4 LDG.E.U8 R238, desc[UR26][R126.64] ;  /* 0x0000001a7eeec981 */ /* 0x0000a2000c1e1100 */
[----:B------:R-:W-:-:S03]  /*d340*/  PRMT R242, RZ, 0x7610, R242 ;  /* 0x00007610fff27816 */ /* 0x000fc600000000f2 */
[----:B------:R-:W-:Y:S01]  /*d350*/  STS.U8 [R128+UR13+0x4400], R251 ;  /* 0x004400fb80007988 */ /* 0x000fe2000800000d */
[----:B0-----:R-:W-:Y:S02]  /*d360*/  @!P4 IMAD.MOV.U32 R126, RZ, RZ, R13 ;  /* 0x000000ffff7ec224 */ /* 0x001fe400078e000d */
[----:B------:R-:W-:Y:S01]  /*d370*/  @!P4 IMAD.MOV.U32 R127, RZ, RZ, R12 ;  /* 0x000000ffff7fc224 */ /* 0x000fe200078e000c */
[----:B------:R0:W-:Y:S04]  /*d380*/  STS.U8 [R128+UR13+0x4800], R223 ;  /* 0x004800df80007988 */ /* 0x0001e8000800000d */
[----:B------:R1:W2:Y:S01]  /*d390*/  @!P4 LDG.E.U8 R240, desc[UR26][R126.64] ;  /* 0x0000001a7ef0c981 */ /* 0x0002a2000c1e1100 */
[----:B------:R-:W-:Y:S01]  /*d3a0*/  PRMT R244, RZ, 0x7610, R244 ;  /* 0x00007610fff47816 */ /* 0x000fe200000000f4 */
[----:B0-----:R-:W0:Y:S01]  /*d3b0*/  S2R R223, SR_TID.X ;  /* 0x0000000000df7919 */ /* 0x001e220000002100 */
        /* <DEDUP_REMOVED lines=19> */
[----:B0-----:R-:W-:Y:S01]  /*d4f0*/  LOP3.LUT R223, R223, 0x7f, RZ, 0xc0, !PT ;  /* 0x0000007fdfdf7812 */ /* 0x001fe200078ec0ff */
[----:B-1----:R-:W-:Y:S02]  /*d500*/  @!P4 IMAD.MOV.U32 R126, RZ, RZ, R225 ;  /* 0x000000ffff7ec224 */ /* 0x002fe400078e00e1 */
[----:B------:R-:W-:Y:S02]  /*d510*/  @!P4 IMAD.MOV.U32 R127, RZ, RZ, R0 ;  /* 0x000000ffff7fc224 */ /* 0x000fe400078e0000 */
[----:B------:R0:W-:Y:S04]  /*d520*/  STS.U8 [R223+UR13+0x4c00], R209 ;  /* 0x004c00d1df007988 */ /* 0x0001e8000800000d */
[----:B------:R1:W2:Y:S04]  /*d530*/  @!P4 LDG.E.U8 R252, desc[UR26][R126.64] ;  /* 0x0000001a7efcc981 */ /* 0x0002a8000c1e1100 */
[----:B------:R0:W-:Y:S04]  /*d540*/  STS.U8 [R223+UR13+0x5000], R193 ;  /* 0x005000c1df007988 */ /* 0x0001e8000800000d */
[----:B------:R-:W2:Y:S04]  /*d550*/  LDL.LU R127, [R1+0x4] ;  /* 0x00000400017f7983 */ /* 0x000ea80000300800 */
[----:B------:R-:W2:Y:S04]  /*d560*/  LDL.LU R126, [R1] ;  /* 0x00000000017e7983 */ /* 0x000ea80000300800 */
[----:B------:R-:W2:Y:S04]  /*d570*/  LDL.LU R249, [R1+0x230] ;  /* 0x0002300001f97983 */ /* 0x000ea80000300800 */
[----:B------:R-:W2:Y:S04]  /*d580*/  LDL.LU R251, [R1+0x22c] ;  /* 0x00022c0001fb7983 */ /* 0x000ea80000300800 */
[----:B0-----:R-:W2:Y:S04]  /*d590*/  LDL.LU R209, [R1+0x1c] ;  /* 0x00001c0001d17983 */ /* 0x001ea80000300800 */
[----:B------:R-:W2:Y:S04]  /*d5a0*/  LDL.LU R193, [R1+0x24] ;  /* 0x0000240001c17983 */ /* 0x000ea80000300800 */
[----:B------:R0:W-:Y:S04]  /*d5b0*/  STS.U8 [R223+UR13+0x5400], R176 ;  /* 0x005400b0df007988 */ /* 0x0001e8000800000d */
[----:B0-----:R-:W3:Y:S01]  /*d5c0*/  LDL.LU R176, [R1+0x20] ;  /* 0x0000200001b07983 */ /* 0x001ee20000300800 */
[----:B------:R-:W-:-:S03]  /*d5d0*/  LOP3.LUT R128, R223, 0x10, RZ, 0x3c, !PT ;  /* 0x00000010df807812 */ /* 0x000fc600078e3cff */
[----:B------:R-:W-:Y:S04]  /*d5e0*/  STS.U8 [R223+UR13+0x5800], R161 ;  /* 0x005800a1df007988 */ /* 0x000fe8000800000d */
[----:B------:R0:W-:Y:S01]  /*d5f0*/  STS.U8 [R223+UR13+0x5c00], R145 ;  /* 0x005c0091df007988 */ /* 0x0001e2000800000d */
[----:B------:R-:W-:-:S06]  /*d600*/  PRMT R125, RZ, 0x7610, R125 ;  /* 0x00007610ff7d7816 */ /* 0x000fcc000000007d */
[----:B------:R-:W3:Y:S01]  /*d610*/  @!P4 LDG.E.U8 R125, desc[UR26][R118.64] ;  /* 0x0000001a767dc981 */ /* 0x000ee2000c1e1100 */
[----:B0-----:R-:W0:Y:S03]  /*d620*/  S2R R145, SR_TID.X ;  /* 0x0000000000917919 */ /* 0x001e260000002100 */
[----:B--2---:R2:W-:Y:S04]  /*d630*/  STS.U8 [R128+UR13+0x4080], R193 ;  /* 0x004080c180007988 */ /* 0x0045e8000800000d */
[----:B------:R-:W-:Y:S04]  /*d640*/  STS.U8 [R128+UR13+0x4480], R127 ;  /* 0x0044807f80007988 */ /* 0x000fe8000800000d */
[----:B------:R0:W-:Y:S04]  /*d650*/  STS.U8 [R128+UR13+0x4880], R221 ;  /* 0x004880dd80007988 */ /* 0x0001e8000800000d */
[----:B--2---:R-:W2:Y:S04]  /*d660*/  LDL.LU R193, [R1+0x14] ;  /* 0x0000140001c17983 */ /* 0x004ea80000300800 */
[----:B0-----:R-:W2:Y:S01]  /*d670*/  LDL.LU R221, [R1+0x18] ;  /* 0x0000180001dd7983 */ /* 0x001ea20000300800 */
[----:B-1----:R-:W-:-:S03]  /*d680*/  LOP3.LUT R127, R223, 0x20, RZ, 0x3c, !PT ;  /* 0x00000020df7f7812 */ /* 0x002fc600078e3cff */
[----:B------:R-:W-:Y:S04]  /*d690*/  STS.U8 [R128+UR13+0x4c80], R206 ;  /* 0x004c80ce80007988 */ /* 0x000fe8000800000d */
[----:B------:R-:W-:Y:S04]  /*d6a0*/  STS.U8 [R128+UR13+0x5080], R191 ;  /* 0x005080bf80007988 */ /* 0x000fe8000800000d */
[----:B------:R-:W-:Y:S04]  /*d6b0*/  STS.U8 [R128+UR13+0x5480], R175 ;  /* 0x005480af80007988 */ /* 0x000fe8000800000d */
[----:B------:R-:W-:Y:S04]  /*d6c0*/  STS.U8 [R128+UR13+0x5880], R158 ;  /* 0x0058809e80007988 */ /* 0x000fe8000800000d */
[----:B------:R-:W-:Y:S04]  /*d6d0*/  STS.U8 [R128+UR13+0x5c80], R143 ;  /* 0x005c808f80007988 */ /* 0x000fe8000800000d */
[----:B---3--:R0:W-:Y:S04]  /*d6e0*/  STS.U8 [R127+UR13+0x4100], R176 ;  /* 0x004100b07f007988 */ /* 0x0081e8000800000d */
[----:B------:R1:W-:Y:S04]  /*d6f0*/  STS.U8 [R127+UR13+0x4500], R126 ;  /* 0x0045007e7f007988 */ /* 0x0003e8000800000d */
[----:B------:R-:W-:Y:S04]  /*d700*/  STS.U8 [R127+UR13+0x4900], R219 ;  /* 0x004900db7f007988 */ /* 0x000fe8000800000d */
[----:B0-----:R-:W3:Y:S01]  /*d710*/  LDL.LU R176, [R1+0x10] ;  /* 0x0000100001b07983 */ /* 0x001ee20000300800 */
[----:B-1----:R-:W-:-:S03]  /*d720*/  LOP3.LUT R126, R223, 0x30, RZ, 0x3c, !PT ;  /* 0x00000030df7e7812 */ /* 0x002fc600078e3cff */
[----:B------:R-:W-:Y:S04]  /*d730*/  STS.U8 [R127+UR13+0x4d00], R205 ;  /* 0x004d00cd7f007988 */ /* 0x000fe8000800000d */
[----:B------:R-:W-:Y:S04]  /*d740*/  STS.U8 [R127+UR13+0x5100], R188 ;  /* 0x005100bc7f007988 */ /* 0x000fe8000800000d */
[----:B------:R-:W-:Y:S04]  /*d750*/  STS.U8 [R127+UR13+0x5500], R173 ;  /* 0x005500ad7f007988 */ /* 0x000fe8000800000d */
[----:B------:R-:W-:Y:S04]  /*d760*/  STS.U8 [R127+UR13+0x5900], R157 ;  /* 0x0059009d7f007988 */ /* 0x000fe8000800000d */
[----:B------:R-:W-:Y:S04]  /*d770*/  STS.U8 [R127+UR13+0x5d00], R140 ;  /* 0x005d008c7f007988 */ /* 0x000fe8000800000d */
[----:B------:R0:W-:Y:S04]  /*d780*/  STS.U8 [R126+UR13+0x4180], R209 ;  /* 0x004180d17e007988 */ /* 0x0001e8000800000d */
[----:B0-----:R-:W3:Y:S01]  /*d790*/  LDL.LU R209, [R1+0xc] ;  /* 0x00000c0001d17983 */ /* 0x001ee20000300800 */
[----:B------:R-:W-:-:S03]  /*d7a0*/  LOP3.LUT R145, R145, 0x7f, RZ, 0xc0, !PT ;  /* 0x0000007f91917812 */ /* 0x000fc600078ec0ff */
[----:B------:R-:W-:Y:S01]  /*d7b0*/  STS.U8 [R126+UR13+0x4580], R251 ;  /* 0x004580fb7e007988 */ /* 0x000fe2000800000d */
[----:B------:R-:W-:-:S03]  /*d7c0*/  LOP3.LUT R161, R145, 0x40, RZ, 0x3c, !PT ;  /* 0x0000004091a17812 */ /* 0x000fc600078e3cff */
[----:B------:R-:W-:Y:S04]  /*d7d0*/  STS.U8 [R126+UR13+0x4980], R217 ;  /* 0x004980d97e007988 */ /* 0x000fe8000800000d */
[----:B------:R-:W-:Y:S04]  /*d7e0*/  STS.U8 [R126+UR13+0x4d80], R203 ;  /* 0x004d80cb7e007988 */ /* 0x000fe8000800000d */
[----:B------:R-:W-:Y:S04]  /*d7f0*/  STS.U8 [R126+UR13+0x5180], R187 ;  /* 0x005180bb7e007988 */ /* 0x000fe8000800000d */
[----:B------:R-:W-:Y:S04]  /*d800*/  STS.U8 [R126+UR13+0x5580], R170 ;  /* 0x005580aa7e007988 */ /* 0x000fe8000800000d */
[----:B------:R-:W-:Y:S04]  /*d810*/  STS.U8 [R126+UR13+0x5980], R155 ;  /* 0x0059809b7e007988 */ /* 0x000fe8000800000d */
[----:B------:R-:W-:Y:S01]  /*d820*/  STS.U8 [R126+UR13+0x5d80], R139 ;  /* 0x005d808b7e007988 */ /* 0x000fe2000800000d */
[----:B------:R-:W-:Y:S01]  /*d830*/  LOP3.LUT R145, R145, 0x50, RZ, 0x3c, !PT ;  /* 0x0000005091917812 */ /* 0x000fe200078e3cff */
[----:B------:R-:W-:Y:S01]  /*d840*/  ULEA UR10, UR15, UR13, 0x3 ;  /* 0x0000000d0f0a7291 */ /* 0x000fe2000f8e18ff */
[----:B------:R-:W-:-:S03]  /*d850*/  UMOV UR4, UR5 ;  /* 0x0000000500047c82 */ /* 0x000fc60008000000 */
[----:B------:R-:W-:Y:S01]  /*d860*/  UIADD3 UR10, UPT, UPT, UR10, 0x8000, URZ ;  /* 0x000080000a0a7890 */ /* 0x000fe2000fffe0ff */
[----:B--2---:R-:W-:Y:S04]  /*d870*/  STS.U8 [R161+UR13+0x4200], R221 ;  /* 0x004200dda1007988 */ /* 0x004fe8000800000d */
[----:B------:R-:W-:Y:S04]  /*d880*/  STS.U8 [R161+UR13+0x4600], R249 ;  /* 0x004600f9a1007988 */ /* 0x000fe8000800000d */
[----:B------:R-:W-:Y:S04]  /*d890*/  STS.U8 [R161+UR13+0x4a00], R215 ;  /* 0x004a00d7a1007988 */ /* 0x000fe8000800000d */
[----:B------:R-:W-:Y:S04]  /*d8a0*/  STS.U8 [R161+UR13+0x4e00], R200 ;  /* 0x004e00c8a1007988 */ /* 0x000fe8000800000d */
[----:B------:R-:W-:Y:S04]  /*d8b0*/  STS.U8 [R161+UR13+0x5200], R185 ;  /* 0x005200b9a1007988 */ /* 0x000fe8000800000d */
[----:B------:R-:W-:Y:S04]  /*d8c0*/  STS.U8 [R161+UR13+0x5600], R169 ;  /* 0x005600a9a1007988 */ /* 0x000fe8000800000d */
[----:B------:R-:W-:Y:S04]  /*d8d0*/  STS.U8 [R161+UR13+0x5a00], R152 ;  /* 0x005a0098a1007988 */ /* 0x000fe8000800000d */
[----:B------:R-:W-:Y:S04]  /*d8e0*/  STS.U8 [R161+UR13+0x5e00], R137 ;  /* 0x005e0089a1007988 */ /* 0x000fe8000800000d */
[----:B------:R0:W-:Y:S02]  /*d8f0*/  STS.U8 [R145+UR13+0x4280], R193 ;  /* 0x004280c191007988 */ /* 0x0001e4000800000d */
[----:B0-----:R-:W0:Y:S02]  /*d900*/  S2R R193, SR_TID.X ;  /* 0x0000000000c17919 */ /* 0x001e240000002100 */
[----:B------:R1:W-:Y:S04]  /*d910*/  STS.U8 [R145+UR13+0x4680], R247 ;  /* 0x004680f791007988 */ /* 0x0003e8000800000d */
[----:B------:R1:W-:Y:S04]  /*d920*/  STS.U8 [R145+UR13+0x4a80], R213 ;  /* 0x004a80d591007988 */ /* 0x0003e8000800000d */
[----:B------:R1:W-:Y:S04]  /*d930*/  STS.U8 [R145+UR13+0x4e80], R199 ;  /* 0x004e80c791007988 */ /* 0x0003e8000800000d */
[----:B------:R1:W-:Y:S04]  /*d940*/  STS.U8 [R145+UR13+0x5280], R182 ;  /* 0x005280b691007988 */ /* 0x0003e8000800000d */
[----:B------:R1:W-:Y:S04]  /*d950*/  STS.U8 [R145+UR13+0x5680], R167 ;  /* 0x005680a791007988 */ /* 0x0003e8000800000d */
[----:B------:R1:W-:Y:S01]  /*d960*/  STS.U8 [R145+UR13+0x5a80], R151 ;  /* 0x005a809791007988 */ /* 0x0003e2000800000d */
[----:B0-----:R-:W-:-:S04]  /*d970*/  LOP3.LUT R193, R193, 0x7f, RZ, 0xc0, !PT ;  /* 0x0000007fc1c17812 */ /* 0x001fc800078ec0ff */
[C---:B------:R-:W-:Y:S01]  /*d980*/  LOP3.LUT R143, R193.reuse, 0x60, RZ, 0x3c, !PT ;  /* 0x00000060c18f7812 */ /* 0x040fe200078e3cff */
[----:B------:R1:W-:Y:S01]  /*d990*/  STS.U8 [R145+UR13+0x5e80], R134 ;  /* 0x005e808691007988 */ /* 0x0003e2000800000d */
[----:B------:R-:W-:-:S03]  /*d9a0*/  LOP3.LUT R140, R193, 0x70, RZ, 0x3c, !PT ;  /* 0x00000070c18c7812 */ /* 0x000fc600078e3cff */
[----:B---3--:R1:W-:Y:S04]  /*d9b0*/  STS.U8 [R143+UR13+0x4300], R176 ;  /* 0x004300b08f007988 */ /* 0x0083e8000800000d */
[----:B-----5:R1:W-:Y:S04]  /*d9c0*/  STS.U8 [R143+UR13+0x4700], R245 ;  /* 0x004700f58f007988 */ /* 0x0203e8000800000d */
[----:B------:R1:W-:Y:S04]  /*d9d0*/  STS.U8 [R143+UR13+0x4b00], R211 ;  /* 0x004b00d38f007988 */ /* 0x0003e8000800000d */
        /* <DEDUP_REMOVED lines=12> */
[----:B----4-:R1:W-:Y:S04]  /*daa0*/  STS.U8 [R140+UR13+0x5f80], R131 ;  /* 0x005f80838c007988 */ /* 0x0103e8000800000d */
        /* <DEDUP_REMOVED lines=63> */
[----:B------:R1:W-:Y:S01]  /*dea0*/  STS.U8 [R126+UR13+0x7d80], R252 ;  /* 0x007d80fc7e007988 */ /* 0x0003e2000800000d */
[----:B------:R0:W-:Y:S06]  /*deb0*/  MEMBAR.ALL.CTA ;  /* 0x0000000000007992 */ /* 0x0001ec0000008000 */
[----:B0-----:R-:W0:Y:S02]  /*dec0*/  FENCE.VIEW.ASYNC.S ;  /* 0x00000000000073c6 */ /* 0x001e240000000000 */
[----:B0-----:R-:W-:Y:S06]  /*ded0*/  BAR.SYNC.DEFER_BLOCKING 0x0 ;  /* 0x0000000000007b1d */ /* 0x001fec0000010000 */
[----:B------:R-:W-:Y:S05]  /*dee0*/  @P0 BRA `(.L_x_9) ;  /* 0x0000000000380947 */ /* 0x000fea0003800000 */
[----:B------:R-:W-:Y:S01]  /*def0*/  UMOV UR20, UR6 ;  /* 0x0000000600147c82 */ /* 0x000fe20008000000 */
[----:B------:R-:W-:Y:S01]  /*df00*/  UMOV UR21, 0x40004040 ;  /* 0x4000404000157882 */ /* 0x000fe20000000000 */
[----:B------:R-:W-:Y:S01]  /*df10*/  UMOV UR22, UR8 ;  /* 0x0000000800167c82 */ /* 0x000fe20008000000 */
[----:B------:R-:W-:Y:S01]  /*df20*/  UMOV UR23, 0x80004020 ;  /* 0x8000402000177882 */ /* 0x000fe20000000000 */
[----:B------:R-:W-:Y:S01]  /*df30*/  UMOV UR24, 0x0 ;  /* 0x0000000000187882 */ /* 0x000fe20000000000 */
[----:B------:R-:W-:Y:S01]  /*df40*/  UMOV UR25, 0x8208490 ;  /* 0x0820849000197882 */ /* 0x000fe20000000000 */
[----:B------:R-:W-:Y:S01]  /*df50*/  UMOV UR11, URZ ;  /* 0x000000ff000b7c82 */ /* 0x000fe20008000000 */
[----:B------:R-:W-:Y:S01]  /*df60*/  UMOV UR30, 0x0 ;  /* 0x00000000001e7882 */ /* 0x000fe20000000000 */
[----:B------:R-:W-:Y:S01]  /*df70*/  UMOV UR31, 0x8208490 ;  /* 0x08208490001f7882 */ /* 0x000fe20000000000 */
[----:B------:R0:W-:Y:S01]  /*df80*/  UTCQMMA gdesc[UR20], gdesc[UR22], tmem[UR12], tmem[UR24], idesc[UR25], UPT ;  /* 0x00ff1816140075ea */ /* 0x0001e2000b80030c */
[----:B------:R-:W-:Y:S01]  /*df90*/  UMOV UR5, UR10 ;  /* 0x0000000a00057c82 */ /* 0x000fe20008000000 */
[----:B------:R0:W-:Y:S01]  /*dfa0*/  UTCQMMA gdesc[UR16], gdesc[UR18], tmem[UR12], tmem[UR30], idesc[UR31], UPT ;  /* 0x00ff1e12100075ea */ /* 0x0001e2000b80030c */
[----:B------:R0:W-:Y:S01]  /*dfb0*/  UTCBAR [UR5], URZ ;  /* 0x000000ff050073e9 */ /* 0x0001e200080000ff */
[----:B------:R-:W-:-:S02]  /*dfc0*/  NOP ;  /* 0x0000000000007918 */ /* 0x000fc40000000000 */
.L_x_9:
[----:B-1----:R-:W2:Y:S04]  /*dfd0*/  LDL R125, [R1+0x2c] ;  /* 0x00002c00017d7983 */ /* 0x002ea80000100800 */
[----:B------:R-:W3:Y:S01]  /*dfe0*/  LDL R124, [R1+0x12c] ;  /* 0x00012c00017c7983 */ /* 0x000ee20000100800 */
[----:B------:R-:W-:Y:S01]  /*dff0*/  UIADD3 UR15, UPT, UPT, UR15, 0x1, URZ ;  /* 0x000000010f0f7890 */ /* 0x000fe2000fffe0ff */
[----:B------:R-:W-:Y:S01]  /*e000*/  VIADD R117, R117, 0xffffffc0 ;  /* 0xffffffc075757836 */ /* 0x000fe20000000000 */
[----:B------:R-:W-:Y:S01]  /*e010*/  UIADD3 UR28, UPT, UPT, UR28, -0x1, URZ ;  /* 0xffffffff1c1c7890 */ /* 0x000fe2000fffe0ff */
[----:B------:R-:W-:Y:S01]  /*e020*/  IMAD.U32 R126, RZ, RZ, UR4 ;  /* 0x00000004ff7e7e24 */ /* 0x000fe2000f8e00ff */
[----:B------:R-:W-:-:S04]  /*e030*/  UISETP.GT.AND UP1, UPT, UR15, 0x1, UPT ;  /* 0x000000010f00788c */ /* 0x000fc8000bf24270 */
[----:B0-----:R-:W-:Y:S02]  /*e040*/  USEL UR5, URZ, 0x1, !UP1 ;  /* 0x00000001ff057887 */ /* 0x001fe4000c800000 */
[----:B------:R-:W-:Y:S02]  /*e050*/  USEL UR15, UR15, URZ, !UP1 ;  /* 0x000000ff0f0f7287 */ /* 0x000fe4000c800000 */
[----:B------:R-:W-:Y:S02]  /*e060*/  UISETP.NE.U32.AND UP1, UPT, UR28, URZ, UPT ;  /* 0x000000ff1c00728c */ /* 0x000fe4000bf25070 */
[----:B------:R-:W-:Y:S01]  /*e070*/  ULOP3.LUT UR5, UR4, UR5, URZ, 0x3c, !UPT ;  /* 0x0000000504057292 */ /* 0x000fe2000f8e3cff */
[----:B--2---:R-:W-:-:S05]  /*e080*/  IADD3 R121, P1, PT, R125, R121, RZ ;  /* 0x000000797d797210 */ /* 0x004fca0007f3e0ff */
[----:B---3--:R-:W-:Y:S01]  /*e090*/  IMAD.X R122, R124, 0x1, R122, P1 ;  /* 0x000000017c7a7824 */ /* 0x008fe200008e067a */
[----:B------:R-:W-:Y:S07]  /*e0a0*/  BRA.U UP1, `(.L_x_10) ;  /* 0xffffffbd016c7547 */ /* 0x000fee000b83ffff */
.L_x_7:
[----:B------:R-:W2:Y:S01]  /*e0b0*/  LDL.LU R125, [R1+0x158] ;  /* 0x00015800017d7983 */ /* 0x000ea20000300800 */
[----:B------:R-:W1:Y:S01]  /*e0c0*/  LDC R124, c[0x0][0x3a0] ;  /* 0x0000e800ff7c7b82 */ /* 0x000e620000000800 */
[----:B------:R-:W3:Y:S01]  /*e0d0*/  LDCU UR5, c[0x0][0x3b8] ;  /* 0x00007700ff0577ac */ /* 0x000ee20008000800 */
[----:B------:R-:W4:Y:S01]  /*e0e0*/  S2R R127, SR_CgaCtaId ;  /* 0x00000000007f7919 */ /* 0x000f220000008800 */
[----:B------:R-:W0:Y:S01]  /*e0f0*/  LDCU UR6, c[0x0][0x3b4] ;  /* 0x00007680ff0677ac */ /* 0x000e220008000800 */
[----:B------:R-:W0:Y:S01]  /*e100*/  LDCU UR7, c[0x0][0x39c] ;  /* 0x00007380ff0777ac */ /* 0x000e220008000800 */
[----:B------:R-:W0:Y:S01]  /*e110*/  LDCU.128 UR16, c[0x0][0x390] ;  /* 0x00007200ff1077ac */ /* 0x000e220008000c00 */
[----:B-1----:R-:W-:-:S05]  /*e120*/  VIADD R124, R124, 0x3f ;  /* 0x0000003f7c7c7836 */ /* 0x002fca0000000000 */
[----:B------:R-:W-:Y:S01]  /*e130*/  ISETP.GE.AND P0, PT, R124, 0x40, PT ;  /* 0x000000407c00780c */ /* 0x000fe20003f06270 */
[----:B----4-:R-:W-:-:S05]  /*e140*/  IMAD.SHL.U32 R127, R127, 0x80, RZ ;  /* 0x000000807f7f7824 */ /* 0x010fca00078e00ff */
[----:B--2---:R-:W-:-:S05]  /*e150*/  LOP3.LUT R0, R125, 0x180, R127, 0xf8, !PT ;  /* 0x000001807d007812 */ /* 0x004fca00078ef87f */
[----:B---3--:R-:W-:-:S04]  /*e160*/  IMAD R133, R0, UR5, RZ ;  /* 0x0000000500857c24 */ /* 0x008fc8000f8e02ff */
[----:B------:R-:W-:-:S04]  /*e170*/  VIADD R135, R133, UR5 ;  /* 0x0000000585877c36 */ /* 0x000fc80008000000 */
[----:B------:R-:W-:Y:S01]  /*e180*/  VIADD R137, R135, UR5 ;  /* 0x0000000587897c36 */ /* 0x000fe20008000000 */
[----:B0-----:R-:W-:Y:S06]  /*e190*/  @!P0 BRA `(.L_x_11) ;  /* 0x0000000000108947 */ /* 0x001fec0003800000 */
[----:B------:R-:W-:-:S06]  /*e1a0*/  USHF.L.U32 UR4, UR4, 0x1f, URZ ;  /* 0x0000001f04047899 */ /* 0x000fcc00080006ff */
[----:B------:R-:W-:-:S04]  /*e1b0*/  IMAD.U32 R2, RZ, RZ, UR4 ;  /* 0x00000004ff027e24 */ /* 0x000fc8000f8e00ff */
[----:B------:R-:W0:Y:S02]  /*e1c0*/  SYNCS.PHASECHK.TRANS64.TRYWAIT P0, [UR10], R2 ;  /* 0x00000002ff0075a7 */ /* 0x000e24000800110a */
[----:B0-----:R-:W-:Y:S05]  /*e1d0*/  @!P0 BRA `(.L_x_12) ;  /* 0x0000004400e88947 */ /* 0x001fea0003800000 */
.L_x_11:
[----:B------:R-:W2:Y:S01]  /*e1e0*/  LDL.LU R3, [R1+0x128] ;  /* 0x0001280001037983 */ /* 0x000ea20000300800 */
[----:B------:R-:W-:Y:S01]  /*e1f0*/  VIADD R139, R137, UR5 ;  /* 0x00000005898b7c36 */ /* 0x000fe20008000000 */
[C---:B------:R-:W-:Y:S01]  /*e200*/  LOP3.LUT R2, R0.reuse, 0x7f, RZ, 0xfc, !PT ;  /* 0x0000007f00027812 */ /* 0x040fe200078efcff */
[----:B------:R-:W0:Y:S01]  /*e210*/  LDCU UR4, c[0x0][0x39c] ;  /* 0x00007380ff0477ac */ /* 0x000e220008000800 */
[----:B------:R-:W-:Y:S01]  /*e220*/  BAR.SYNC.DEFER_BLOCKING 0x0 ;  /* 0x0000000000007b1d */ /* 0x000fe20000010000 */
[----:B------:R-:W-:Y:S01]  /*e230*/  VIADD R140, R139, UR5 ;  /* 0x000000058b8c7c36 */ /* 0x000fe20008000000 */
[C---:B------:R-:W-:Y:S02]  /*e240*/  LOP3.LUT R132, R0.reuse, 0x2, RZ, 0xfc, !PT ;  /* 0x0000000200847812 */ /* 0x040fe400078efcff */
[----:B------:R-:W-:Y:S01]  /*e250*/  LOP3.LUT R134, R0, 0x1, RZ, 0xfc, !PT ;  /* 0x0000000100867812 */ /* 0x000fe200078efcff */
[----:B------:R-:W-:Y:S01]  /*e260*/  VIADD R141, R140, UR5 ;  /* 0x000000058c8d7c36 */ /* 0x000fe20008000000 */
[----:B------:R-:W-:-:S02]  /*e270*/  LOP3.LUT R195, R0, 0x3, RZ, 0xfc, !PT ;  /* 0x0000000300c37812 */ /* 0x000fc400078efcff */
[----:B------:R-:W-:Y:S01]  /*e280*/  LOP3.LUT R194, R0, 0x4, RZ, 0xfc, !PT ;  /* 0x0000000400c27812 */ /* 0x000fe200078efcff */
[----:B------:R-:W-:-:S04]  /*e290*/  VIADD R145, R141, UR5 ;  /* 0x000000058d917c36 */ /* 0x000fc80008000000 */
[----:B------:R-:W-:-:S04]  /*e2a0*/  VIADD R146, R145, UR5 ;  /* 0x0000000591927c36 */ /* 0x000fc80008000000 */
[----:B------:R-:W-:-:S04]  /*e2b0*/  VIADD R147, R146, UR5 ;  /* 0x0000000592937c36 */ /* 0x000fc80008000000 */
[----:B------:R-:W-:Y:S01]  /*e2c0*/  VIADD R149, R147, UR5 ;  /* 0x0000000593957c36 */ /* 0x000fe20008000000 */
[----:B------:R-:W1:Y:S03]  /*e2d0*/  @!P3 SYNCS.CCTL.IV [UR13+0x8000] ;  /* 0x00800000ff00b9b1 */ /* 0x000e66000800000d */
[----:B------:R-:W-:Y:S01]  /*e2e0*/  VIADD R152, R149, UR5 ;  /* 0x0000000595987c36 */ /* 0x000fe20008000000 */
[----:B-1----:R-:W-:Y:S03]  /*e2f0*/  BAR.SYNC.DEFER_BLOCKING 0x0 ;  /* 0x0000000000007b1d */ /* 0x002fe60000010000 */
[----:B------:R-:W-:-:S04]  /*e300*/  VIADD R153, R152, UR5 ;  /* 0x0000000598997c36 */ /* 0x000fc80008000000 */
[----:B------:R-:W-:Y:S01]  /*e310*/  VIADD R155, R153, UR5 ;  /* 0x00000005999b7c36 */ /* 0x000fe20008000000 */
[----:B------:R-:W1:Y:S03]  /*e320*/  LDTM.x128 R4, tmem[UR14] ;  /* 0x0000000e000479ee */ /* 0x000e6600083c0000 */
[----:B------:R-:W-:-:S04]  /*e330*/  VIADD R158, R155, UR5 ;  /* 0x000000059b9e7c36 */ /* 0x000fc80008000000 */
[----:B------:R-:W-:-:S04]  /*e340*/  VIADD R159, R158, UR5 ;  /* 0x000000059e9f7c36 */ /* 0x000fc80008000000 */
[----:B------:R-:W-:-:S04]  /*e350*/  VIADD R161, R159, UR5 ;  /* 0x000000059fa17c36 */ /* 0x000fc80008000000 */
[----:B------:R-:W-:Y:S01]  /*e360*/  VIADD R162, R161, UR5 ;  /* 0x00000005a1a27c36 */ /* 0x000fe20008000000 */
[----:B------:R-:W3:Y:S01]  /*e370*/  @!P3 SYNCS.CCTL.IV [UR13+0x8008] ;  /* 0x00800800ff00b9b1 */ /* 0x000ee2000800000d */
[----:B------:R-:W-:Y:S02]  /*e380*/  NOP ;  /* 0x0000000000007918 */ /* 0x000fe40000000000 */
[----:B------:R-:W-:-:S04]  /*e390*/  VIADD R163, R162, UR5 ;  /* 0x00000005a2a37c36 */ /* 0x000fc80008000000 */
[----:B------:R-:W-:Y:S01]  /*e3a0*/  VIADD R167, R163, UR5 ;  /* 0x00000005a3a77c36 */ /* 0x000fe20008000000 */
[----:B-1----:R-:W-:Y:S02]  /*e3b0*/  F2FP.SATFINITE.E5M2.F32.PACK_AB_MERGE_C R193, R5, R4, RZ ;  /* 0x0000000405c1723e */ /* 0x002fe400048060ff */
[----:B------:R-:W-:Y:S01]  /*e3c0*/  F2FP.SATFINITE.E5M2.F32.PACK_AB_MERGE_C R7, R7, R6, RZ ;  /* 0x000000060707723e */ /* 0x000fe200048060ff */
[----:B------:R-:W-:Y:S01]  /*e3d0*/  VIADD R170, R167, UR5 ;  /* 0x00000005a7aa7c36 */ /* 0x000fe20008000000 */
[----:B------:R-:W-:Y:S02]  /*e3e0*/  LOP3.LUT R6, R0, 0x5, RZ, 0xfc, !PT ;  /* 0x0000000500067812 */ /* 0x000fe400078efcff */
[----:B------:R-:W-:Y:S01]  /*e3f0*/  F2FP.SATFINITE.E5M2.F32.PACK_AB_MERGE_C R9, R9, R8, RZ ;  /* 0x000000080909723e */ /* 0x000fe200048060ff */
[----:B------:R-:W-:Y:S01]  /*e400*/  VIADD R171, R170, UR5 ;  /* 0x00000005aaab7c36 */ /* 0x000fe20008000000 */
[----:B------:R-:W-:Y:S02]  /*e410*/  F2FP.SATFINITE.E5M2.F32.PACK_AB_MERGE_C R11, R11, R10, RZ ;  /* 0x0000000a0b0b723e */ /* 0x000fe400048060ff */
[----:B------:R-:W-:Y:S01]  /*e420*/  LOP3.LUT R8, R0, 0x7, RZ, 0xfc, !PT ;  /* 0x0000000700087812 */ /* 0x000fe200078efcff */
[----:B------:R-:W-:Y:S01]  /*e430*/  VIADD R173, R171, UR5 ;  /* 0x00000005abad7c36 */ /* 0x000fe20008000000 */
[----:B------:R-:W-:-:S02]  /*e440*/  F2FP.SATFINITE.E5M2.F32.PACK_AB_MERGE_C R13, R13, R12, RZ ;  /* 0x0000000c0d0d723e */ /* 0x000fc400048060ff */
[----:B------:R-:W-:Y:S01]  /*e450*/  F2FP.SATFINITE.E5M2.F32.PACK_AB_MERGE_C R15, R15, R14, RZ ;  /* 0x0000000e0f0f723e */ /* 0x000fe200048060ff */
[----:B------:R-:W-:Y:S01]  /*e460*/  VIADD R174, R173, UR5 ;  /* 0x00000005adae7c36 */ /* 0x000fe20008000000 */
[----:B------:R-:W-:Y:S02]  /*e470*/  F2FP.SATFINITE.E5M2.F32.PACK_AB_MERGE_C R17, R17, R16, RZ ;  /* 0x000000101111723e */ /* 0x000fe400048060ff */
[----:B------:R-:W-:Y:S01]  /*e480*/  F2FP.SATFINITE.E5M2.F32.PACK_AB_MERGE_C R19, R19, R18, RZ ;  /* 0x000000121313723e */ /* 0x000fe200048060ff */
[----:B------:R-:W-:Y:S01]  /*e490*/  VIADD R175, R174, UR5 ;  /* 0x00000005aeaf7c36 */ /* 0x000fe20008000000 */
[----:B------:R-:W-:Y:S02]  /*e4a0*/  F2FP.SATFINITE.E5M2.F32.PACK_AB_MERGE_C R21, R21, R20, RZ ;  /* 0x000000141515723e */ /* 0x000fe400048060ff */
[----:B------:R-:W-:Y:S01]  /*e4b0*/  F2FP.SATFINITE.E5M2.F32.PACK_AB_MERGE_C R23, R23, R22, RZ ;  /* 0x000000161717723e */ /* 0x000fe200048060ff */
        /* <DEDUP_REMOVED lines=13> */
[----:B------:R-:W-:Y:S02]  /*e590*/  PRMT R12, R37, 0x9910, RZ ;  /* 0x00009910250c7816 */ /* 0x000fe400000000ff */
[----:B------:R-:W-:Y:S01]  /*e5a0*/  F2FP.SATFINITE.E5M2.F32.PACK_AB_MERGE_C R41, R41, R40, RZ ;  /* 0x000000282929723e */ /* 0x000fe200048060ff */
[----:B------:R-:W-:Y:S01]  /*e5b0*/  VIADD R189, R187, UR5 ;  /* 0x00000005bbbd7c36 */ /* 0x000fe20008000000 */
[----:B------:R-:W-:Y:S02]  /*e5c0*/  F2FP.SATFINITE.E5M2.F32.PACK_AB_MERGE_C R43, R43, R42, RZ ;  /* 0x0000002a2b2b723e */ /* 0x000fe400048060ff */
[----:B------:R-:W-:Y:S01]  /*e5d0*/  F2FP.SATFINITE.E5M2.F32.PACK_AB_MERGE_C R45, R45, R44, RZ ;  /* 0x0000002c2d2d723e */ /* 0x000fe200048060ff */
[----:B------:R-:W-:Y:S01]  /*e5e0*/  VIADD R192, R189, UR5 ;  /* 0x00000005bdc07c36 */ /* 0x000fe20008000000 */
[----:B------:R-:W-:-:S02]  /*e5f0*/  F2FP.SATFINITE.E5M2.F32.PACK_AB_MERGE_C R47, R47, R46, RZ ;  /* 0x0000002e2f2f723e */ /* 0x000fc400048060ff */
[----:B------:R-:W-:Y:S02]  /*e600*/  F2FP.SATFINITE.E5M2.F32.PACK_AB_MERGE_C R49, R49, R48, RZ ;  /* 0x000000303131723e */ /* 0x000fe400048060ff */
[----:B------:R-:W-:Y:S02]  /*e610*/  F2FP.SATFINITE.E5M2.F32.PACK_AB_MERGE_C R51, R51, R50, RZ ;  /* 0x000000323333723e */ /* 0x000fe400048060ff */
[----:B------:R-:W-:Y:S02]  /*e620*/  LOP3.LUT R14, R0, 0x30, RZ, 0xfc, !PT ;  /* 0x00000030000e7812 */ /* 0x000fe400078efcff */
[----:B------:R-:W-:Y:S02]  /*e630*/  F2FP.SATFINITE.E5M2.F32.PACK_AB_MERGE_C R53, R53, R52, RZ ;  /* 0x000000343535723e */ /* 0x000fe400048060ff */
[----:B------:R-:W-:Y:S02]  /*e640*/  F2FP.SATFINITE.E5M2.F32.PACK_AB_MERGE_C R55, R55, R54, RZ ;  /* 0x000000363737723e */ /* 0x000fe400048060ff */
[----:B------:R-:W-:-:S02]  /*e650*/  F2FP.SATFINITE.E5M2.F32.PACK_AB_MERGE_C R57, R57, R56, RZ ;  /* 0x000000383939723e */ /* 0x000fc400048060ff */
[----:B------:R-:W-:Y:S02]  /*e660*/  F2FP.SATFINITE.E5M2.F32.PACK_AB_MERGE_C R59, R59, R58, RZ ;  /* 0x0000003a3b3b723e */ /* 0x000fe400048060ff */
[----:B------:R-:W-:Y:S02]  /*e670*/  F2FP.SATFINITE.E5M2.F32.PACK_AB_MERGE_C R61, R61, R60, RZ ;  /* 0x0000003c3d3d723e */ /* 0x000fe400048060ff */
[----:B------:R-:W-:Y:S02]  /*e680*/  F2FP.SATFINITE.E5M2.F32.PACK_AB_MERGE_C R63, R63, R62, RZ ;  /* 0x0000003e3f3f723e */ /* 0x000fe400048060ff */
        /* <DEDUP_REMOVED lines=31> */
[----:B------:R-:W-:Y:S02]  /*e880*/  LOP3.LUT R18, R0, 0x7d, RZ, 0xfc, !PT ;  /* 0x0000007d00127812 */ /* 0x000fe400078efcff */
[----:B------:R-:W-:-:S02]  /*e890*/  F2FP.SATFINITE.E5M2.F32.PACK_AB_MERGE_C R127, R127, R126, RZ ;  /* 0x0000007e7f7f723e */ /* 0x000fc400048060ff */
[----:B------:R-:W-:Y:S02]  /*e8a0*/  F2FP.SATFINITE.E5M2.F32.PACK_AB_MERGE_C R129, R129, R128, RZ ;  /* 0x000000808181723e */ /* 0x000fe400048060ff */
[----:B------:R-:W-:Y:S02]  /*e8b0*/  F2FP.SATFINITE.E5M2.F32.PACK_AB_MERGE_C R131, R131, R130, RZ ;  /* 0x000000828383723e */ /* 0x000fe400048060ff */
[C---:B--2---:R-:W-:Y:S01]  /*e8c0*/  ISETP.GE.AND P0, PT, R3.reuse, UR18, PT ;  /* 0x0000001203007c0c */ /* 0x044fe2000bf06270 */
[----:B------:R-:W-:Y:S01]  /*e8d0*/  IMAD R3, R3, UR6, RZ ;  /* 0x0000000603037c24 */ /* 0x000fe2000f8e02ff */
[----:B------:R-:W1:Y:S02]  /*e8e0*/  LDCU UR6, c[0x0][0x39c] ;  /* 0x00007380ff0677ac */ /* 0x000e640008000800 */
[----:B------:R-:W-:Y:S02]  /*e8f0*/  ISETP.LT.AND P1, PT, R2, UR7, !P0 ;  /* 0x0000000702007c0c */ /* 0x000fe4000c721270 */
[----:B------:R-:W-:Y:S01]  /*e900*/  IADD3 R2, P4, PT, R3, UR16, RZ ;  /* 0x0000001003027c10 */ /* 0x000fe2000ff9e0ff */
[----:B------:R-:W2:Y:S01]  /*e910*/  LDCU UR7, c[0x0][0x39c] ;  /* 0x00007380ff0777ac */ /* 0x000ea20008000800 */
[----:B------:R-:W-:-:S02]  /*e920*/  ISETP.LT.AND P5, PT, R132, UR19, !P0 ;  /* 0x0000001384007c0c */ /* 0x000fc4000c7a1270 */
[----:B------:R-:W-:Y:S02]  /*e930*/  LEA.HI.X.SX32 R3, R3, UR17, 0x1, P4 ;  /* 0x0000001103037c11 */ /* 0x000fe4000a0f0eff */
[-C--:B------:R-:W-:Y:S02]  /*e940*/  IADD3 R4, P4, PT, R133, R2.reuse, RZ ;  /* 0x0000000285047210 */ /* 0x080fe40007f9e0ff */
[----:B------:R-:W-:Y:S02]  /*e950*/  ISETP.LT.AND P2, PT, R134, UR19, !P0 ;  /* 0x0000001386007c0c */ /* 0x000fe4000c741270 */
[-C--:B------:R-:W-:Y:S02]  /*e960*/  IADD3 R132, P6, PT, R135, R2.reuse, RZ ;  /* 0x0000000287847210 */ /* 0x080fe40007fde0ff */
[----:B------:R-:W-:Y:S02]  /*e970*/  LEA.HI.X.SX32 R5, R133, R3, 0x1, P4 ;  /* 0x0000000385057211 */ /* 0x000fe400020f0eff */
[----:B------:R-:W-:-:S02]  /*e980*/  IADD3 R134, P4, PT, R137, R2, RZ ;  /* 0x0000000289867210 */ /* 0x000fc40007f9e0ff */
[-C--:B------:R-:W-:Y:S02]  /*e990*/  LEA.HI.X.SX32 R133, R135, R3.reuse, 0x1, P6 ;  /* 0x0000000387857211 */ /* 0x080fe400030f0eff */
[-C--:B------:R-:W-:Y:S02]  /*e9a0*/  IADD3 R136, P6, PT, R139, R2.reuse, RZ ;  /* 0x000000028b887210 */ /* 0x080fe40007fde0ff */
[-C--:B------:R-:W-:Y:S02]  /*e9b0*/  LEA.HI.X.SX32 R135, R137, R3.reuse, 0x1, P4 ;  /* 0x0000000389877211 */ /* 0x080fe400020f0eff */
[C---:B------:R-:W-:Y:S02]  /*e9c0*/  IADD3 R138, P4, PT, R140.reuse, R2, RZ ;  /* 0x000000028c8a7210 */ /* 0x040fe40007f9e0ff */
[-C--:B------:R-:W-:Y:S02]  /*e9d0*/  LEA.HI.X.SX32 R137, R139, R3.reuse, 0x1, P6 ;  /* 0x000000038b897211 */ /* 0x080fe400030f0eff */
[----:B------:R-:W-:-:S02]  /*e9e0*/  LEA.HI.X.SX32 R139, R140, R3, 0x1, P4 ;  /* 0x000000038c8b7211 */ /* 0x000fc400020f0eff */
[-C--:B------:R-:W-:Y:S02]  /*e9f0*/  IADD3 R142, P3, PT, R141, R2.reuse, RZ ;  /* 0x000000028d8e7210 */ /* 0x080fe40007f7e0ff */
[-C--:B------:R-:W-:Y:S02]  /*ea00*/  IADD3 R144, P4, PT, R145, R2.reuse, RZ ;  /* 0x0000000291907210 */ /* 0x080fe40007f9e0ff */
[C---:B------:R-:W-:Y:S02]  /*ea10*/  IADD3 R140, P6, PT, R146.reuse, R2, RZ ;  /* 0x00000002928c7210 */ /* 0x040fe40007fde0ff */
[-C--:B------:R-:W-:Y:S02]  /*ea20*/  LEA.HI.X.SX32 R143, R141, R3.reuse, 0x1, P3 ;  /* 0x000000038d8f7211 */ /* 0x080fe400018f0eff */
        /* <DEDUP_REMOVED lines=38> */
[CC--:B------:R-:W-:Y:S02]  /*ec90*/  IADD3 R184, P3, PT, R183.reuse, R2.reuse, RZ ;  /* 0x00000002b7b87210 */ /* 0x0c0fe40007f7e0ff */
[-C--:B------:R-:W-:Y:S02]  /*eca0*/  IADD3 R182, P4, PT, R186, R2.reuse, RZ ;  /* 0x00000002bab67210 */ /* 0x080fe40007f9e0ff */
[----:B------:R-:W-:Y:S02]  /*ecb0*/  ISETP.LT.AND P6, PT, R0, UR19, !P0 ;  /* 0x0000001300007c0c */ /* 0x000fe4000c7c1270 */
[-C--:B------:R-:W-:Y:S02]  /*ecc0*/  LEA.HI.X.SX32 R185, R183, R3.reuse, 0x1, P3 ;  /* 0x00000003b7b97211 */ /* 0x080fe400018f0eff */
[----:B------:R-:W-:Y:S02]  /*ecd0*/  LEA.HI.X.SX32 R183, R186, R3, 0x1, P4 ;  /* 0x00000003bab77211 */ /* 0x000fe400020f0eff */
[----:B------:R-:W-:-:S02]  /*ece0*/  IADD3 R188, P3, PT, R189, R2, RZ ;  /* 0x00000002bdbc7210 */ /* 0x000fc40007f7e0ff */
[-C--:B------:R-:W-:Y:S02]  /*ecf0*/  IADD3 R190, P4, PT, R187, R2.reuse, RZ ;  /* 0x00000002bbbe7210 */ /* 0x080fe40007f9e0ff */
[-C--:B------:R-:W-:Y:S02]  /*ed00*/  LEA.HI.X.SX32 R189, R189, R3.reuse, 0x1, P3 ;  /* 0x00000003bdbd7211 */ /* 0x080fe400018f0eff */
[----:B------:R-:W-:Y:S01]  /*ed10*/  LEA.HI.X.SX32 R191, R187, R3, 0x1, P4 ;  /* 0x00000003bbbf7211 */ /* 0x000fe200020f0eff */
[----:B------:R4:W-:Y:S01]  /*ed20*/  @P6 STG.E.U8 desc[UR26][R4.64], R193 ;  /* 0x000000c104006986 */ /* 0x0009e2000c10111a */
[----:B------:R-:W-:Y:S02]  /*ed30*/  ISETP.LT.AND P3, PT, R195, UR19, !P0 ;  /* 0x00000013c3007c0c */ /* 0x000fe4000c761270 */
[----:B------:R-:W-:Y:S02]  /*ed40*/  IADD3 R186, P4, PT, R192, R2, RZ ;  /* 0x00000002c0ba7210 */ /* 0x000fe40007f9e0ff */
[----:B------:R-:W-:-:S02]  /*ed50*/  PRMT R195, R193, 0x9910, RZ ;  /* 0x00009910c1c37816 */ /* 0x000fc400000000ff */
[C---:B------:R-:W-:Y:S01]  /*ed60*/  LEA.HI.X.SX32 R187, R192.reuse, R3, 0x1, P4 ;  /* 0x00000003c0bb7211 */ /* 0x040fe200020f0eff */
[----:B------:R-:W-:Y:S01]  /*ed70*/  VIADD R192, R192, UR5 ;  /* 0x00000005c0c07c36 */ /* 0x000fe20008000000 */
[----:B------:R-:W-:Y:S02]  /*ed80*/  SHF.R.S32.HI R195, RZ, 0x8, R195 ;  /* 0x00000008ffc37819 */ /* 0x000fe400000114c3 */
[----:B------:R-:W-:Y:S02]  /*ed90*/  ISETP.LT.AND P4, PT, R194, UR19, !P0 ;  /* 0x00000013c2007c0c */ /* 0x000fe4000c781270 */
[----:B------:R-:W-:Y:S01]  /*eda0*/  ISETP.LT.AND P6, PT, R6, UR19, !P0 ;  /* 0x0000001306007c0c */ /* 0x000fe2000c7c1270 */
[----:B------:R-:W-:Y:S01]  /*edb0*/  @P2 STG.E.U8 desc[UR26][R132.64], R195 ;  /* 0x000000c384002986 */ /* 0x000fe2000c10111a */
[----:B------:R-:W-:Y:S02]  /*edc0*/  LOP3.LUT R6, R0, 0x6, RZ, 0xfc, !PT ;  /* 0x0000000600067812 */ /* 0x000fe400078efcff */
[----:B------:R-:W-:Y:S01]  /*edd0*/  PRMT R194, R7, 0x9910, RZ ;  /* 0x0000991007c27816 */ /* 0x000fe200000000ff */
[----:B------:R5:W-:Y:S01]  /*ede0*/  @P5 STG.E.U8 desc[UR26][R134.64], R7 ;  /* 0x0000000786005986 */ /* 0x000be2000c10111a */
[----:B------:R-:W-:-:S02]  /*edf0*/  ISETP.LT.AND P2, PT, R6, UR19, !P0 ;  /* 0x0000001306007c0c */ /* 0x000fc4000c741270 */
[----:B----4-:R-:W-:Y:S01]  /*ee00*/  LOP3.LUT R4, R0, 0x8, RZ, 0xfc, !PT ;  /* 0x0000000800047812 */ /* 0x010fe200078efcff */
[----:B------:R-:W-:Y:S01]  /*ee10*/  IMAD.MOV.U32 R6, RZ, RZ, R194 ;  /* 0x000000ffff067224 */ /* 0x000fe200078e00c2 */
[----:B------:R-:W-:-:S04]  /*ee20*/  ISETP.LT.AND P5, PT, R8, UR19, !P0 ;  /* 0x0000001308007c0c */ /* 0x000fc8000c7a1270 */
[----:B------:R-:W-:Y:S02]  /*ee30*/  SHF.R.S32.HI R5, RZ, 0x8, R6 ;  /* 0x00000008ff057819 */ /* 0x000fe40000011406 */
[----:B------:R-:W-:-:S03]  /*ee40*/  PRMT R6, R9, 0x9910, RZ ;  /* 0x0000991009067816 */ /* 0x000fc600000000ff */
[----:B------:R4:W-:Y:S01]  /*ee50*/  @P3 STG.E.U8 desc[UR26][R136.64], R5 ;  /* 0x0000000588003986 */ /* 0x0009e2000c10111a */
[----:B------:R-:W-:Y:S01]  /*ee60*/  ISETP.LT.AND P3, PT, R4, UR19, !P0 ;  /* 0x0000001304007c0c */ /* 0x000fe2000c761270 */
[----:B------:R-:W-:Y:S01]  /*ee70*/  IMAD.MOV.U32 R4, RZ, RZ, R6 ;  /* 0x000000ffff047224 */ /* 0x000fe200078e0006 */
[----:B------:R-:W-:Y:S01]  /*ee80*/  LOP3.LUT R6, R0, 0x9, RZ, 0xfc, !PT ;  /* 0x0000000900067812 */ /* 0x000fe200078efcff */
[----:B------:R-:W-:Y:S03]  /*ee90*/  @P4 STG.E.U8 desc[UR26][R138.64], R9 ;  /* 0x000000098a004986 */ /* 0x000fe6000c10111a */
[----:B------:R-:W-:Y:S02]  /*eea0*/  ISETP.LT.AND P4, PT, R6, UR19, !P0 ;  /* 0x0000001306007c0c */ /* 0x000fe4000c781270 */
[----:B-----5:R-:W-:Y:S02]  /*eeb0*/  SHF.R.S32.HI R7, RZ, 0x8, R4 ;  /* 0x00000008ff077819 */ /* 0x020fe40000011404 */
[----:B------:R-:W-:-:S02]  /*eec0*/  PRMT R6, R11, 0x9910, RZ ;  /* 0x000099100b067816 */ /* 0x000fc400000000ff */
[----:B------:R-:W-:Y:S01]  /*eed0*/  LOP3.LUT R4, R0, 0xa, RZ, 0xfc, !PT ;  /* 0x0000000a00047812 */ /* 0x000fe200078efcff */
[----:B------:R5:W-:Y:S02]  /*eee0*/  @P6 STG.E.U8 desc[UR26][R142.64], R7 ;  /* 0x000000078e006986 */ /* 0x000be4000c10111a */
[----:B----4-:R-:W-:Y:S01]  /*eef0*/  IMAD.MOV.U32 R5, RZ, RZ, R6 ;  /* 0x000000ffff057224 */ /* 0x010fe200078e0006 */
[----:B------:R-:W-:Y:S01]  /*ef00*/  ISETP.LT.AND P6, PT, R4, UR19, !P0 ;  /* 0x0000001304007c0c */ /* 0x000fe2000c7c1270 */
[----:B------:R-:W-:Y:S01]  /*ef10*/  @P2 STG.E.U8 desc[UR26][R144.64], R11 ;  /* 0x0000000b90002986 */ /* 0x000fe2000c10111a */
[----:B------:R-:W-:Y:S02]  /*ef20*/  LOP3.LUT R4, R0, 0xb, RZ, 0xfc, !PT ;  /* 0x0000000b00047812 */ /* 0x000fe400078efcff */
[----:B------:R-:W-:Y:S02]  /*ef30*/  SHF.R.S32.HI R5, RZ, 0x8, R5 ;  /* 0x00000008ff057819 */ /* 0x000fe40000011405 */
[----:B------:R-:W-:-:S02]  /*ef40*/  PRMT R6, R13, 0x9910, RZ ;  /* 0x000099100d067816 */ /* 0x000fc400000000ff */
[----:B------:R-:W-:Y:S01]  /*ef50*/  ISETP.LT.AND P2, PT, R4, UR19, !P0 ;  /* 0x0000001304007c0c */ /* 0x000fe2000c741270 */
[----:B------:R4:W-:Y:S01]  /*ef60*/  @P5 STG.E.U8 desc[UR26][R140.64], R5 ;  /* 0x000000058c005986 */ /* 0x0009e2000c10111a */
[----:B------:R-:W-:Y:S01]  /*ef70*/  LOP3.LUT R4, R0, 0xc, RZ, 0xfc, !PT ;  /* 0x0000000c00047812 */ /* 0x000fe200078efcff */
[----:B-----5:R-:W-:Y:S01]  /*ef80*/  IMAD.MOV.U32 R7, RZ, RZ, R6 ;  /* 0x000000ffff077224 */ /* 0x020fe200078e0006 */
[----:B------:R-:W-:Y:S01]  /*ef90*/  PRMT R6, R15, 0x9910, RZ ;  /* 0x000099100f067816 */ /* 0x000fe200000000ff */
[----:B------:R-:W-:Y:S01]  /*efa0*/  @P3 STG.E.U8 desc[UR26][R150.64], R13 ;  /* 0x0000000d96003986 */ /* 0x000fe2000c10111a */
[----:B------:R-:W-:Y:S02]  /*efb0*/  ISETP.LT.AND P5, PT, R4, UR19, !P0 ;  /* 0x0000001304007c0c */ /* 0x000fe4000c7a1270 */
[----:B------:R-:W-:Y:S02]  /*efc0*/  LOP3.LUT R4, R0, 0xd, RZ, 0xfc, !PT ;  /* 0x0000000d00047812 */ /* 0x000fe400078efcff */
[----:B------:R-:W-:-:S02]  /*efd0*/  SHF.R.S32.HI R7, RZ, 0x8, R7 ;  /* 0x00000008ff077819 */ /* 0x000fc40000011407 */
[----:B------:R-:W-:Y:S01]  /*efe0*/  ISETP.LT.AND P3, PT, R4, UR19, !P0 ;  /* 0x0000001304007c0c */ /* 0x000fe2000c761270 */
[----:B----4-:R-:W-:Y:S01]  /*eff0*/  IMAD.MOV.U32 R5, RZ, RZ, R6 ;  /* 0x000000ffff057224 */ /* 0x010fe200078e0006 */
[----:B------:R-:W-:Y:S01]  /*f000*/  LOP3.LUT R4, R0, 0xe, RZ, 0xfc, !PT ;  /* 0x0000000e00047812 */ /* 0x000fe200078efcff */
[----:B------:R4:W-:Y:S01]  /*f010*/  @P4 STG.E.U8 desc[UR26][R148.64], R7 ;  /* 0x0000000794004986 */ /* 0x0009e2000c10111a */
[----:B------:R-:W-:Y:S02]  /*f020*/  PRMT R11, R35, 0x9910, RZ ;  /* 0x00009910230b7816 */ /* 0x000fe400000000ff */
[----:B------:R-:W-:Y:S01]  /*f030*/  ISETP.LT.AND P4, PT, R4, UR19, !P0 ;  /* 0x0000001304007c0c */ /* 0x000fe2000c781270 */
[----:B------:R-:W-:Y:S01]  /*f040*/  @P6 STG.E.U8 desc[UR26][R146.64], R15 ;  /* 0x0000000f92006986 */ /* 0x000fe2000c10111a */
[----:B------:R-:W-:Y:S02]  /*f050*/  LOP3.LUT R4, R0, 0xf, RZ, 0xfc, !PT ;  /* 0x0000000f00047812 */ /* 0x000fe400078efcff */
[----:B------:R-:W-:-:S02]  /*f060*/  SHF.R.S32.HI R5, RZ, 0x8, R5 ;  /* 0x00000008ff057819 */ /* 0x000fc40000011405 */
[----:B------:R-:W-:Y:S02]  /*f070*/  ISETP.LT.AND P6, PT, R4, UR19, !P0 ;  /* 0x0000001304007c0c */ /* 0x000fe4000c7c1270 */
[----:B------:R-:W-:Y:S01]  /*f080*/  LOP3.LUT R4, R0, 0x10, RZ, 0xfc, !PT ;  /* 0x0000001000047812 */ /* 0x000fe200078efcff */
[----:B------:R5:W-:Y:S01]  /*f090*/  @P2 STG.E.U8 desc[UR26][R156.64], R5 ;  /* 0x000000059c002986 */ /* 0x000be2000c10111a */
[----:B----4-:R-:W-:Y:S02]  /*f0a0*/  PRMT R7, R17, 0x9910, RZ ;  /* 0x0000991011077816 */ /* 0x010fe400000000ff */
[----:B------:R-:W-:Y:S01]  /*f0b0*/  ISETP.LT.AND P2, PT, R4, UR19, !P0 ;  /* 0x0000001304007c0c */ /* 0x000fe2000c741270 */
[----:B------:R-:W-:Y:S01]  /*f0c0*/  @P5 STG.E.U8 desc[UR26][R154.64], R17 ;  /* 0x000000119a005986 */ /* 0x000fe2000c10111a */
[----:B------:R-:W-:Y:S02]  /*f0d0*/  LOP3.LUT R4, R0, 0x11, RZ, 0xfc, !PT ;  /* 0x0000001100047812 */ /* 0x000fe400078efcff */
[----:B------:R-:W-:-:S02]  /*f0e0*/  SHF.R.S32.HI R7, RZ, 0x8, R7 ;  /* 0x00000008ff077819 */ /* 0x000fc40000011407 */
[----:B------:R-:W-:Y:S02]  /*f0f0*/  ISETP.LT.AND P5, PT, R4, UR19, !P0 ;  /* 0x0000001304007c0c */ /* 0x000fe4000c7a1270 */
[----:B------:R-:W-:Y:S01]  /*f100*/  LOP3.LUT R4, R0, 0x12, RZ, 0xfc, !PT ;  /* 0x0000001200047812 */ /* 0x000fe200078efcff */
[----:B------:R4:W-:Y:S01]  /*f110*/  @P3 STG.E.U8 desc[UR26][R152.64], R7 ;  /* 0x0000000798003986 */ /* 0x0009e2000c10111a */
[----:B-----5:R-:W-:Y:S02]  /*f120*/  PRMT R5, R19, 0x9910, RZ ;  /* 0x0000991013057816 */ /* 0x020fe400000000ff */
[----:B0-----:R-:W-:Y:S01]  /*f130*/  ISETP.LT.AND P3, PT, R4, UR4, !P0 ;  /* 0x0000000404007c0c */ /* 0x001fe2000c761270 */
[----:B------:R-:W0:Y:S01]  /*f140*/  LDCU UR4, c[0x0][0x39c] ;  /* 0x00007380ff0477ac */ /* 0x000e220008000800 */
[----:B------:R-:W-:Y:S01]  /*f150*/  LOP3.LUT R4, R0, 0x13, RZ, 0xfc, !PT ;  /* 0x0000001300047812 */ /* 0x000fe200078efcff */
[----:B------:R-:W-:Y:S01]  /*f160*/  @P4 STG.E.U8 desc[UR26][R164.64], R19 ;  /* 0x00000013a4004986 */ /* 0x000fe2000c10111a */
[----:B------:R-:W-:-:S02]  /*f170*/  SHF.R.S32.HI R5, RZ, 0x8, R5 ;  /* 0x00000008ff057819 */ /* 0x000fc40000011405 */
[----:B-1----:R-:W-:Y:S01]  /*f180*/  ISETP.LT.AND P4, PT, R4, UR6, !P0 ;  /* 0x0000000604007c0c */ /* 0x002fe2000c781270 */
[----:B------:R-:W1:Y:S01]  /*f190*/  LDCU UR6, c[0x0][0x39c] ;  /* 0x00007380ff0677ac */ /* 0x000e620008000800 */
[----:B------:R-:W-:Y:S01]  /*f1a0*/  LOP3.LUT R4, R0, 0x14, RZ, 0xfc, !PT ;  /* 0x0000001400047812 */ /* 0x000fe200078efcff */
[----:B------:R5:W-:Y:S01]  /*f1b0*/  @P6 STG.E.U8 desc[UR26][R160.64], R5 ;  /* 0x00000005a0006986 */ /* 0x000be2000c10111a */
[----:B----4-:R-:W-:Y:S02]  /*f1c0*/  PRMT R7, R21, 0x9910, RZ ;  /* 0x0000991015077816 */ /* 0x010fe400000000ff */
[----:B--2---:R-:W-:Y:S01]  /*f1d0*/  ISETP.LT.AND P6, PT, R4, UR7, !P0 ;  /* 0x0000000704007c0c */ /* 0x004fe2000c7c1270 */
[----:B------:R-:W2:Y:S01]  /*f1e0*/  LDCU UR7, c[0x0][0x39c] ;  /* 0x00007380ff0777ac */ /* 0x000ea20008000800 */
[----:B------:R-:W-:Y:S01]  /*f1f0*/  LOP3.LUT R4, R0, 0x15, RZ, 0xfc, !PT ;  /* 0x0000001500047812 */ /* 0x000fe200078efcff */
[----:B------:R-:W-:Y:S01]  /*f200*/  @P2 STG.E.U8 desc[UR26][R158.64], R21 ;  /* 0x000000159e002986 */ /* 0x000fe2000c10111a */
[----:B------:R-:W-:-:S02]  /*f210*/  SHF.R.S32.HI R7, RZ, 0x8, R7 ;  /* 0x00000008ff077819 */ /* 0x000fc40000011407 */
[----:B------:R-:W-:Y:S02]  /*f220*/  SHF.R.S32.HI R11, RZ, 0x8, R11 ;  /* 0x00000008ff0b7819 */ /* 0x000fe4000001140b */
[----:B0-----:R-:W-:Y:S01]  /*f230*/  ISETP.LT.AND P2, PT, R4, UR4, !P0 ;  /* 0x0000000404007c0c */ /* 0x001fe2000c741270 */
[----:B------:R-:W0:Y:S01]  /*f240*/  LDCU UR4, c[0x0][0x39c] ;  /* 0x00007380ff0477ac */ /* 0x000e220008000800 */
[----:B------:R-:W-:Y:S01]  /*f250*/  LOP3.LUT R4, R0, 0x16, RZ, 0xfc, !PT ;  /* 0x0000001600047812 */ /* 0x000fe200078efcff */
[----:B------:R4:W-:Y:S01]  /*f260*/  @P5 STG.E.U8 desc[UR26][R168.64], R7 ;  /* 0x00000007a8005986 */ /* 0x0009e2000c10111a */
[----:B-----5:R-:W-:Y:S02]  /*f270*/  PRMT R5, R23, 0x9910, RZ ;  /* 0x0000991017057816 */ /* 0x020fe400000000ff */
[----:B-1----:R-:W-:Y:S01]  /*f280*/  ISETP.LT.AND P5, PT, R4, UR6, !P0 ;  /* 0x0000000604007c0c */ /* 0x002fe2000c7a1270 */
[----:B------:R-:W1:Y:S01]  /*f290*/  LDCU UR6, c[0x0][0x39c] ;  /* 0x00007380ff0677ac */ /* 0x000e620008000800 */
[----:B------:R-:W-:Y:S01]  /*f2a0*/  LOP3.LUT R4, R0, 0x17, RZ, 0xfc, !PT ;  /* 0x0000001700047812 */ /* 0x000fe200078efcff */
[----:B------:R-:W-:Y:S01]  /*f2b0*/  @P3 STG.E.U8 desc[UR26][R166.64], R23 ;  /* 0x00000017a6003986 */ /* 0x000fe2000c10111a */
[----:B------:R-:W-:-:S02]  /*f2c0*/  SHF.R.S32.HI R5, RZ, 0x8, R5 ;  /* 0x00000008ff057819 */ /* 0x000fc40000011405 */
[----:B--2---:R-:W-:Y:S01]  /*f2d0*/  ISETP.LT.AND P3, PT, R4, UR7, !P0 ;  /* 0x0000000704007c0c */ /* 0x004fe2000c761270 */
[----:B------:R-:W2:Y:S01]  /*f2e0*/  LDCU UR7, c[0x0][0x39c] ;  /* 0x00007380ff0777ac */ /* 0x000ea20008000800 */
[C---:B------:R-:W-:Y:S01]  /*f2f0*/  LOP3.LUT R4, R0.reuse, 0x18, RZ, 0xfc, !PT ;  /* 0x0000001800047812 */ /* 0x040fe200078efcff */
[----:B------:R5:W-:Y:S01]  /*f300*/  @P4 STG.E.U8 desc[UR26][R162.64], R5 ;  /* 0x00000005a2004986 */ /* 0x000be2000c10111a */
[----:B----4-:R-:W-:Y:S02]  /*f310*/  PRMT R7, R25, 0x9910, RZ ;  /* 0x0000991019077816 */ /* 0x010fe400000000ff */
[----:B------:R-:W-:Y:S01]  /*f320*/  LOP3.LUT R6, R0, 0x23, RZ, 0xfc, !PT ;  /* 0x0000002300067812 */ /* 0x000fe200078efcff */
[----:B------:R-:W-:Y:S01]  /*f330*/  @P6 STG.E.U8 desc[UR26][R176.64], R25 ;  /* 0x00000019b0006986 */ /* 0x000fe2000c10111a */
[----:B0-----:R-:W-:Y:S01]  /*f340*/  ISETP.LT.AND P4, PT, R4, UR4, !P0 ;  /* 0x0000000404007c0c */ /* 0x001fe2000c781270 */
[----:B------:R-:W0:Y:S01]  /*f350*/  LDCU UR4, c[0x0][0x39c] ;  /* 0x00007380ff0477ac */ /* 0x000e220008000800 */
[----:B------:R-:W-:-:S02]  /*f360*/  LOP3.LUT R4, R0, 0x19, RZ, 0xfc, !PT ;  /* 0x0000001900047812 */ /* 0x000fc400078efcff */
[----:B------:R-:W-:Y:S02]  /*f370*/  SHF.R.S32.HI R7, RZ, 0x8, R7 ;  /* 0x00000008ff077819 */ /* 0x000fe40000011407 */
[----:B-1----:R-:W-:Y:S01]  /*f380*/  ISETP.LT.AND P6, PT, R4, UR6, !P0 ;  /* 0x0000000604007c0c */ /* 0x002fe2000c7c1270 */
[----:B------:R-:W1:Y:S01]  /*f390*/  LDCU UR6, c[0x0][0x39c] ;  /* 0x00007380ff0677ac */ /* 0x000e620008000800 */
[----:B------:R-:W-:Y:S01]  /*f3a0*/  LOP3.LUT R4, R0, 0x1a, RZ, 0xfc, !PT ;  /* 0x0000001a00047812 */ /* 0x000fe200078efcff */
[----:B------:R4:W-:Y:S01]  /*f3b0*/  @P2 STG.E.U8 desc[UR26][R172.64], R7 ;  /* 0x00000007ac002986 */ /* 0x0009e2000c10111a */
[----:B-----5:R-:W-:Y:S02]  /*f3c0*/  PRMT R5, R27, 0x9910, RZ ;  /* 0x000099101b057816 */ /* 0x020fe400000000ff */
[----:B--2---:R-:W-:Y:S01]  /*f3d0*/  ISETP.LT.AND P2, PT, R4, UR7, !P0 ;  /* 0x0000000704007c0c */ /* 0x004fe2000c741270 */
[----:B------:R-:W2:Y:S01]  /*f3e0*/  LDCU UR7, c[0x0][0x39c] ;  /* 0x00007380ff0777ac */ /* 0x000ea20008000800 */
[----:B------:R-:W-:Y:S01]  /*f3f0*/  LOP3.LUT R4, R0, 0x1b, RZ, 0xfc, !PT ;  /* 0x0000001b00047812 */ /* 0x000fe200078efcff */
[----:B------:R-:W-:Y:S01]  /*f400*/  @P5 STG.E.U8 desc[UR26][R170.64], R27 ;  /* 0x0000001baa005986 */ /* 0x000fe2000c10111a */
[----:B------:R-:W-:-:S02]  /*f410*/  SHF.R.S32.HI R5, RZ, 0x8, R5 ;  /* 0x00000008ff057819 */ /* 0x000fc40000011405 */
[----:B------:R-:W-:Y:S02]  /*f420*/  LOP3.LUT R13, R0, 0x24, RZ, 0xfc, !PT ;  /* 0x00000024000d7812 */ /* 0x000fe400078efcff */
[----:B0-----:R-:W-:Y:S01]  /*f430*/  ISETP.LT.AND P5, PT, R4, UR4, !P0 ;  /* 0x0000000404007c0c */ /* 0x001fe2000c7a1270 */
[----:B------:R-:W0:Y:S01]  /*f440*/  LDCU UR4, c[0x0][0x39c] ;  /* 0x00007380ff0477ac */ /* 0x000e220008000800 */
[----:B------:R-:W-:Y:S01]  /*f450*/  LOP3.LUT R4, R0, 0x1c, RZ, 0xfc, !PT ;  /* 0x0000001c00047812 */ /* 0x000fe200078efcff */
[----:B------:R5:W-:Y:S01]  /*f460*/  @P3 STG.E.U8 desc[UR26][R180.64], R5 ;  /* 0x00000005b4003986 */ /* 0x000be2000c10111a */
[----:B----4-:R-:W-:Y:S02]  /*f470*/  PRMT R7, R29, 0x9910, RZ ;  /* 0x000099101d077816 */ /* 0x010fe400000000ff */
[----:B-1----:R-:W-:Y:S01]  /*f480*/  ISETP.LT.AND P3, PT, R4, UR6, !P0 ;  /* 0x0000000604007c0c */ /* 0x002fe2000c761270 */
[----:B------:R-:W1:Y:S01]  /*f490*/  LDCU UR6, c[0x0][0x39c] ;  /* 0x00007380ff0677ac */ /* 0x000e620008000800 */
[----:B------:R-:W-:Y:S01]  /*f4a0*/  LOP3.LUT R4, R0, 0x1d, RZ, 0xfc, !PT ;  /* 0x0000001d00047812 */ /* 0x000fe200078efcff */
[----:B------:R-:W-:Y:S01]  /*f4b0*/  @P4 STG.E.U8 desc[UR26][R178.64], R29 ;  /* 0x0000001db2004986 */ /* 0x000fe2000c10111a */
[----:B------:R-:W-:-:S02]  /*f4c0*/  SHF.R.S32.HI R7, RZ, 0x8, R7 ;  /* 0x00000008ff077819 */ /* 0x000fc40000011407 */
[----:B--2---:R-:W-:Y:S01]  /*f4d0*/  ISETP.LT.AND P4, PT, R4, UR7, !P0 ;  /* 0x0000000704007c0c */ /* 0x004fe2000c781270 */
[----:B------:R-:W2:Y:S01]  /*f4e0*/  LDCU UR7, c[0x0][0x39c] ;  /* 0x00007380ff0777ac */ /* 0x000ea20008000800 */
[----:B------:R-:W-:Y:S01]  /*f4f0*/  LOP3.LUT R4, R0, 0x1e, RZ, 0xfc, !PT ;  /* 0x0000001e00047812 */ /* 0x000fe200078efcff */
[----:B------:R4:W-:Y:S01]  /*f500*/  @P6 STG.E.U8 desc[UR26][R174.64], R7 ;  /* 0x00000007ae006986 */ /* 0x0009e2000c10111a */
[----:B-----5:R-:W-:Y:S02]  /*f510*/  PRMT R5, R31, 0x9910, RZ ;  /* 0x000099101f057816 */ /* 0x020fe400000000ff */
[----:B------:R-:W-:Y:S01]  /*f520*/  PRMT R17, R125, 0x9910, RZ ;  /* 0x000099107d117816 */ /* 0x000fe200000000ff */
        /* <DEDUP_REMOVED lines=9> */
[----:B----4-:R-:W-:Y:S02]  /*f5c0*/  PRMT R7, R33, 0x9910, RZ ;  /* 0x0000991021077816 */ /* 0x010fe400000000ff */
[----:B--2---:R-:W-:Y:S01]  /*f5d0*/  ISETP.LT.AND P5, PT, R4, UR7, !P0 ;  /* 0x0000000704007c0c */ /* 0x004fe2000c7a1270 */
[----:B------:R-:W2:Y:S01]  /*f5e0*/  LDCU UR7, c[0x0][0x39c] ;  /* 0x00007380ff0777ac */ /* 0x000ea20008000800 */
[----:B------:R-:W-:Y:S01]  /*f5f0*/  SHF.R.S32.HI R7, RZ, 0x8, R7 ;  /* 0x00000008ff077819 */ /* 0x000fe20000011407 */
[----:B------:R-:W-:Y:S01]  /*f600*/  @P3 STG.E.U8 desc[UR26][R190.64], R33 ;  /* 0x00000021be003986 */ /* 0x000fe2000c10111a */
[----:B------:R-:W-:-:S02]  /*f610*/  LOP3.LUT R4, R0, 0x21, RZ, 0xfc, !PT ;  /* 0x0000002100047812 */ /* 0x000fc400078efcff */
[----:B------:R-:W-:Y:S01]  /*f620*/  SHF.R.S32.HI R17, RZ, 0x8, R17 ;  /* 0x00000008ff117819 */ /* 0x000fe20000011411 */
[----:B------:R4:W-:Y:S01]  /*f630*/  @P4 STG.E.U8 desc[UR26][R188.64], R7 ;  /* 0x00000007bc004986 */ /* 0x0009e2000c10111a */
[----:B0-----:R-:W-:Y:S01]  /*f640*/  ISETP.LT.AND P3, PT, R4, UR4, !P0 ;  /* 0x0000000404007c0c */ /* 0x001fe2000c761270 */
[----:B------:R-:W0:Y:S01]  /*f650*/  LDCU UR4, c[0x0][0x39c] ;  /* 0x00007380ff0477ac */ /* 0x000e220008000800 */
[----:B-----5:R-:W-:Y:S01]  /*f660*/  LOP3.LUT R5, R0, 0x22, RZ, 0xfc, !PT ;  /* 0x0000002200057812 */ /* 0x020fe200078efcff */
[----:B------:R-:W-:Y:S01]  /*f670*/  @P6 STG.E.U8 desc[UR26][R186.64], R35 ;  /* 0x00000023ba006986 */ /* 0x000fe2000c10111a */
[C---:B------:R-:W-:Y:S02]  /*f680*/  IADD3 R4, P6, PT, R192.reuse, R2, RZ ;  /* 0x00000002c0047210 */ /* 0x040fe40007fde0ff */
[----:B-1----:R-:W-:Y:S01]  /*f690*/  ISETP.LT.AND P4, PT, R5, UR6, !P0 ;  /* 0x0000000605007c0c */ /* 0x002fe2000c781270 */
[----:B------:R-:W1:Y:S01]  /*f6a0*/  LDCU UR6, c[0x0][0x39c] ;  /* 0x00007380ff0677ac */ /* 0x000e620008000800 */
[C---:B------:R-:W-:Y:S01]  /*f6b0*/  LEA.HI.X.SX32 R5, R192.reuse, R3, 0x1, P6 ;  /* 0x00000003c0057211 */ /* 0x040fe200030f0eff */
[----:B------:R-:W-:Y:S01]  /*f6c0*/  VIADD R192, R192, UR5 ;  /* 0x00000005c0c07c36 */ /* 0x000fe20008000000 */
[----:B------:R-:W-:-:S02]  /*f6d0*/  PRMT R19, R131, 0x9910, RZ ;  /* 0x0000991083137816 */ /* 0x000fc400000000ff */
[----:B--2---:R-:W-:Y:S01]  /*f6e0*/  ISETP.LT.AND P6, PT, R6, UR7, !P0 ;  /* 0x0000000706007c0c */ /* 0x004fe2000c7c1270 */
[----:B------:R2:W-:Y:S01]  /*f6f0*/  @P2 STG.E.U8 desc[UR26][R4.64], R11 ;  /* 0x0000000b04002986 */ /* 0x0005e2000c10111a */
[CC--:B------:R-:W-:Y:S01]  /*f700*/  IADD3 R6, P2, PT, R192.reuse, R2.reuse, RZ ;  /* 0x00000002c0067210 */ /* 0x0c0fe20007f5e0ff */
[C---:B------:R-:W-:Y:S01]  /*f710*/  VIADD R10, R192.reuse, UR5 ;  /* 0x00000005c00a7c36 */ /* 0x040fe20008000000 */
[----:B------:R-:W5:Y:S01]  /*f720*/  LDCU UR7, c[0x0][0x39c] ;  /* 0x00007380ff0777ac */ /* 0x000f620008000800 */
[----:B------:R-:W-:Y:S02]  /*f730*/  SHF.R.S32.HI R19, RZ, 0x8, R19 ;  /* 0x00000008ff137819 */ /* 0x000fe40000011413 */
[----:B----4-:R-:W-:Y:S02]  /*f740*/  LEA.HI.X.SX32 R7, R192, R3, 0x1, P2 ;  /* 0x00000003c0077211 */ /* 0x010fe400010f0eff */
[----:B------:R-:W-:-:S03]  /*f750*/  IADD3 R8, P2, PT, R10, R2, RZ ;  /* 0x000000020a087210 */ /* 0x000fc60007f5e0ff */
[----:B------:R4:W-:Y:S01]  /*f760*/  @P5 STG.E.U8 desc[UR26][R6.64], R37 ;  /* 0x0000002506005986 */ /* 0x0009e2000c10111a */
[C---:B------:R-:W-:Y:S01]  /*f770*/  LEA.HI.X.SX32 R9, R10.reuse, R3, 0x1, P2 ;  /* 0x000000030a097211 */ /* 0x040fe200010f0eff */
[----:B------:R-:W-:Y:S01]  /*f780*/  VIADD R10, R10, UR5 ;  /* 0x000000050a0a7c36 */ /* 0x000fe20008000000 */
[----:B--2---:R-:W-:Y:S02]  /*f790*/  SHF.R.S32.HI R11, RZ, 0x8, R12 ;  /* 0x00000008ff0b7819 */ /* 0x004fe4000001140c */
[----:B------:R-:W-:Y:S02]  /*f7a0*/  LOP3.LUT R5, R0, 0x25, RZ, 0xfc, !PT ;  /* 0x0000002500057812 */ /* 0x000fe400078efcff */
[----:B------:R-:W-:Y:S01]  /*f7b0*/  IADD3 R4, P5, PT, R10, R2, RZ ;  /* 0x000000020a047210 */ /* 0x000fe20007fbe0ff */
[----:B------:R2:W-:Y:S01]  /*f7c0*/  @P3 STG.E.U8 desc[UR26][R8.64], R11 ;  /* 0x0000000b08003986 */ /* 0x0005e2000c10111a */
[----:B0-----:R-:W-:Y:S01]  /*f7d0*/  ISETP.LT.AND P2, PT, R13, UR4, !P0 ;  /* 0x000000040d007c0c */ /* 0x001fe2000c741270 */
[----:B------:R-:W0:Y:S01]  /*f7e0*/  LDCU UR4, c[0x0][0x39c] ;  /* 0x00007380ff0477ac */ /* 0x000e220008000800 */
[----:B-1----:R-:W-:-:S02]  /*f7f0*/  ISETP.LT.AND P3, PT, R5, UR6, !P0 ;  /* 0x0000000605007c0c */ /* 0x002fc4000c761270 */
[CC--:B------:R-:W-:Y:S01]  /*f800*/  LEA.HI.X.SX32 R5, R10.reuse, R3.reuse, 0x1, P5 ;  /* 0x000000030a057211 */ /* 0x0c0fe200028f0eff */
[----:B------:R-:W-:Y:S01]  /*f810*/  VIADD R10, R10, UR5 ;  /* 0x000000050a0a7c36 */ /* 0x000fe20008000000 */
[----:B------:R-:W-:Y:S01]  /*f820*/  PRMT R13, R39, 0x9910, RZ ;  /* 0x00009910270d7816 */ /* 0x000fe200000000ff */
[----:B------:R-:W1:Y:S01]  /*f830*/  LDCU UR6, c[0x0][0x39c] ;  /* 0x00007380ff0677ac */ /* 0x000e620008000800 */
[----:B------:R-:W-:Y:S01]  /*f840*/  LOP3.LUT R12, R0, 0x26, RZ, 0xfc, !PT ;  /* 0x00000026000c7812 */ /* 0x000fe200078efcff */
[----:B------:R0:W-:Y:S01]  /*f850*/  @P4 STG.E.U8 desc[UR26][R4.64], R39 ;  /* 0x0000002704004986 */ /* 0x0001e2000c10111a */
[C---:B----4-:R-:W-:Y:S01]  /*f860*/  IADD3 R6, P4, PT, R10.reuse, R2, RZ ;  /* 0x000000020a067210 */ /* 0x050fe20007f9e0ff */
[C---:B--2---:R-:W-:Y:S01]  /*f870*/  VIADD R11, R10.reuse, UR5 ;  /* 0x000000050a0b7c36 */ /* 0x044fe20008000000 */
[----:B------:R-:W-:Y:S02]  /*f880*/  SHF.R.S32.HI R13, RZ, 0x8, R13 ;  /* 0x00000008ff0d7819 */ /* 0x000fe4000001140d */
[----:B------:R-:W-:-:S02]  /*f890*/  LEA.HI.X.SX32 R7, R10, R3, 0x1, P4 ;  /* 0x000000030a077211 */ /* 0x000fc400020f0eff */
[CC--:B------:R-:W-:Y:S02]  /*f8a0*/  IADD3 R8, P4, PT, R11.reuse, R2.reuse, RZ ;  /* 0x000000020b087210 */ /* 0x0c0fe40007f9e0ff */
[----:B------:R-:W-:Y:S01]  /*f8b0*/  LOP3.LUT R10, R0, 0x27, RZ, 0xfc, !PT ;  /* 0x00000027000a7812 */ /* 0x000fe200078efcff */
[----:B------:R2:W-:Y:S01]  /*f8c0*/  @P6 STG.E.U8 desc[UR26][R6.64], R13 ;  /* 0x0000000d06006986 */ /* 0x0005e2000c10111a */
[C---:B------:R-:W-:Y:S01]  /*f8d0*/  LEA.HI.X.SX32 R9, R11.reuse, R3, 0x1, P4 ;  /* 0x000000030b097211 */ /* 0x040fe200020f0eff */
[----:B------:R-:W-:Y:S01]  /*f8e0*/  VIADD R11, R11, UR5 ;  /* 0x000000050b0b7c36 */ /* 0x000fe20008000000 */
[----:B0-----:R-:W-:Y:S01]  /*f8f0*/  ISETP.LT.AND P4, PT, R10, UR4, !P0 ;  /* 0x000000040a007c0c */ /* 0x001fe2000c781270 */
[----:B------:R-:W0:Y:S01]  /*f900*/  LDCU UR4, c[0x0][0x39c] ;  /* 0x00007380ff0477ac */ /* 0x000e220008000800 */
[----:B------:R-:W-:Y:S01]  /*f910*/  PRMT R10, R41, 0x9910, RZ ;  /* 0x00009910290a7816 */ /* 0x000fe200000000ff */
[----:B------:R4:W-:Y:S01]  /*f920*/  @P2 STG.E.U8 desc[UR26][R8.64], R41 ;  /* 0x0000002908002986 */ /* 0x0009e2000c10111a */
[----:B------:R-:W-:-:S02]  /*f930*/  IADD3 R4, P2, PT, R11, R2, RZ ;  /* 0x000000020b047210 */ /* 0x000fc40007f5e0ff */
[----:B-----5:R-:W-:Y:S01]  /*f940*/  ISETP.LT.AND P5, PT, R12, UR7, !P0 ;  /* 0x000000070c007c0c */ /* 0x020fe2000c7a1270 */
[----:B------:R-:W5:Y:S01]  /*f950*/  LDCU UR7, c[0x0][0x39c] ;  /* 0x00007380ff0777ac */ /* 0x000f620008000800 */
[C---:B------:R-:W-:Y:S01]  /*f960*/  LEA.HI.X.SX32 R5, R11.reuse, R3, 0x1, P2 ;  /* 0x000000030b057211 */ /* 0x040fe200010f0eff */
[----:B------:R-:W-:Y:S01]  /*f970*/  VIADD R11, R11, UR5 ;  /* 0x000000050b0b7c36 */ /* 0x000fe20008000000 */
[----:B--2---:R-:W-:Y:S02]  /*f980*/  SHF.R.S32.HI R13, RZ, 0x8, R10 ;  /* 0x00000008ff0d7819 */ /* 0x004fe4000001140a */
[----:B------:R-:W-:Y:S01]  /*f990*/  LOP3.LUT R12, R0, 0x28, RZ, 0xfc, !PT ;  /* 0x00000028000c7812 */ /* 0x000fe200078efcff */
[C---:B------:R-:W-:Y:S02]  /*f9a0*/  VIADD R10, R11.reuse, UR5 ;  /* 0x000000050b0a7c36 */ /* 0x040fe40008000000 */
[----:B------:R2:W-:Y:S01]  /*f9b0*/  @P3 STG.E.U8 desc[UR26][R4.64], R13 ;  /* 0x0000000d04003986 */ /* 0x0005e2000c10111a */
[----:B-1----:R-:W-:Y:S01]  /*f9c0*/  ISETP.LT.AND P2, PT, R12, UR6, !P0 ;  /* 0x000000060c007c0c */ /* 0x002fe2000c741270 */
[----:B------:R-:W1:Y:S01]  /*f9d0*/  LDCU UR6, c[0x0][0x39c] ;  /* 0x00007380ff0677ac */ /* 0x000e620008000800 */
[----:B------:R-:W-:-:S02]  /*f9e0*/  IADD3 R6, P3, PT, R11, R2, RZ ;  /* 0x000000020b067210 */ /* 0x000fc40007f7e0ff */
[----:B------:R-:W-:Y:S02]  /*f9f0*/  PRMT R12, R43, 0x9910, RZ ;  /* 0x000099102b0c7816 */ /* 0x000fe400000000ff */
[----:B----4-:R-:W-:Y:S02]  /*fa00*/  LOP3.LUT R8, R0, 0x29, RZ, 0xfc, !PT ;  /* 0x0000002900087812 */ /* 0x010fe400078efcff */
[----:B------:R-:W-:Y:S01]  /*fa10*/  LEA.HI.X.SX32 R7, R11, R3, 0x1, P3 ;  /* 0x000000030b077211 */ /* 0x000fe200018f0eff */
[----:B------:R-:W-:Y:S01]  /*fa20*/  IMAD.MOV.U32 R11, RZ, RZ, R12 ;  /* 0x000000ffff0b7224 */ /* 0x000fe200078e000c */
[----:B0-----:R-:W-:Y:S01]  /*fa30*/  ISETP.LT.AND P3, PT, R8, UR4, !P0 ;  /* 0x0000000408007c0c */ /* 0x001fe2000c761270 */
[----:B------:R-:W0:Y:S01]  /*fa40*/  LDCU UR4, c[0x0][0x39c] ;  /* 0x00007380ff0477ac */ /* 0x000e220008000800 */
[----:B------:R-:W-:Y:S01]  /*fa50*/  LOP3.LUT R9, R0, 0x2a, RZ, 0xfc, !PT ;  /* 0x0000002a00097812 */ /* 0x000fe200078efcff */
[----:B------:R4:W-:Y:S01]  /*fa60*/  @P5 STG.E.U8 desc[UR26][R6.64], R43 ;  /* 0x0000002b06005986 */ /* 0x0009e2000c10111a */
[----:B------:R-:W-:-:S02]  /*fa70*/  IADD3 R8, P6, PT, R10, R2, RZ ;  /* 0x000000020a087210 */ /* 0x000fc40007fde0ff */
[----:B-----5:R-:W-:Y:S01]  /*fa80*/  ISETP.LT.AND P5, PT, R9, UR7, !P0 ;  /* 0x0000000709007c0c */ /* 0x020fe2000c7a1270 */
[----:B------:R-:W5:Y:S01]  /*fa90*/  LDCU UR7, c[0x0][0x39c] ;  /* 0x00007380ff0777ac */ /* 0x000f620008000800 */
[C---:B------:R-:W-:Y:S01]  /*faa0*/  LEA.HI.X.SX32 R9, R10.reuse, R3, 0x1, P6 ;  /* 0x000000030a097211 */ /* 0x040fe200030f0eff */
[----:B------:R-:W-:Y:S01]  /*fab0*/  VIADD R10, R10, UR5 ;  /* 0x000000050a0a7c36 */ /* 0x000fe20008000000 */
[----:B------:R-:W-:Y:S02]  /*fac0*/  SHF.R.S32.HI R11, RZ, 0x8, R11 ;  /* 0x00000008ff0b7819 */ /* 0x000fe4000001140b */
[----:B--2---:R-:W-:Y:S02]  /*fad0*/  LOP3.LUT R5, R0, 0x2b, RZ, 0xfc, !PT ;  /* 0x0000002b00057812 */ /* 0x004fe400078efcff */
[----:B------:R-:W-:Y:S01]  /*fae0*/  PRMT R13, R45, 0x9910, RZ ;  /* 0x000099102d0d7816 */ /* 0x000fe200000000ff */
[----:B------:R2:W-:Y:S01]  /*faf0*/  @P4 STG.E.U8 desc[UR26][R8.64], R11 ;  /* 0x0000000b08004986 */ /* 0x0005e2000c10111a */
[----:B------:R-:W-:-:S02]  /*fb00*/  IADD3 R4, P4, PT, R10, R2, RZ ;  /* 0x000000020a047210 */ /* 0x000fc40007f9e0ff */
[----:B-1----:R-:W-:Y:S01]  /*fb10*/  ISETP.LT.AND P6, PT, R5, UR6, !P0 ;  /* 0x0000000605007c0c */ /* 0x002fe2000c7c1270 */
[----:B------:R-:W1:Y:S01]  /*fb20*/  LDCU UR6, c[0x0][0x39c] ;  /* 0x00007380ff0677ac */ /* 0x000e620008000800 */
[CC--:B------:R-:W-:Y:S01]  /*fb30*/  LEA.HI.X.SX32 R5, R10.reuse, R3.reuse, 0x1, P4 ;  /* 0x000000030a057211 */ /* 0x0c0fe200020f0eff */
[----:B------:R-:W-:Y:S01]  /*fb40*/  VIADD R10, R10, UR5 ;  /* 0x000000050a0a7c36 */ /* 0x000fe20008000000 */
[----:B----4-:R-:W-:Y:S02]  /*fb50*/  LOP3.LUT R7, R0, 0x2c, RZ, 0xfc, !PT ;  /* 0x0000002c00077812 */ /* 0x010fe400078efcff */
[----:B------:R-:W-:Y:S01]  /*fb60*/  SHF.R.S32.HI R13, RZ, 0x8, R13 ;  /* 0x00000008ff0d7819 */ /* 0x000fe2000001140d */
[----:B------:R4:W-:Y:S01]  /*fb70*/  @P2 STG.E.U8 desc[UR26][R4.64], R45 ;  /* 0x0000002d04002986 */ /* 0x0009e2000c10111a */
[C---:B------:R-:W-:Y:S01]  /*fb80*/  IADD3 R6, P2, PT, R10.reuse, R2, RZ ;  /* 0x000000020a067210 */ /* 0x040fe20007f5e0ff */
[C---:B--2---:R-:W-:Y:S01]  /*fb90*/  VIADD R11, R10.reuse, UR5 ;  /* 0x000000050a0b7c36 */ /* 0x044fe20008000000 */
[----:B0-----:R-:W-:Y:S01]  /*fba0*/  ISETP.LT.AND P4, PT, R7, UR4, !P0 ;  /* 0x0000000407007c0c */ /* 0x001fe2000c781270 */
[----:B------:R-:W0:Y:S01]  /*fbb0*/  LDCU UR4, c[0x0][0x39c] ;  /* 0x00007380ff0477ac */ /* 0x000e220008000800 */
[----:B------:R-:W-:-:S02]  /*fbc0*/  LEA.HI.X.SX32 R7, R10, R3, 0x1, P2 ;  /* 0x000000030a077211 */ /* 0x000fc400010f0eff */
[C---:B------:R-:W-:Y:S02]  /*fbd0*/  LOP3.LUT R9, R0.reuse, 0x2d, RZ, 0xfc, !PT ;  /* 0x0000002d00097812 */ /* 0x040fe400078efcff */
[-C--:B------:R-:W-:Y:S01]  /*fbe0*/  IADD3 R8, P2, PT, R11, R2.reuse, RZ ;  /* 0x000000020b087210 */ /* 0x080fe20007f5e0ff */
[----:B------:R2:W-:Y:S01]  /*fbf0*/  @P3 STG.E.U8 desc[UR26][R6.64], R13 ;  /* 0x0000000d06003986 */ /* 0x0005e2000c10111a */
[----:B-----5:R-:W-:Y:S01]  /*fc00*/  ISETP.LT.AND P3, PT, R9, UR7, !P0 ;  /* 0x0000000709007c0c */ /* 0x020fe2000c761270 */
[----:B------:R-:W5:Y:S01]  /*fc10*/  LDCU UR7, c[0x0][0x39c] ;  /* 0x00007380ff0777ac */ /* 0x000f620008000800 */
[C---:B------:R-:W-:Y:S01]  /*fc20*/  LEA.HI.X.SX32 R9, R11.reuse, R3, 0x1, P2 ;  /* 0x000000030b097211 */ /* 0x040fe200010f0eff */
[----:B------:R-:W-:Y:S01]  /*fc30*/  VIADD R11, R11, UR5 ;  /* 0x000000050b0b7c36 */ /* 0x000fe20008000000 */
[----:B----4-:R-:W-:Y:S02]  /*fc40*/  PRMT R5, R47, 0x9910, RZ ;  /* 0x000099102f057816 */ /* 0x010fe400000000ff */
[----:B------:R-:W-:Y:S01]  /*fc50*/  LOP3.LUT R10, R0, 0x2e, RZ, 0xfc, !PT ;  /* 0x0000002e000a7812 */ /* 0x000fe200078efcff */
[----:B------:R4:W-:Y:S01]  /*fc60*/  @P5 STG.E.U8 desc[UR26][R8.64], R47 ;  /* 0x0000002f08005986 */ /* 0x0009e2000c10111a */
[----:B------:R-:W-:-:S02]  /*fc70*/  IADD3 R4, P5, PT, R11, R2, RZ ;  /* 0x000000020b047210 */ /* 0x000fc40007fbe0ff */
[----:B-1----:R-:W-:Y:S01]  /*fc80*/  ISETP.LT.AND P2, PT, R10, UR6, !P0 ;  /* 0x000000060a007c0c */ /* 0x002fe2000c741270 */
[----:B--2---:R-:W-:Y:S01]  /*fc90*/  IMAD.MOV.U32 R13, RZ, RZ, R5 ;  /* 0x000000ffff0d7224 */ /* 0x004fe200078e0005 */
[CC--:B------:R-:W-:Y:S01]  /*fca0*/  LEA.HI.X.SX32 R5, R11.reuse, R3.reuse, 0x1, P5 ;  /* 0x000000030b057211 */ /* 0x0c0fe200028f0eff */
[----:B------:R-:W-:Y:S01]  /*fcb0*/  VIADD R10, R11, UR5 ;  /* 0x000000050b0a7c36 */ /* 0x000fe20008000000 */
[----:B------:R-:W-:Y:S01]  /*fcc0*/  LOP3.LUT R11, R0, 0x2f, RZ, 0xfc, !PT ;  /* 0x0000002f000b7812 */ /* 0x000fe200078efcff */
[----:B------:R-:W1:Y:S01]  /*fcd0*/  LDCU UR6, c[0x0][0x39c] ;  /* 0x00007380ff0677ac */ /* 0x000e620008000800 */
[----:B------:R-:W-:Y:S02]  /*fce0*/  SHF.R.S32.HI R13, RZ, 0x8, R13 ;  /* 0x00000008ff0d7819 */ /* 0x000fe4000001140d */
[C---:B------:R-:W-:Y:S02]  /*fcf0*/  IADD3 R6, P5, PT, R10.reuse, R2, RZ ;  /* 0x000000020a067210 */ /* 0x040fe40007fbe0ff */
[----:B------:R-:W-:Y:S01]  /*fd00*/  PRMT R12, R49, 0x9910, RZ ;  /* 0x00009910310c7816 */ /* 0x000fe200000000ff */
[----:B------:R2:W-:Y:S01]  /*fd10*/  @P6 STG.E.U8 desc[UR26][R4.64], R13 ;  /* 0x0000000d04006986 */ /* 0x0005e2000c10111a */
[----:B0-----:R-:W-:Y:S01]  /*fd20*/  ISETP.LT.AND P6, PT, R11, UR4, !P0 ;  /* 0x000000040b007c0c */ /* 0x001fe2000c7c1270 */
[----:B------:R-:W0:Y:S01]  /*fd30*/  LDCU UR4, c[0x0][0x39c] ;  /* 0x00007380ff0477ac */ /* 0x000e220008000800 */
[C---:B------:R-:W-:Y:S01]  /*fd40*/  LEA.HI.X.SX32 R7, R10.reuse, R3, 0x1, P5 ;  /* 0x000000030a077211 */ /* 0x040fe200028f0eff */
[----:B------:R-:W-:-:S04]  /*fd50*/  VIADD R10, R10, UR5 ;  /* 0x000000050a0a7c36 */ /* 0x000fc80008000000 */
[----:B------:R0:W-:Y:S01]  /*fd60*/  @P4 STG.E.U8 desc[UR26][R6.64], R49 ;  /* 0x0000003106004986 */ /* 0x0001e2000c10111a */
[CC--:B----4-:R-:W-:Y:S01]  /*fd70*/  IADD3 R8, P4, PT, R10.reuse, R2.reuse, RZ ;  /* 0x000000020a087210 */ /* 0x0d0fe20007f9e0ff */
[C---:B------:R-:W-:Y:S01]  /*fd80*/  VIADD R11, R10.reuse, UR5 ;  /* 0x000000050a0b7c36 */ /* 0x040fe20008000000 */
[----:B--2---:R-:W-:Y:S02]  /*fd90*/  SHF.R.S32.HI R13, RZ, 0x8, R12 ;  /* 0x00000008ff0d7819 */ /* 0x004fe4000001140c */
[----:B------:R-:W-:Y:S02]  /*fda0*/  LEA.HI.X.SX32 R9, R10, R3, 0x1, P4 ;  /* 0x000000030a097211 */ /* 0x000fe400020f0eff */
[C---:B------:R-:W-:Y:S02]  /*fdb0*/  LOP3.LUT R5, R0.reuse, 0x31, RZ, 0xfc, !PT ;  /* 0x0000003100057812 */ /* 0x040fe400078efcff */
[----:B------:R-:W-:Y:S01]  /*fdc0*/  IADD3 R4, P5, PT, R11, R2, RZ ;  /* 0x000000020b047210 */ /* 0x000fe20007fbe0ff */
[----:B------:R2:W-:Y:S01]  /*fdd0*/  @P3 STG.E.U8 desc[UR26][R8.64], R13 ;  /* 0x0000000d08003986 */ /* 0x0005e2000c10111a */
[----:B0-----:R-:W-:-:S02]  /*fde0*/  LOP3.LUT R6, R0, 0x32, RZ, 0xfc, !PT ;  /* 0x0000003200067812 */ /* 0x001fc400078efcff */
[----:B-----5:R-:W-:Y:S01]  /*fdf0*/  ISETP.LT.AND P3, PT, R5, UR7, !P0 ;  /* 0x0000000705007c0c */ /* 0x020fe2000c761270 */
[----:B------:R-:W0:Y:S01]  /*fe00*/  LDCU UR7, c[0x0][0x39c] ;  /* 0x00007380ff0777ac */ /* 0x000e220008000800 */
[CC--:B------:R-:W-:Y:S01]  /*fe10*/  LEA.HI.X.SX32 R5, R11.reuse, R3.reuse, 0x1, P5 ;  /* 0x000000030b057211 */ /* 0x0c0fe200028f0eff */
[----:B------:R-:W-:Y:S01]  /*fe20*/  VIADD R11, R11, UR5 ;  /* 0x000000050b0b7c36 */ /* 0x000fe20008000000 */
[----:B------:R-:W-:Y:S01]  /*fe30*/  ISETP.LT.AND P5, PT, R6, UR4, !P0 ;  /* 0x0000000406007c0c */ /* 0x000fe2000c7a1270 */
[----:B------:R-:W4:Y:S01]  /*fe40*/  LDCU UR4, c[0x0][0x39c] ;  /* 0x00007380ff0477ac */ /* 0x000f220008000800 */
[----:B------:R-:W-:Y:S01]  /*fe50*/  PRMT R7, R51, 0x9910, RZ ;  /* 0x0000991033077816 */ /* 0x000fe200000000ff */
[----:B------:R5:W-:Y:S01]  /*fe60*/  @P2 STG.E.U8 desc[UR26][R4.64], R51 ;  /* 0x0000003304002986 */ /* 0x000be2000c10111a */
[----:B-1----:R-:W-:Y:S01]  /*fe70*/  ISETP.LT.AND P4, PT, R14, UR6, !P0 ;  /* 0x000000060e007c0c */ /* 0x002fe2000c781270 */
[----:B------:R-:W1:Y:S01]  /*fe80*/  LDCU UR6, c[0x0][0x39c] ;  /* 0x00007380ff0677ac */ /* 0x000e620008000800 */
[C---:B------:R-:W-:Y:S01]  /*fe90*/  IADD3 R6, P2, PT, R11.reuse, R2, RZ ;  /* 0x000000020b067210 */ /* 0x040fe20007f5e0ff */
[----:B------:R-:W-:Y:S01]  /*fea0*/  VIADD R10, R11, UR5 ;  /* 0x000000050b0a7c36 */ /* 0x000fe20008000000 */
[----:B--2---:R-:W-:Y:S01]  /*feb0*/  PRMT R13, R53, 0x9910, RZ ;  /* 0x00009910350d7816 */ /* 0x004fe200000000ff */
[----:B------:R-:W-:Y:S01]  /*fec0*/  IMAD.MOV.U32 R9, RZ, RZ, R7 ;  /* 0x000000ffff097224 */ /* 0x000fe200078e0007 */
[----:B------:R-:W-:-:S02]  /*fed0*/  LEA.HI.X.SX32 R7, R11, R3, 0x1, P2 ;  /* 0x000000030b077211 */ /* 0x000fc400010f0eff */
[CC--:B------:R-:W-:Y:S02]  /*fee0*/  IADD3 R8, P2, PT, R10.reuse, R2.reuse, RZ ;  /* 0x000000020a087210 */ /* 0x0c0fe40007f5e0ff */
[----:B------:R-:W-:Y:S02]  /*fef0*/  SHF.R.S32.HI R11, RZ, 0x8, R9 ;  /* 0x00000008ff0b7819 */ /* 0x000fe40000011409 */
[C---:B------:R-:W-:Y:S01]  /*ff00*/  LEA.HI.X.SX32 R9, R10.reuse, R3, 0x1, P2 ;  /* 0x000000030a097211 */ /* 0x040fe200010f0eff */
[----:B------:R-:W-:Y:S01]  /*ff10*/  VIADD R10, R10, UR5 ;  /* 0x000000050a0a7c36 */ /* 0x000fe20008000000 */
[C---:B-----5:R-:W-:Y:S01]  /*ff20*/  LOP3.LUT R4, R0.reuse, 0x33, RZ, 0xfc, !PT ;  /* 0x0000003300047812 */ /* 0x060fe200078efcff */
[----:B------:R2:W-:Y:S01]  /*ff30*/  @P6 STG.E.U8 desc[UR26][R6.64], R11 ;  /* 0x0000000b06006986 */ /* 0x0005e2000c10111a */
[----:B------:R-:W-:Y:S02]  /*ff40*/  LOP3.LUT R5, R0, 0x34, RZ, 0xfc, !PT ;  /* 0x0000003400057812 */ /* 0x000fe400078efcff */
[----:B----4-:R-:W-:Y:S01]  /*ff50*/  ISETP.LT.AND P2, PT, R4, UR4, !P0 ;  /* 0x0000000404007c0c */ /* 0x010fe2000c741270 */
[----:B------:R4:W-:Y:S01]  /*ff60*/  @P4 STG.E.U8 desc[UR26][R8.64], R53 ;  /* 0x0000003508004986 */ /* 0x0009e2000c10111a */
[----:B------:R-:W-:Y:S01]  /*ff70*/  IADD3 R4, P6, PT, R10, R2, RZ ;  /* 0x000000020a047210 */ /* 0x000fe20007fde0ff */
[----:B------:R-:W5:Y:S01]  /*ff80*/  LDCU UR4, c[0x0][0x39c] ;  /* 0x00007380ff0477ac */ /* 0x000f620008000800 */
[----:B-1----:R-:W-:-:S02]  /*ff90*/  ISETP.LT.AND P4, PT, R5, UR6, !P0 ;  /* 0x0000000605007c0c */ /* 0x002fc4000c781270 */
[C---:B------:R-:W-:Y:S01]  /*ffa0*/  LEA.HI.X.SX32 R5, R10.reuse, R3, 0x1, P6 ;  /* 0x000000030a057211 */ /* 0x040fe200030f0eff */
[----:B------:R-:W-:Y:S01]  /*ffb0*/  VIADD R10, R10, UR5 ;  /* 0x000000050a0a7c36 */ /* 0x000fe20008000000 */
[----:B------:R-:W-:Y:S01]  /*ffc0*/  SHF.R.S32.HI R13, RZ, 0x8, R13 ;  /* 0x00000008ff0d7819 */ /* 0x000fe2000001140d */
[----:B------:R-:W1:Y:S01]  /*ffd0*/  LDCU UR6, c[0x0][0x39c] ;  /* 0x00007380ff0677ac */ /* 0x000e620008000800 */
[----:B------:R-:W-:Y:S01]  /*ffe0*/  LOP3.LUT R12, R0, 0x35, RZ, 0xfc, !PT ;  /* 0x00000035000c7812 */ /* 0x000fe200078efcff */
[----:B--2---:R-:W-:Y:S01]  /*fff0*/  VIADD R11, R10, UR5 ;  /* 0x000000050a0b7c36 */ /* 0x004fe20008000000 */
[----:B------:R-:W-:Y:S01]  /*10000*/  LOP3.LUT R14, R0, 0x42, RZ, 0xfc, !PT ;  /* 0x00000042000e7812 */ /* 0x000fe200078efcff */
[----:B------:R2:W-:Y:S01]  /*10010*/  @P3 STG.E.U8 desc[UR26][R4.64], R13 ;  /* 0x0000000d04003986 */ /* 0x0005e2000c10111a */
[----:B------:R-:W-:Y:S02]  /*10020*/  IADD3 R6, P3, PT, R10, R2, RZ ;  /* 0x000000020a067210 */ /* 0x000fe40007f7e0ff */
[----:B----4-:R-:W-:-:S02]  /*10030*/  PRMT R9, R55, 0x9910, RZ ;  /* 0x0000991037097816 */ /* 0x010fc400000000ff */
[-C--:B------:R-:W-:Y:S02]  /*10040*/  LEA.HI.X.SX32 R7, R10, R3.reuse, 0x1, P3 ;  /* 0x000000030a077211 */ /* 0x080fe400018f0eff */
[C---:B------:R-:W-:Y:S01]  /*10050*/  IADD3 R8, P3, PT, R11.reuse, R2, RZ ;  /* 0x000000020b087210 */ /* 0x040fe20007f7e0ff */
[----:B------:R-:W-:Y:S01]  /*10060*/  IMAD.MOV.U32 R10, RZ, RZ, R9 ;  /* 0x000000ffff0a7224 */ /* 0x000fe200078e0009 */
[----:B0-----:R-:W-:Y:S01]  /*10070*/  ISETP.LT.AND P6, PT, R12, UR7, !P0 ;  /* 0x000000070c007c0c */ /* 0x001fe2000c7c1270 */
[----:B------:R-:W0:Y:S01]  /*10080*/  LDCU UR7, c[0x0][0x39c] ;  /* 0x00007380ff0777ac */ /* 0x000e220008000800 */
[C---:B------:R-:W-:Y:S01]  /*10090*/  LEA.HI.X.SX32 R9, R11.reuse, R3, 0x1, P3 ;  /* 0x000000030b097211 */ /* 0x040fe200018f0eff */
[----:B------:R-:W-:Y:S01]  /*100a0*/  VIADD R11, R11, UR5 ;  /* 0x000000050b0b7c36 */ /* 0x000fe20008000000 */
[----:B--2---:R-:W-:Y:S01]  /*100b0*/  SHF.R.S32.HI R13, RZ, 0x8, R10 ;  /* 0x00000008ff0d7819 */ /* 0x004fe2000001140a */
[----:B------:R2:W-:Y:S01]  /*100c0*/  @P5 STG.E.U8 desc[UR26][R6.64], R55 ;  /* 0x0000003706005986 */ /* 0x0005e2000c10111a */
[----:B------:R-:W-:-:S02]  /*100d0*/  LOP3.LUT R5, R0, 0x37, RZ, 0xfc, !PT ;  /* 0x0000003700057812 */ /* 0x000fc400078efcff */
[----:B------:R-:W-:Y:S01]  /*100e0*/  LOP3.LUT R12, R0, 0x36, RZ, 0xfc, !PT ;  /* 0x00000036000c7812 */ /* 0x000fe200078efcff */
[----:B------:R4:W-:Y:S01]  /*100f0*/  @P2 STG.E.U8 desc[UR26][R8.64], R13 ;  /* 0x0000000d08002986 */ /* 0x0009e2000c10111a */
[----:B------:R-:W-:Y:S02]  /*10100*/  IADD3 R4, P5, PT, R11, R2, RZ ;  /* 0x000000020b047210 */ /* 0x000fe40007fbe0ff */
[----:B-1----:R-:W-:Y:S01]  /*10110*/  ISETP.LT.AND P2, PT, R5, UR6, !P0 ;  /* 0x0000000605007c0c */ /* 0x002fe2000c741270 */
[----:B------:R-:W1:Y:S01]  /*10120*/  LDCU UR6, c[0x0][0x39c] ;  /* 0x00007380ff0677ac */ /* 0x000e620008000800 */
[----:B-----5:R-:W-:Y:S02]  /*10130*/  ISETP.LT.AND P3, PT, R12, UR4, !P0 ;  /* 0x000000040c007c0c */ /* 0x020fe4000c761270 */
[C---:B------:R-:W-:Y:S01]  /*10140*/  LEA.HI.X.SX32 R5, R11.reuse, R3, 0x1, P5 ;  /* 0x000000030b057211 */ /* 0x040fe200028f0eff */
[----:B------:R-:W5:Y:S01]  /*10150*/  LDCU UR4, c[0x0][0x39c] ;  /* 0x00007380ff0477ac */ /* 0x000f620008000800 */
[----:B------:R-:W-:Y:S01]  /*10160*/  VIADD R11, R11, UR5 ;  /* 0x000000050b0b7c36 */ /* 0x000fe20008000000 */
[----:B--2---:R-:W-:-:S02]  /*10170*/  PRMT R7, R57, 0x9910, RZ ;  /* 0x0000991039077816 */ /* 0x004fc400000000ff */
[----:B------:R-:W-:Y:S01]  /*10180*/  LOP3.LUT R10, R0, 0x38, RZ, 0xfc, !PT ;  /* 0x00000038000a7812 */ /* 0x000fe200078efcff */
[----:B------:R2:W-:Y:S01]  /*10190*/  @P4 STG.E.U8 desc[UR26][R4.64], R57 ;  /* 0x0000003904004986 */ /* 0x0005e2000c10111a */
[CC--:B------:R-:W-:Y:S01]  /*101a0*/  IADD3 R6, P4, PT, R11.reuse, R2.reuse, RZ ;  /* 0x000000020b067210 */ /* 0x0c0fe20007f9e0ff */
[----:B----4-:R-:W-:Y:S01]  /*101b0*/  IMAD.MOV.U32 R8, RZ, RZ, R7 ;  /* 0x000000ffff087224 */ /* 0x010fe200078e0007 */
[----:B0-----:R-:W-:Y:S01]  /*101c0*/  ISETP.LT.AND P5, PT, R10, UR7, !P0 ;  /* 0x000000070a007c0c */ /* 0x001fe2000c7a1270 */
[C---:B------:R-:W-:Y:S01]  /*101d0*/  VIADD R10, R11.reuse, UR5 ;  /* 0x000000050b0a7c36 */ /* 0x040fe20008000000 */
[----:B------:R-:W-:Y:S01]  /*101e0*/  LEA.HI.X.SX32 R7, R11, R3, 0x1, P4 ;  /* 0x000000030b077211 */ /* 0x000fe200020f0eff */
[----:B------:R-:W0:Y:S01]  /*101f0*/  LDCU UR7, c[0x0][0x39c] ;  /* 0x00007380ff0777ac */ /* 0x000e220008000800 */
[----:B------:R-:W-:Y:S02]  /*10200*/  SHF.R.S32.HI R11, RZ, 0x8, R8 ;  /* 0x00000008ff0b7819 */ /* 0x000fe40000011408 */
[----:B------:R-:W-:-:S02]  /*10210*/  IADD3 R8, P4, PT, R10, R2, RZ ;  /* 0x000000020a087210 */ /* 0x000fc40007f9e0ff */
[----:B------:R-:W-:Y:S01]  /*10220*/  LOP3.LUT R12, R0, 0x39, RZ, 0xfc, !PT ;  /* 0x00000039000c7812 */ /* 0x000fe200078efcff */
[----:B------:R4:W-:Y:S01]  /*10230*/  @P6 STG.E.U8 desc[UR26][R6.64], R11 ;  /* 0x0000000b06006986 */ /* 0x0009e2000c10111a */
[C---:B------:R-:W-:Y:S01]  /*10240*/  LEA.HI.X.SX32 R9, R10.reuse, R3, 0x1, P4 ;  /* 0x000000030a097211 */ /* 0x040fe200020f0eff */
[----:B------:R-:W-:Y:S01]  /*10250*/  VIADD R10, R10, UR5 ;  /* 0x000000050a0a7c36 */ /* 0x000fe20008000000 */
[----:B-----5:R-:W-:Y:S01]  /*10260*/  ISETP.LT.AND P4, PT, R12, UR4, !P0 ;  /* 0x000000040c007c0c */ /* 0x020fe2000c781270 */
[----:B------:R-:W5:Y:S01]  /*10270*/  LDCU UR4, c[0x0][0x39c] ;  /* 0x00007380ff0477ac */ /* 0x000f620008000800 */
[----:B------:R-:W-:Y:S01]  /*10280*/  PRMT R13, R59, 0x9910, RZ ;  /* 0x000099103b0d7816 */ /* 0x000fe200000000ff */
[----:B------:R0:W-:Y:S01]  /*10290*/  @P3 STG.E.U8 desc[UR26][R8.64], R59 ;  /* 0x0000003b08003986 */ /* 0x0001e2000c10111a */
[----:B--2---:R-:W-:Y:S02]  /*102a0*/  IADD3 R4, P3, PT, R10, R2, RZ ;  /* 0x000000020a047210 */ /* 0x004fe40007f7e0ff */
[----:B------:R-:W-:-:S02]  /*102b0*/  SHF.R.S32.HI R13, RZ, 0x8, R13 ;  /* 0x00000008ff0d7819 */ /* 0x000fc4000001140d */
[C---:B------:R-:W-:Y:S01]  /*102c0*/  LEA.HI.X.SX32 R5, R10.reuse, R3, 0x1, P3 ;  /* 0x000000030a057211 */ /* 0x040fe200018f0eff */
[----:B------:R-:W-:Y:S01]  /*102d0*/  VIADD R10, R10, UR5 ;  /* 0x000000050a0a7c36 */ /* 0x000fe20008000000 */
[----:B------:R-:W-:-:S03]  /*102e0*/  LOP3.LUT R12, R0, 0x3a, RZ, 0xfc, !PT ;  /* 0x0000003a000c7812 */ /* 0x000fc600078efcff */
[----:B------:R2:W-:Y:S01]  /*102f0*/  @P2 STG.E.U8 desc[UR26][R4.64], R13 ;  /* 0x0000000d04002986 */ /* 0x0005e2000c10111a */
[----:B-1----:R-:W-:Y:S01]  /*10300*/  ISETP.LT.AND P3, PT, R12, UR6, !P0 ;  /* 0x000000060c007c0c */ /* 0x002fe2000c761270 */
[----:B------:R-:W1:Y:S01]  /*10310*/  LDCU UR6, c[0x0][0x39c] ;  /* 0x00007380ff0677ac */ /* 0x000e620008000800 */
[CC--:B----4-:R-:W-:Y:S01]  /*10320*/  IADD3 R6, P2, PT, R10.reuse, R2.reuse, RZ ;  /* 0x000000020a067210 */ /* 0x0d0fe20007f5e0ff */
[----:B------:R-:W-:Y:S01]  /*10330*/  VIADD R11, R10, UR5 ;  /* 0x000000050a0b7c36 */ /* 0x000fe20008000000 */
[----:B------:R-:W-:Y:S02]  /*10340*/  PRMT R12, R61, 0x9910, RZ ;  /* 0x000099103d0c7816 */ /* 0x000fe400000000ff */
[----:B0-----:R-:W-:Y:S02]  /*10350*/  LOP3.LUT R8, R0, 0x3b, RZ, 0xfc, !PT ;  /* 0x0000003b00087812 */ /* 0x001fe400078efcff */
[----:B------:R-:W-:Y:S01]  /*10360*/  LEA.HI.X.SX32 R7, R10, R3, 0x1, P2 ;  /* 0x000000030a077211 */ /* 0x000fe200010f0eff */
[----:B------:R-:W-:Y:S01]  /*10370*/  IMAD.MOV.U32 R10, RZ, RZ, R12 ;  /* 0x000000ffff0a7224 */ /* 0x000fe200078e000c */
[----:B-----5:R-:W-:Y:S01]  /*10380*/  ISETP.LT.AND P2, PT, R8, UR4, !P0 ;  /* 0x0000000408007c0c */ /* 0x020fe2000c741270 */
[----:B------:R-:W0:Y:S01]  /*10390*/  LDCU UR4, c[0x0][0x39c] ;  /* 0x00007380ff0477ac */ /* 0x000e220008000800 */
[----:B------:R-:W-:Y:S01]  /*103a0*/  LOP3.LUT R9, R0, 0x3c, RZ, 0xfc, !PT ;  /* 0x0000003c00097812 */ /* 0x000fe200078efcff */
[----:B------:R4:W-:Y:S01]  /*103b0*/  @P5 STG.E.U8 desc[UR26][R6.64], R61 ;  /* 0x0000003d06005986 */ /* 0x0009e2000c10111a */
[----:B------:R-:W-:-:S02]  /*103c0*/  IADD3 R8, P6, PT, R11, R2, RZ ;  /* 0x000000020b087210 */ /* 0x000fc40007fde0ff */
[----:B------:R-:W-:Y:S01]  /*103d0*/  ISETP.LT.AND P5, PT, R9, UR7, !P0 ;  /* 0x0000000709007c0c */ /* 0x000fe2000c7a1270 */
[----:B------:R-:W5:Y:S01]  /*103e0*/  LDCU UR7, c[0x0][0x39c] ;  /* 0x00007380ff0777ac */ /* 0x000f620008000800 */
[C---:B------:R-:W-:Y:S01]  /*103f0*/  LEA.HI.X.SX32 R9, R11.reuse, R3, 0x1, P6 ;  /* 0x000000030b097211 */ /* 0x040fe200030f0eff */
[----:B------:R-:W-:Y:S01]  /*10400*/  VIADD R11, R11, UR5 ;  /* 0x000000050b0b7c36 */ /* 0x000fe20008000000 */
[----:B--2---:R-:W-:Y:S02]  /*10410*/  SHF.R.S32.HI R13, RZ, 0x8, R10 ;  /* 0x00000008ff0d7819 */ /* 0x004fe4000001140a */
[----:B------:R-:W-:Y:S02]  /*10420*/  LOP3.LUT R5, R0, 0x3d, RZ, 0xfc, !PT ;  /* 0x0000003d00057812 */ /* 0x000fe400078efcff */
[----:B------:R-:W-:Y:S01]  /*10430*/  PRMT R10, R63, 0x9910, RZ ;  /* 0x000099103f0a7816 */ /* 0x000fe200000000ff */
[----:B------:R2:W-:Y:S01]  /*10440*/  @P4 STG.E.U8 desc[UR26][R8.64], R13 ;  /* 0x0000000d08004986 */ /* 0x0005e2000c10111a */
[----:B------:R-:W-:-:S02]  /*10450*/  IADD3 R4, P4, PT, R11, R2, RZ ;  /* 0x000000020b047210 */ /* 0x000fc40007f9e0ff */
[----:B-1----:R-:W-:Y:S01]  /*10460*/  ISETP.LT.AND P6, PT, R5, UR6, !P0 ;  /* 0x0000000605007c0c */ /* 0x002fe2000c7c1270 */
[----:B------:R-:W1:Y:S01]  /*10470*/  LDCU UR6, c[0x0][0x39c] ;  /* 0x00007380ff0677ac */ /* 0x000e620008000800 */
[CC--:B------:R-:W-:Y:S01]  /*10480*/  LEA.HI.X.SX32 R5, R11.reuse, R3.reuse, 0x1, P4 ;  /* 0x000000030b057211 */ /* 0x0c0fe200020f0eff */
[----:B------:R-:W-:Y:S01]  /*10490*/  VIADD R11, R11, UR5 ;  /* 0x000000050b0b7c36 */ /* 0x000fe20008000000 */
[C---:B----4-:R-:W-:Y:S02]  /*104a0*/  LOP3.LUT R7, R0.reuse, 0x3e, RZ, 0xfc, !PT ;  /* 0x0000003e00077812 */ /* 0x050fe400078efcff */
[----:B------:R-:W-:Y:S01]  /*104b0*/  LOP3.LUT R12, R0, 0x40, RZ, 0xfc, !PT ;  /* 0x00000040000c7812 */ /* 0x000fe200078efcff */
[----:B------:R4:W-:Y:S01]  /*104c0*/  @P3 STG.E.U8 desc[UR26][R4.64], R63 ;  /* 0x0000003f04003986 */ /* 0x0009e2000c10111a */
[----:B------:R-:W-:Y:S01]  /*104d0*/  IADD3 R6, P3, PT, R11, R2, RZ ;  /* 0x000000020b067210 */ /* 0x000fe20007f7e0ff */
[----:B--2---:R-:W-:Y:S01]  /*104e0*/  IMAD.MOV.U32 R8, RZ, RZ, R10 ;  /* 0x000000ffff087224 */ /* 0x004fe200078e000a */
[----:B0-----:R-:W-:Y:S01]  /*104f0*/  ISETP.LT.AND P4, PT, R7, UR4, !P0 ;  /* 0x0000000407007c0c */ /* 0x001fe2000c781270 */
[C---:B------:R-:W-:Y:S01]  /*10500*/  VIADD R10, R11.reuse, UR5 ;  /* 0x000000050b0a7c36 */ /* 0x040fe20008000000 */
[----:B------:R-:W-:Y:S01]  /*10510*/  LEA.HI.X.SX32 R7, R11, R3, 0x1, P3 ;  /* 0x000000030b077211 */ /* 0x000fe200018f0eff */
[----:B------:R-:W0:Y:S01]  /*10520*/  LDCU UR4, c[0x0][0x39c] ;  /* 0x00007380ff0477ac */ /* 0x000e220008000800 */
[----:B------:R-:W-:-:S02]  /*10530*/  SHF.R.S32.HI R11, RZ, 0x8, R8 ;  /* 0x00000008ff0b7819 */ /* 0x000fc40000011408 */
[----:B------:R-:W-:Y:S02]  /*10540*/  LOP3.LUT R9, R0, 0x3f, RZ, 0xfc, !PT ;  /* 0x0000003f00097812 */ /* 0x000fe400078efcff */
[CC--:B------:R-:W-:Y:S01]  /*10550*/  IADD3 R8, P3, PT, R10.reuse, R2.reuse, RZ ;  /* 0x000000020a087210 */ /* 0x0c0fe20007f7e0ff */
[----:B------:R2:W-:Y:S01]  /*10560*/  @P2 STG.E.U8 desc[UR26][R6.64], R11 ;  /* 0x0000000b06002986 */ /* 0x0005e2000c10111a */
[----:B-----5:R-:W-:Y:S01]  /*10570*/  ISETP.LT.AND P2, PT, R9, UR7, !P0 ;  /* 0x0000000709007c0c */ /* 0x020fe2000c741270 */
[----:B------:R-:W5:Y:S01]  /*10580*/  LDCU UR7, c[0x0][0x39c] ;  /* 0x00007380ff0777ac */ /* 0x000f620008000800 */
[CC--:B------:R-:W-:Y:S01]  /*10590*/  LEA.HI.X.SX32 R9, R10.reuse, R3.reuse, 0x1, P3 ;  /* 0x000000030a097211 */ /* 0x0c0fe200018f0eff */
[----:B------:R-:W-:Y:S01]  /*105a0*/  VIADD R10, R10, UR5 ;  /* 0x000000050a0a7c36 */ /* 0x000fe20008000000 */
[----:B------:R-:W-:Y:S02]  /*105b0*/  PRMT R13, R65, 0x9910, RZ ;  /* 0x00009910410d7816 */ /* 0x000fe400000000ff */
[----:B-1----:R-:W-:Y:S01]  /*105c0*/  ISETP.LT.AND P3, PT, R12, UR6, !P0 ;  /* 0x000000060c007c0c */ /* 0x002fe2000c761270 */
[----:B------:R1:W-:Y:S01]  /*105d0*/  @P5 STG.E.U8 desc[UR26][R8.64], R65 ;  /* 0x0000004108005986 */ /* 0x0003e2000c10111a */
[C---:B----4-:R-:W-:Y:S01]  /*105e0*/  IADD3 R4, P5, PT, R10.reuse, R2, RZ ;  /* 0x000000020a047210 */ /* 0x050fe20007fbe0ff */
[----:B------:R-:W4:Y:S01]  /*105f0*/  LDCU UR6, c[0x0][0x39c] ;  /* 0x00007380ff0677ac */ /* 0x000f220008000800 */
[----:B------:R-:W-:Y:S01]  /*10600*/  SHF.R.S32.HI R13, RZ, 0x8, R13 ;  /* 0x00000008ff0d7819 */ /* 0x000fe2000001140d */
[C---:B--2---:R-:W-:Y:S01]  /*10610*/  VIADD R11, R10.reuse, UR5 ;  /* 0x000000050a0b7c36 */ /* 0x044fe20008000000 */
[----:B------:R-:W-:-:S02]  /*10620*/  LEA.HI.X.SX32 R5, R10, R3, 0x1, P5 ;  /* 0x000000030a057211 */ /* 0x000fc400028f0eff */
[----:B------:R-:W-:Y:S02]  /*10630*/  LOP3.LUT R10, R0, 0x41, RZ, 0xfc, !PT ;  /* 0x00000041000a7812 */ /* 0x000fe400078efcff */
[C---:B------:R-:W-:Y:S01]  /*10640*/  IADD3 R6, P5, PT, R11.reuse, R2, RZ ;  /* 0x000000020b067210 */ /* 0x040fe20007fbe0ff */
[----:B------:R2:W-:Y:S01]  /*10650*/  @P6 STG.E.U8 desc[UR26][R4.64], R13 ;  /* 0x0000000d04006986 */ /* 0x0005e2000c10111a */
[----:B0-----:R-:W-:Y:S01]  /*10660*/  ISETP.LT.AND P6, PT, R10, UR4, !P0 ;  /* 0x000000040a007c0c */ /* 0x001fe2000c7c1270 */
[----:B------:R-:W0:Y:S01]  /*10670*/  LDCU UR4, c[0x0][0x39c] ;  /* 0x00007380ff0477ac */ /* 0x000e220008000800 */
[C---:B------:R-:W-:Y:S01]  /*10680*/  LEA.HI.X.SX32 R7, R11.reuse, R3, 0x1, P5 ;  /* 0x000000030b077211 */ /* 0x040fe200028f0eff */
[----:B------:R-:W-:Y:S01]  /*10690*/  VIADD R11, R11, UR5 ;  /* 0x000000050b0b7c36 */ /* 0x000fe20008000000 */
[----:B------:R-:W-:-:S03]  /*106a0*/  PRMT R12, R67, 0x9910, RZ ;  /* 0x00009910430c7816 */ /* 0x000fc600000000ff */
[----:B------:R0:W-:Y:S01]  /*106b0*/  @P4 STG.E.U8 desc[UR26][R6.64], R67 ;  /* 0x0000004306004986 */ /* 0x0001e2000c10111a */
[CC--:B-1----:R-:W-:Y:S01]  /*106c0*/  IADD3 R8, P4, PT, R11.reuse, R2.reuse, RZ ;  /* 0x000000020b087210 */ /* 0x0c2fe20007f9e0ff */
[C---:B------:R-:W-:Y:S01]  /*106d0*/  VIADD R10, R11.reuse, UR5 ;  /* 0x000000050b0a7c36 */ /* 0x040fe20008000000 */
[----:B--2---:R-:W-:Y:S02]  /*106e0*/  LOP3.LUT R5, R0, 0x43, RZ, 0xfc, !PT ;  /* 0x0000004300057812 */ /* 0x004fe400078efcff */
[-C--:B------:R-:W-:Y:S02]  /*106f0*/  LEA.HI.X.SX32 R9, R11, R3.reuse, 0x1, P4 ;  /* 0x000000030b097211 */ /* 0x080fe400020f0eff */
[----:B------:R-:W-:Y:S02]  /*10700*/  SHF.R.S32.HI R11, RZ, 0x8, R12 ;  /* 0x00000008ff0b7819 */ /* 0x000fe4000001140c */
[-C--:B------:R-:W-:Y:S02]  /*10710*/  IADD3 R4, P5, PT, R10, R2.reuse, RZ ;  /* 0x000000020a047210 */ /* 0x080fe40007fbe0ff */
[----:B0-----:R-:W-:Y:S01]  /*10720*/  LOP3.LUT R6, R0, 0x44, RZ, 0xfc, !PT ;  /* 0x0000004400067812 */ /* 0x001fe200078efcff */
[----:B------:R0:W-:Y:S01]  /*10730*/  @P2 STG.E.U8 desc[UR26][R8.64], R11 ;  /* 0x0000000b08002986 */ /* 0x0001e2000c10111a */
[----:B-----5:R-:W-:Y:S01]  /*10740*/  ISETP.LT.AND P2, PT, R5, UR7, !P0 ;  /* 0x0000000705007c0c */ /* 0x020fe2000c741270 */
[----:B------:R-:W1:Y:S01]  /*10750*/  LDCU UR7, c[0x0][0x39c] ;  /* 0x00007380ff0777ac */ /* 0x000e620008000800 */
[CC--:B------:R-:W-:Y:S01]  /*10760*/  LEA.HI.X.SX32 R5, R10.reuse, R3.reuse, 0x1, P5 ;  /* 0x000000030a057211 */ /* 0x0c0fe200028f0eff */
[----:B------:R-:W-:Y:S01]  /*10770*/  VIADD R10, R10, UR5 ;  /* 0x000000050a0a7c36 */ /* 0x000fe20008000000 */
[----:B------:R-:W-:Y:S01]  /*10780*/  ISETP.LT.AND P5, PT, R6, UR4, !P0 ;  /* 0x0000000406007c0c */ /* 0x000fe2000c7a1270 */
[----:B------:R-:W2:Y:S01]  /*10790*/  LDCU UR4, c[0x0][0x39c] ;  /* 0x00007380ff0477ac */ /* 0x000ea20008000800 */
[----:B----4-:R-:W-:Y:S01]  /*107a0*/  ISETP.LT.AND P4, PT, R14, UR6, !P0 ;  /* 0x000000060e007c0c */ /* 0x010fe2000c781270 */
[----:B------:R4:W-:Y:S01]  /*107b0*/  @P3 STG.E.U8 desc[UR26][R4.64], R69 ;  /* 0x0000004504003986 */ /* 0x0009e2000c10111a */
[C---:B------:R-:W-:Y:S01]  /*107c0*/  IADD3 R6, P3, PT, R10.reuse, R2, RZ ;  /* 0x000000020a067210 */ /* 0x040fe20007f7e0ff */
[----:B------:R-:W5:Y:S01]  /*107d0*/  LDCU UR6, c[0x0][0x39c] ;  /* 0x00007380ff0677ac */ /* 0x000f620008000800 */
[----:B------:R-:W-:Y:S01]  /*107e0*/  PRMT R13, R69, 0x9910, RZ ;  /* 0x00009910450d7816 */ /* 0x000fe200000000ff */
[C---:B0-----:R-:W-:Y:S01]  /*107f0*/  VIADD R11, R10.reuse, UR5 ;  /* 0x000000050a0b7c36 */ /* 0x041fe20008000000 */
[----:B------:R-:W-:-:S02]  /*10800*/  LEA.HI.X.SX32 R7, R10, R3, 0x1, P3 ;  /* 0x000000030a077211 */ /* 0x000fc400018f0eff */
[----:B------:R-:W-:Y:S02]  /*10810*/  SHF.R.S32.HI R13, RZ, 0x8, R13 ;  /* 0x00000008ff0d7819 */ /* 0x000fe4000001140d */
[-C--:B------:R-:W-:Y:S02]  /*10820*/  IADD3 R8, P3, PT, R11, R2.reuse, RZ ;  /* 0x000000020b087210 */ /* 0x080fe40007f7e0ff */
[----:B------:R-:W-:Y:S01]  /*10830*/  PRMT R10, R71, 0x9910, RZ ;  /* 0x00009910470a7816 */ /* 0x000fe200000000ff */
[----:B------:R0:W-:Y:S01]  /*10840*/  @P6 STG.E.U8 desc[UR26][R6.64], R13 ;  /* 0x0000000d06006986 */ /* 0x0001e2000c10111a */
[C---:B------:R-:W-:Y:S01]  /*10850*/  LEA.HI.X.SX32 R9, R11.reuse, R3, 0x1, P3 ;  /* 0x000000030b097211 */ /* 0x040fe200018f0eff */
[----:B------:R-:W-:Y:S01]  /*10860*/  VIADD R11, R11, UR5 ;  /* 0x000000050b0b7c36 */ /* 0x000fe20008000000 */
[C---:B----4-:R-:W-:Y:S02]  /*10870*/  LOP3.LUT R4, R0.reuse, 0x45, RZ, 0xfc, !PT ;  /* 0x0000004500047812 */ /* 0x050fe400078efcff */
[----:B------:R-:W-:Y:S01]  /*10880*/  LOP3.LUT R5, R0, 0x46, RZ, 0xfc, !PT ;  /* 0x0000004600057812 */ /* 0x000fe200078efcff */
[----:B------:R4:W-:Y:S01]  /*10890*/  @P4 STG.E.U8 desc[UR26][R8.64], R71 ;  /* 0x0000004708004986 */ /* 0x0009e2000c10111a */
[----:B--2---:R-:W-:Y:S01]  /*108a0*/  ISETP.LT.AND P3, PT, R4, UR4, !P0 ;  /* 0x0000000404007c0c */ /* 0x004fe2000c761270 */
[----:B------:R-:W2:Y:S01]  /*108b0*/  LDCU UR4, c[0x0][0x39c] ;  /* 0x00007380ff0477ac */ /* 0x000ea20008000800 */
[----:B------:R-:W-:-:S02]  /*108c0*/  IADD3 R4, P6, PT, R11, R2, RZ ;  /* 0x000000020b047210 */ /* 0x000fc40007fde0ff */
[----:B-----5:R-:W-:Y:S01]  /*108d0*/  ISETP.LT.AND P4, PT, R5, UR6, !P0 ;  /* 0x0000000605007c0c */ /* 0x020fe2000c781270 */
[----:B------:R-:W5:Y:S01]  /*108e0*/  LDCU UR6, c[0x0][0x39c] ;  /* 0x00007380ff0677ac */ /* 0x000f620008000800 */
[C---:B------:R-:W-:Y:S01]  /*108f0*/  LEA.HI.X.SX32 R5, R11.reuse, R3, 0x1, P6 ;  /* 0x000000030b057211 */ /* 0x040fe200030f0eff */
[----:B------:R-:W-:Y:S01]  /*10900*/  VIADD R11, R11, UR5 ;  /* 0x000000050b0b7c36 */ /* 0x000fe20008000000 */
[----:B0-----:R-:W-:Y:S02]  /*10910*/  SHF.R.S32.HI R13, RZ, 0x8, R10 ;  /* 0x00000008ff0d7819 */ /* 0x001fe4000001140a */
[----:B------:R-:W-:Y:S01]  /*10920*/  LOP3.LUT R12, R0, 0x47, RZ, 0xfc, !PT ;  /* 0x00000047000c7812 */ /* 0x000fe200078efcff */
[----:B------:R-:W-:Y:S01]  /*10930*/  VIADD R10, R11, UR5 ;  /* 0x000000050b0a7c36 */ /* 0x000fe20008000000 */
[----:B----4-:R-:W-:Y:S01]  /*10940*/  PRMT R9, R73, 0x9910, RZ ;  /* 0x0000991049097816 */ /* 0x010fe200000000ff */
[----:B------:R0:W-:Y:S01]  /*10950*/  @P2 STG.E.U8 desc[UR26][R4.64], R13 ;  /* 0x0000000d04002986 */ /* 0x0001e2000c10111a */
[----:B------:R-:W-:-:S02]  /*10960*/  IADD3 R6, P2, PT, R11, R2, RZ ;  /* 0x000000020b067210 */ /* 0x000fc40007f5e0ff */
[----:B-1----:R-:W-:Y:S01]  /*10970*/  ISETP.LT.AND P6, PT, R12, UR7, !P0 ;  /* 0x000000070c007c0c */ /* 0x002fe2000c7c1270 */
[----:B------:R-:W1:Y:S01]  /*10980*/  LDCU UR7, c[0x0][0x39c] ;  /* 0x00007380ff0777ac */ /* 0x000e620008000800 */
[-C--:B------:R-:W-:Y:S01]  /*10990*/  LEA.HI.X.SX32 R7, R11, R3.reuse, 0x1, P2 ;  /* 0x000000030b077211 */ /* 0x080fe200010f0eff */
[----:B------:R-:W-:Y:S01]  /*109a0*/  IMAD.MOV.U32 R11, RZ, RZ, R9 ;  /* 0x000000ffff0b7224 */ /* 0x000fe200078e0009 */
[----:B------:R-:W-:Y:S02]  /*109b0*/  IADD3 R8, P2, PT, R10, R2, RZ ;  /* 0x000000020a087210 */ /* 0x000fe40007f5e0ff */
[----:B------:R-:W-:Y:S01]  /*109c0*/  LOP3.LUT R12, R0, 0x48, RZ, 0xfc, !PT ;  /* 0x00000048000c7812 */ /* 0x000fe200078efcff */
[----:B------:R4:W-:Y:S01]  /*109d0*/  @P5 STG.E.U8 desc[UR26][R6.64], R73 ;  /* 0x0000004906005986 */ /* 0x0009e2000c10111a */
[C---:B------:R-:W-:Y:S01]  /*109e0*/  LEA.HI.X.SX32 R9, R10.reuse, R3, 0x1, P2 ;  /* 0x000000030a097211 */ /* 0x040fe200010f0eff */
[----:B------:R-:W-:Y:S01]  /*109f0*/  VIADD R10, R10, UR5 ;  /* 0x000000050a0a7c36 */ /* 0x000fe20008000000 */
[----:B------:R-:W-:-:S02]  /*10a00*/  SHF.R.S32.HI R11, RZ, 0x8, R11 ;  /* 0x00000008ff0b7819 */ /* 0x000fc4000001140b */
[----:B0-----:R-:W-:Y:S02]  /*10a10*/  LOP3.LUT R5, R0, 0x49, RZ, 0xfc, !PT ;  /* 0x0000004900057812 */ /* 0x001fe400078efcff */
[-C--:B------:R-:W-:Y:S01]  /*10a20*/  IADD3 R4, P5, PT, R10, R2.reuse, RZ ;  /* 0x000000020a047210 */ /* 0x080fe20007fbe0ff */
[----:B------:R0:W-:Y:S01]  /*10a30*/  @P3 STG.E.U8 desc[UR26][R8.64], R11 ;  /* 0x0000000b08003986 */ /* 0x0001e2000c10111a */
[----:B--2---:R-:W-:Y:S01]  /*10a40*/  ISETP.LT.AND P2, PT, R12, UR4, !P0 ;  /* 0x000000040c007c0c */ /* 0x004fe2000c741270 */
[----:B------:R-:W2:Y:S01]  /*10a50*/  LDCU UR4, c[0x0][0x39c] ;  /* 0x00007380ff0477ac */ /* 0x000ea20008000800 */
[----:B-----5:R-:W-:Y:S02]  /*10a60*/  ISETP.LT.AND P3, PT, R5, UR6, !P0 ;  /* 0x0000000605007c0c */ /* 0x020fe4000c761270 */
[C---:B------:R-:W-:Y:S01]  /*10a70*/  LEA.HI.X.SX32 R5, R10.reuse, R3, 0x1, P5 ;  /* 0x000000030a057211 */ /* 0x040fe200028f0eff */
[----:B------:R-:W-:Y:S01]  /*10a80*/  VIADD R10, R10, UR5 ;  /* 0x000000050a0a7c36 */ /* 0x000fe20008000000 */
[----:B------:R-:W-:Y:S01]  /*10a90*/  PRMT R13, R75, 0x9910, RZ ;  /* 0x000099104b0d7816 */ /* 0x000fe200000000ff */
[----:B------:R-:W5:Y:S01]  /*10aa0*/  LDCU UR6, c[0x0][0x39c] ;  /* 0x00007380ff0677ac */ /* 0x000f620008000800 */
[----:B------:R-:W-:Y:S01]  /*10ab0*/  LOP3.LUT R12, R0, 0x4a, RZ, 0xfc, !PT ;  /* 0x0000004a000c7812 */ /* 0x000fe200078efcff */
[----:B------:R1:W-:Y:S01]  /*10ac0*/  @P4 STG.E.U8 desc[UR26][R4.64], R75 ;  /* 0x0000004b04004986 */ /* 0x0003e2000c10111a */
[C---:B----4-:R-:W-:Y:S01]  /*10ad0*/  IADD3 R6, P4, PT, R10.reuse, R2, RZ ;  /* 0x000000020a067210 */ /* 0x050fe20007f9e0ff */
[----:B0-----:R-:W-:Y:S01]  /*10ae0*/  VIADD R11, R10, UR5 ;  /* 0x000000050a0b7c36 */ /* 0x001fe20008000000 */
[----:B------:R-:W-:-:S02]  /*10af0*/  SHF.R.S32.HI R13, RZ, 0x8, R13 ;  /* 0x00000008ff0d7819 */ /* 0x000fc4000001140d */
[-C--:B------:R-:W-:Y:S02]  /*10b00*/  LEA.HI.X.SX32 R7, R10, R3.reuse, 0x1, P4 ;  /* 0x000000030a077211 */ /* 0x080fe400020f0eff */
[CC--:B------:R-:W-:Y:S02]  /*10b10*/  IADD3 R8, P4, PT, R11.reuse, R2.reuse, RZ ;  /* 0x000000020b087210 */ /* 0x0c0fe40007f9e0ff */
[----:B------:R-:W-:Y:S01]  /*10b20*/  LOP3.LUT R10, R0, 0x4b, RZ, 0xfc, !PT ;  /* 0x0000004b000a7812 */ /* 0x000fe200078efcff */
[----:B------:R0:W-:Y:S01]  /*10b30*/  @P6 STG.E.U8 desc[UR26][R6.64], R13 ;  /* 0x0000000d06006986 */ /* 0x0001e2000c10111a */
[C---:B------:R-:W-:Y:S01]  /*10b40*/  LEA.HI.X.SX32 R9, R11.reuse, R3, 0x1, P4 ;  /* 0x000000030b097211 */ /* 0x040fe200020f0eff */
[----:B------:R-:W-:Y:S01]  /*10b50*/  VIADD R11, R11, UR5 ;  /* 0x000000050b0b7c36 */ /* 0x000fe20008000000 */
[----:B--2---:R-:W-:Y:S01]  /*10b60*/  ISETP.LT.AND P4, PT, R10, UR4, !P0 ;  /* 0x000000040a007c0c */ /* 0x004fe2000c781270 */
[----:B------:R-:W2:Y:S01]  /*10b70*/  LDCU UR4, c[0x0][0x39c] ;  /* 0x00007380ff0477ac */ /* 0x000ea20008000800 */
[----:B------:R-:W-:Y:S01]  /*10b80*/  PRMT R10, R77, 0x9910, RZ ;  /* 0x000099104d0a7816 */ /* 0x000fe200000000ff */
[----:B------:R4:W-:Y:S01]  /*10b90*/  @P2 STG.E.U8 desc[UR26][R8.64], R77 ;  /* 0x0000004d08002986 */ /* 0x0009e2000c10111a */
[----:B-1----:R-:W-:-:S02]  /*10ba0*/  IADD3 R4, P2, PT, R11, R2, RZ ;  /* 0x000000020b047210 */ /* 0x002fc40007f5e0ff */
[----:B------:R-:W-:Y:S01]  /*10bb0*/  ISETP.LT.AND P5, PT, R12, UR7, !P0 ;  /* 0x000000070c007c0c */ /* 0x000fe2000c7a1270 */
[----:B------:R-:W1:Y:S01]  /*10bc0*/  LDCU UR7, c[0x0][0x39c] ;  /* 0x00007380ff0777ac */ /* 0x000e620008000800 */
[C---:B------:R-:W-:Y:S01]  /*10bd0*/  LEA.HI.X.SX32 R5, R11.reuse, R3, 0x1, P2 ;  /* 0x000000030b057211 */ /* 0x040fe200010f0eff */
[----:B------:R-:W-:Y:S01]  /*10be0*/  VIADD R11, R11, UR5 ;  /* 0x000000050b0b7c36 */ /* 0x000fe20008000000 */
[----:B0-----:R-:W-:Y:S02]  /*10bf0*/  SHF.R.S32.HI R13, RZ, 0x8, R10 ;  /* 0x00000008ff0d7819 */ /* 0x001fe4000001140a */
[C---:B------:R-:W-:Y:S01]  /*10c00*/  LOP3.LUT R12, R0.reuse, 0x4c, RZ, 0xfc, !PT ;  /* 0x0000004c000c7812 */ /* 0x040fe200078efcff */
[C---:B------:R-:W-:Y:S01]  /*10c10*/  VIADD R10, R11.reuse, UR5 ;  /* 0x000000050b0a7c36 */ /* 0x040fe20008000000 */
[----:B------:R-:W-:Y:S01]  /*10c20*/  LOP3.LUT R14, R0, 0x54, RZ, 0xfc, !PT ;  /* 0x00000054000e7812 */ /* 0x000fe200078efcff */
[----:B------:R0:W-:Y:S01]  /*10c30*/  @P3 STG.E.U8 desc[UR26][R4.64], R13 ;  /* 0x0000000d04003986 */ /* 0x0001e2000c10111a */
[----:B-----5:R-:W-:Y:S01]  /*10c40*/  ISETP.LT.AND P2, PT, R12, UR6, !P0 ;  /* 0x000000060c007c0c */ /* 0x020fe2000c741270 */
[----:B------:R-:W5:Y:S01]  /*10c50*/  LDCU UR6, c[0x0][0x39c] ;  /* 0x00007380ff0677ac */ /* 0x000f620008000800 */
[----:B------:R-:W-:-:S02]  /*10c60*/  IADD3 R6, P3, PT, R11, R2, RZ ;  /* 0x000000020b067210 */ /* 0x000fc40007f7e0ff */
[----:B------:R-:W-:Y:S02]  /*10c70*/  PRMT R12, R79, 0x9910, RZ ;  /* 0x000099104f0c7816 */ /* 0x000fe400000000ff */
[----:B----4-:R-:W-:Y:S02]  /*10c80*/  LOP3.LUT R8, R0, 0x4d, RZ, 0xfc, !PT ;  /* 0x0000004d00087812 */ /* 0x010fe400078efcff */
[----:B------:R-:W-:Y:S01]  /*10c90*/  LEA.HI.X.SX32 R7, R11, R3, 0x1, P3 ;  /* 0x000000030b077211 */ /* 0x000fe200018f0eff */
[----:B------:R-:W-:Y:S01]  /*10ca0*/  IMAD.MOV.U32 R11, RZ, RZ, R12 ;  /* 0x000000ffff0b7224 */ /* 0x000fe200078e000c */
[----:B--2---:R-:W-:Y:S01]  /*10cb0*/  ISETP.LT.AND P3, PT, R8, UR4, !P0 ;  /* 0x0000000408007c0c */ /* 0x004fe2000c761270 */
[----:B------:R-:W2:Y:S01]  /*10cc0*/  LDCU UR4, c[0x0][0x39c] ;  /* 0x00007380ff0477ac */ /* 0x000ea20008000800 */
[----:B------:R-:W-:Y:S01]  /*10cd0*/  LOP3.LUT R9, R0, 0x4e, RZ, 0xfc, !PT ;  /* 0x0000004e00097812 */ /* 0x000fe200078efcff */
[----:B------:R4:W-:Y:S01]  /*10ce0*/  @P5 STG.E.U8 desc[UR26][R6.64], R79 ;  /* 0x0000004f06005986 */ /* 0x0009e2000c10111a */
[----:B------:R-:W-:-:S02]  /*10cf0*/  IADD3 R8, P6, PT, R10, R2, RZ ;  /* 0x000000020a087210 */ /* 0x000fc40007fde0ff */
[----:B-1----:R-:W-:Y:S01]  /*10d00*/  ISETP.LT.AND P5, PT, R9, UR7, !P0 ;  /* 0x0000000709007c0c */ /* 0x002fe2000c7a1270 */
[----:B------:R-:W1:Y:S01]  /*10d10*/  LDCU UR7, c[0x0][0x39c] ;  /* 0x00007380ff0777ac */ /* 0x000e620008000800 */
[C---:B------:R-:W-:Y:S01]  /*10d20*/  LEA.HI.X.SX32 R9, R10.reuse, R3, 0x1, P6 ;  /* 0x000000030a097211 */ /* 0x040fe200030f0eff */
[----:B------:R-:W-:Y:S01]  /*10d30*/  VIADD R10, R10, UR5 ;  /* 0x000000050a0a7c36 */ /* 0x000fe20008000000 */
[----:B------:R-:W-:Y:S02]  /*10d40*/  SHF.R.S32.HI R11, RZ, 0x8, R11 ;  /* 0x00000008ff0b7819 */ /* 0x000fe4000001140b */
[----:B0-----:R-:W-:Y:S02]  /*10d50*/  LOP3.LUT R5, R0, 0x4f, RZ, 0xfc, !PT ;  /* 0x0000004f00057812 */ /* 0x001fe400078efcff */
[----:B------:R-:W-:Y:S01]  /*10d60*/  PRMT R13, R81, 0x9910, RZ ;  /* 0x00009910510d7816 */ /* 0x000fe200000000ff */
[----:B------:R0:W-:Y:S01]  /*10d70*/  @P4 STG.E.U8 desc[UR26][R8.64], R11 ;  /* 0x0000000b08004986 */ /* 0x0001e2000c10111a */
[----:B------:R-:W-:-:S02]  /*10d80*/  IADD3 R4, P4, PT, R10, R2, RZ ;  /* 0x000000020a047210 */ /* 0x000fc40007f9e0ff */
[----:B-----5:R-:W-:Y:S01]  /*10d90*/  ISETP.LT.AND P6, PT, R5, UR6, !P0 ;  /* 0x0000000605007c0c */ /* 0x020fe2000c7c1270 */
[----:B------:R-:W5:Y:S01]  /*10da0*/  LDCU UR6, c[0x0][0x39c] ;  /* 0x00007380ff0677ac */ /* 0x000f620008000800 */
[CC--:B------:R-:W-:Y:S01]  /*10db0*/  LEA.HI.X.SX32 R5, R10.reuse, R3.reuse, 0x1, P4 ;  /* 0x000000030a057211 */ /* 0x0c0fe200020f0eff */
[----:B------:R-:W-:Y:S01]  /*10dc0*/  VIADD R10, R10, UR5 ;  /* 0x000000050a0a7c36 */ /* 0x000fe20008000000 */
[----:B----4-:R-:W-:Y:S02]  /*10dd0*/  LOP3.LUT R7, R0, 0x50, RZ, 0xfc, !PT ;  /* 0x0000005000077812 */ /* 0x010fe400078efcff */
[----:B------:R-:W-:Y:S01]  /*10de0*/  SHF.R.S32.HI R13, RZ, 0x8, R13 ;  /* 0x00000008ff0d7819 */ /* 0x000fe2000001140d */
[----:B------:R4:W-:Y:S01]  /*10df0*/  @P2 STG.E.U8 desc[UR26][R4.64], R81 ;  /* 0x0000005104002986 */ /* 0x0009e2000c10111a */
[C---:B------:R-:W-:Y:S01]  /*10e00*/  IADD3 R6, P2, PT, R10.reuse, R2, RZ ;  /* 0x000000020a067210 */ /* 0x040fe20007f5e0ff */
[C---:B0-----:R-:W-:Y:S01]  /*10e10*/  VIADD R11, R10.reuse, UR5 ;  /* 0x000000050a0b7c36 */ /* 0x041fe20008000000 */
[----:B--2---:R-:W-:Y:S01]  /*10e20*/  ISETP.LT.AND P4, PT, R7, UR4, !P0 ;  /* 0x0000000407007c0c */ /* 0x004fe2000c781270 */
[----:B------:R-:W0:Y:S01]  /*10e30*/  LDCU UR4, c[0x0][0x39c] ;  /* 0x00007380ff0477ac */ /* 0x000e220008000800 */
[----:B------:R-:W-:-:S02]  /*10e40*/  LEA.HI.X.SX32 R7, R10, R3, 0x1, P2 ;  /* 0x000000030a077211 */ /* 0x000fc400010f0eff */
[C---:B------:R-:W-:Y:S02]  /*10e50*/  LOP3.LUT R9, R0.reuse, 0x51, RZ, 0xfc, !PT ;  /* 0x0000005100097812 */ /* 0x040fe400078efcff */
[-C--:B------:R-:W-:Y:S01]  /*10e60*/  IADD3 R8, P2, PT, R11, R2.reuse, RZ ;  /* 0x000000020b087210 */ /* 0x080fe20007f5e0ff */
[----:B------:R2:W-:Y:S01]  /*10e70*/  @P3 STG.E.U8 desc[UR26][R6.64], R13 ;  /* 0x0000000d06003986 */ /* 0x0005e2000c10111a */
[----:B-1----:R-:W-:Y:S01]  /*10e80*/  ISETP.LT.AND P3, PT, R9, UR7, !P0 ;  /* 0x0000000709007c0c */ /* 0x002fe2000c761270 */
[----:B------:R-:W1:Y:S01]  /*10e90*/  LDCU UR7, c[0x0][0x39c] ;  /* 0x00007380ff0777ac */ /* 0x000e620008000800 */
[C---:B------:R-:W-:Y:S01]  /*10ea0*/  LEA.HI.X.SX32 R9, R11.reuse, R3, 0x1, P2 ;  /* 0x000000030b097211 */ /* 0x040fe200010f0eff */
[----:B------:R-:W-:Y:S01]  /*10eb0*/  VIADD R11, R11, UR5 ;  /* 0x000000050b0b7c36 */ /* 0x000fe20008000000 */
[----:B----4-:R-:W-:Y:S02]  /*10ec0*/  PRMT R5, R83, 0x9910, RZ ;  /* 0x0000991053057816 */ /* 0x010fe400000000ff */
[----:B------:R-:W-:Y:S01]  /*10ed0*/  LOP3.LUT R10, R0, 0x52, RZ, 0xfc, !PT ;  /* 0x00000052000a7812 */ /* 0x000fe200078efcff */
[----:B------:R4:W-:Y:S01]  /*10ee0*/  @P5 STG.E.U8 desc[UR26][R8.64], R83 ;  /* 0x0000005308005986 */ /* 0x0009e2000c10111a */
[----:B------:R-:W-:-:S02]  /*10ef0*/  IADD3 R4, P5, PT, R11, R2, RZ ;  /* 0x000000020b047210 */ /* 0x000fc40007fbe0ff */
[----:B-----5:R-:W-:Y:S01]  /*10f00*/  ISETP.LT.AND P2, PT, R10, UR6, !P0 ;  /* 0x000000060a007c0c */ /* 0x020fe2000c741270 */
[----:B--2---:R-:W-:Y:S01]  /*10f10*/  IMAD.MOV.U32 R13, RZ, RZ, R5 ;  /* 0x000000ffff0d7224 */ /* 0x004fe200078e0005 */
[CC--:B------:R-:W-:Y:S01]  /*10f20*/  LEA.HI.X.SX32 R5, R11.reuse, R3.reuse, 0x1, P5 ;  /* 0x000000030b057211 */ /* 0x0c0fe200028f0eff */
[----:B------:R-:W-:Y:S01]  /*10f30*/  VIADD R10, R11, UR5 ;  /* 0x000000050b0a7c36 */ /* 0x000fe20008000000 */
[----:B------:R-:W-:Y:S01]  /*10f40*/  LOP3.LUT R11, R0, 0x53, RZ, 0xfc, !PT ;  /* 0x00000053000b7812 */ /* 0x000fe200078efcff */
[----:B------:R-:W2:Y:S01]  /*10f50*/  LDCU UR6, c[0x0][0x39c] ;  /* 0x00007380ff0677ac */ /* 0x000ea20008000800 */
        /* <DEDUP_REMOVED lines=11> */
[----:B-----5:R-:W-:Y:S02]  /*11010*/  SHF.R.S32.HI R13, RZ, 0x8, R12 ;  /* 0x00000008ff0d7819 */ /* 0x020fe4000001140c */
[----:B------:R-:W-:Y:S02]  /*11020*/  LEA.HI.X.SX32 R9, R10, R3, 0x1, P4 ;  /* 0x000000030a097211 */ /* 0x000fe400020f0eff */
[C---:B------:R-:W-:Y:S02]  /*11030*/  LOP3.LUT R5, R0.reuse, 0x55, RZ, 0xfc, !PT ;  /* 0x0000005500057812 */ /* 0x040fe400078efcff */
[----:B------:R-:W-:Y:S01]  /*11040*/  IADD3 R4, P5, PT, R11, R2, RZ ;  /* 0x000000020b047210 */ /* 0x000fe20007fbe0ff */
[----:B------:R4:W-:Y:S01]  /*11050*/  @P3 STG.E.U8 desc[UR26][R8.64], R13 ;  /* 0x0000000d08003986 */ /* 0x0009e2000c10111a */
[----:B0-----:R-:W-:-:S02]  /*11060*/  LOP3.LUT R6, R0, 0x56, RZ, 0xfc, !PT ;  /* 0x0000005600067812 */ /* 0x001fc400078efcff */
[----:B-1----:R-:W-:Y:S01]  /*11070*/  ISETP.LT.AND P3, PT, R5, UR7, !P0 ;  /* 0x0000000705007c0c */ /* 0x002fe2000c761270 */
[----:B------:R-:W0:Y:S01]  /*11080*/  LDCU UR7, c[0x0][0x39c] ;  /* 0x00007380ff0777ac */ /* 0x000e220008000800 */
[CC--:B------:R-:W-:Y:S01]  /*11090*/  LEA.HI.X.SX32 R5, R11.reuse, R3.reuse, 0x1, P5 ;  /* 0x000000030b057211 */ /* 0x0c0fe200028f0eff */
[----:B------:R-:W-:Y:S01]  /*110a0*/  VIADD R11, R11, UR5 ;  /* 0x000000050b0b7c36 */ /* 0x000fe20008000000 */
[----:B------:R-:W-:Y:S01]  /*110b0*/  ISETP.LT.AND P5, PT, R6, UR4, !P0 ;  /* 0x0000000406007c0c */ /* 0x000fe2000c7a1270 */
[----:B------:R-:W1:Y:S01]  /*110c0*/  LDCU UR4, c[0x0][0x39c] ;  /* 0x00007380ff0477ac */ /* 0x000e620008000800 */
[----:B------:R-:W-:Y:S01]  /*110d0*/  PRMT R7, R87, 0x9910, RZ ;  /* 0x0000991057077816 */ /* 0x000fe200000000ff */
[----:B------:R5:W-:Y:S01]  /*110e0*/  @P2 STG.E.U8 desc[UR26][R4.64], R87 ;  /* 0x0000005704002986 */ /* 0x000be2000c10111a */
[----:B--2---:R-:W-:Y:S01]  /*110f0*/  ISETP.LT.AND P4, PT, R14, UR6, !P0 ;  /* 0x000000060e007c0c */ /* 0x004fe2000c781270 */
[----:B------:R-:W2:Y:S01]  /*11100*/  LDCU UR6, c[0x0][0x39c] ;  /* 0x00007380ff0677ac */ /* 0x000ea20008000800 */
[C---:B------:R-:W-:Y:S01]  /*11110*/  IADD3 R6, P2, PT, R11.reuse, R2, RZ ;  /* 0x000000020b067210 */ /* 0x040fe20007f5e0ff */
[----:B------:R-:W-:Y:S01]  /*11120*/  VIADD R10, R11, UR5 ;  /* 0x000000050b0a7c36 */ /* 0x000fe20008000000 */
[----:B----4-:R-:W-:Y:S01]  /*11130*/  PRMT R13, R89, 0x9910, RZ ;  /* 0x00009910590d7816 */ /* 0x010fe200000000ff */
        /* <DEDUP_REMOVED lines=9> */
[----:B-1----:R-:W-:Y:S01]  /*111d0*/  ISETP.LT.AND P2, PT, R4, UR4, !P0 ;  /* 0x0000000404007c0c */ /* 0x002fe2000c741270 */
[----:B------:R1:W-:Y:S01]  /*111e0*/  @P4 STG.E.U8 desc[UR26][R8.64], R89 ;  /* 0x0000005908004986 */ /* 0x0003e2000c10111a */
[----:B------:R-:W-:Y:S01]  /*111f0*/  IADD3 R4, P6, PT, R10, R2, RZ ;  /* 0x000000020a047210 */ /* 0x000fe20007fde0ff */
[----:B------:R-:W5:Y:S01]  /*11200*/  LDCU UR4, c[0x0][0x39c] ;  /* 0x00007380ff0477ac */ /* 0x000f620008000800 */
[----:B--2---:R-:W-:-:S02]  /*11210*/  ISETP.LT.AND P4, PT, R5, UR6, !P0 ;  /* 0x0000000605007c0c */ /* 0x004fc4000c781270 */
[C---:B------:R-:W-:Y:S01]  /*11220*/  LEA.HI.X.SX32 R5, R10.reuse, R3, 0x1, P6 ;  /* 0x000000030a057211 */ /* 0x040fe200030f0eff */
[----:B------:R-:W-:Y:S01]  /*11230*/  VIADD R10, R10, UR5 ;  /* 0x000000050a0a7c36 */ /* 0x000fe20008000000 */
[----:B------:R-:W-:Y:S01]  /*11240*/  SHF.R.S32.HI R13, RZ, 0x8, R13 ;  /* 0x00000008ff0d7819 */ /* 0x000fe2000001140d */
[----:B------:R-:W2:Y:S01]  /*11250*/  LDCU UR6, c[0x0][0x39c] ;  /* 0x00007380ff0677ac */ /* 0x000ea20008000800 */
[----:B------:R-:W-:Y:S01]  /*11260*/  LOP3.LUT R12, R0, 0x59, RZ, 0xfc, !PT ;  /* 0x00000059000c7812 */ /* 0x000fe200078efcff */
[----:B----4-:R-:W-:Y:S01]  /*11270*/  VIADD R11, R10, UR5 ;  /* 0x000000050a0b7c36 */ /* 0x010fe20008000000 */
[----:B------:R-:W-:Y:S01]  /*11280*/  LOP3.LUT R14, R0, 0x66, RZ, 0xfc, !PT ;  /* 0x00000066000e7812 */ /* 0x000fe200078efcff */
[----:B------:R4:W-:Y:S01]  /*11290*/  @P3 STG.E.U8 desc[UR26][R4.64], R13 ;  /* 0x0000000d04003986 */ /* 0x0009e2000c10111a */
[----:B------:R-:W-:Y:S02]  /*112a0*/  IADD3 R6, P3, PT, R10, R2, RZ ;  /* 0x000000020a067210 */ /* 0x000fe40007f7e0ff */
[----:B-1----:R-:W-:-:S02]  /*112b0*/  PRMT R9, R91, 0x9910, RZ ;  /* 0x000099105b097816 */ /* 0x002fc400000000ff */
[-C--:B------:R-:W-:Y:S02]  /*112c0*/  LEA.HI.X.SX32 R7, R10, R3.reuse, 0x1, P3 ;  /* 0x000000030a077211 */ /* 0x080fe400018f0eff */
[C---:B------:R-:W-:Y:S01]  /*112d0*/  IADD3 R8, P3, PT, R11.reuse, R2, RZ ;  /* 0x000000020b087210 */ /* 0x040fe20007f7e0ff */
[----:B------:R-:W-:Y:S01]  /*112e0*/  IMAD.MOV.U32 R10, RZ, RZ, R9 ;  /* 0x000000ffff0a7224 */ /* 0x000fe200078e0009 */
[----:B0-----:R-:W-:Y:S01]  /*112f0*/  ISETP.LT.AND P6, PT, R12, UR7, !P0 ;  /* 0x000000070c007c0c */ /* 0x001fe2000c7c1270 */
[----:B------:R-:W0:Y:S01]  /*11300*/  LDCU UR7, c[0x0][0x39c] ;  /* 0x00007380ff0777ac */ /* 0x000e220008000800 */
[C---:B------:R-:W-:Y:S01]  /*11310*/  LEA.HI.X.SX32 R9, R11.reuse, R3, 0x1, P3 ;  /* 0x000000030b097211 */ /* 0x040fe200018f0eff */
[----:B------:R-:W-:Y:S01]  /*11320*/  VIADD R11, R11, UR5 ;  /* 0x000000050b0b7c36 */ /* 0x000fe20008000000 */
[----:B----4-:R-:W-:Y:S01]  /*11330*/  SHF.R.S32.HI R13, RZ, 0x8, R10 ;  /* 0x00000008ff0d7819 */ /* 0x010fe2000001140a */
[----:B------:R1:W-:Y:S01]  /*11340*/  @P5 STG.E.U8 desc[UR26][R6.64], R91 ;  /* 0x0000005b06005986 */ /* 0x0003e2000c10111a */
[----:B------:R-:W-:-:S02]  /*11350*/  LOP3.LUT R5, R0, 0x5b, RZ, 0xfc, !PT ;  /* 0x0000005b00057812 */ /* 0x000fc400078efcff */
[----:B------:R-:W-:Y:S01]  /*11360*/  LOP3.LUT R12, R0, 0x5a, RZ, 0xfc, !PT ;  /* 0x0000005a000c7812 */ /* 0x000fe200078efcff */
[----:B------:R4:W-:Y:S01]  /*11370*/  @P2 STG.E.U8 desc[UR26][R8.64], R13 ;  /* 0x0000000d08002986 */ /* 0x0009e2000c10111a */
[----:B------:R-:W-:Y:S02]  /*11380*/  IADD3 R4, P5, PT, R11, R2, RZ ;  /* 0x000000020b047210 */ /* 0x000fe40007fbe0ff */
[----:B--2---:R-:W-:Y:S01]  /*11390*/  ISETP.LT.AND P2, PT, R5, UR6, !P0 ;  /* 0x0000000605007c0c */ /* 0x004fe2000c741270 */
[----:B------:R-:W2:Y:S01]  /*113a0*/  LDCU UR6, c[0x0][0x39c] ;  /* 0x00007380ff0677ac */ /* 0x000ea20008000800 */
[----:B-----5:R-:W-:Y:S02]  /*113b0*/  ISETP.LT.AND P3, PT, R12, UR4, !P0 ;  /* 0x000000040c007c0c */ /* 0x020fe4000c761270 */
[C---:B------:R-:W-:Y:S01]  /*113c0*/  LEA.HI.X.SX32 R5, R11.reuse, R3, 0x1, P5 ;  /* 0x000000030b057211 */ /* 0x040fe200028f0eff */
[----:B------:R-:W5:Y:S01]  /*113d0*/  LDCU UR4, c[0x0][0x39c] ;  /* 0x00007380ff0477ac */ /* 0x000f620008000800 */
[----:B------:R-:W-:Y:S01]  /*113e0*/  VIADD R11, R11, UR5 ;  /* 0x000000050b0b7c36 */ /* 0x000fe20008000000 */
[----:B-1----:R-:W-:-:S02]  /*113f0*/  PRMT R7, R93, 0x9910, RZ ;  /* 0x000099105d077816 */ /* 0x002fc400000000ff */
        /* <DEDUP_REMOVED lines=18> */
[----:B-1----:R-:W-:Y:S02]  /*11520*/  IADD3 R4, P3, PT, R10, R2, RZ ;  /* 0x000000020a047210 */ /* 0x002fe40007f7e0ff */
[----:B------:R-:W-:-:S02]  /*11530*/  SHF.R.S32.HI R13, RZ, 0x8, R13 ;  /* 0x00000008ff0d7819 */ /* 0x000fc4000001140d */
[C---:B------:R-:W-:Y:S01]  /*11540*/  LEA.HI.X.SX32 R5, R10.reuse, R3, 0x1, P3 ;  /* 0x000000030a057211 */ /* 0x040fe200018f0eff */
[----:B------:R-:W-:Y:S01]  /*11550*/  VIADD R10, R10, UR5 ;  /* 0x000000050a0a7c36 */ /* 0x000fe20008000000 */
[----:B------:R-:W-:-:S03]  /*11560*/  LOP3.LUT R12, R0, 0x5e, RZ, 0xfc, !PT ;  /* 0x0000005e000c7812 */ /* 0x000fc600078efcff */
[----:B------:R1:W-:Y:S01]  /*11570*/  @P2 STG.E.U8 desc[UR26][R4.64], R13 ;  /* 0x0000000d04002986 */ /* 0x0003e2000c10111a */
[----:B--2---:R-:W-:Y:S01]  /*11580*/  ISETP.LT.AND P3, PT, R12, UR6, !P0 ;  /* 0x000000060c007c0c */ /* 0x004fe2000c761270 */
[----:B------:R-:W2:Y:S01]  /*11590*/  LDCU UR6, c[0x0][0x39c] ;  /* 0x00007380ff0677ac */ /* 0x000ea20008000800 */
        /* <DEDUP_REMOVED lines=15> */
[----:B-1----:R-:W-:Y:S02]  /*11690*/  SHF.R.S32.HI R13, RZ, 0x8, R10 ;  /* 0x00000008ff0d7819 */ /* 0x002fe4000001140a */
[----:B------:R-:W-:Y:S02]  /*116a0*/  LOP3.LUT R5, R0, 0x61, RZ, 0xfc, !PT ;  /* 0x0000006100057812 */ /* 0x000fe400078efcff */
[----:B------:R-:W-:Y:S01]  /*116b0*/  PRMT R10, R99, 0x9910, RZ ;  /* 0x00009910630a7816 */ /* 0x000fe200000000ff */
[----:B------:R1:W-:Y:S01]  /*116c0*/  @P4 STG.E.U8 desc[UR26][R8.64], R13 ;  /* 0x0000000d08004986 */ /* 0x0003e2000c10111a */
[----:B------:R-:W-:-:S02]  /*116d0*/  IADD3 R4, P4, PT, R11, R2, RZ ;  /* 0x000000020b047210 */ /* 0x000fc40007f9e0ff */
[----:B--2---:R-:W-:Y:S01]  /*116e0*/  ISETP.LT.AND P6, PT, R5, UR6, !P0 ;  /* 0x0000000605007c0c */ /* 0x004fe2000c7c1270 */
[----:B------:R-:W2:Y:S01]  /*116f0*/  LDCU UR6, c[0x0][0x39c] ;  /* 0x00007380ff0677ac */ /* 0x000ea20008000800 */
[CC--:B------:R-:W-:Y:S01]  /*11700*/  LEA.HI.X.SX32 R5, R11.reuse, R3.reuse, 0x1, P4 ;  /* 0x000000030b057211 */ /* 0x0c0fe200020f0eff */
[----:B------:R-:W-:Y:S01]  /*11710*/  VIADD R11, R11, UR5 ;  /* 0x000000050b0b7c36 */ /* 0x000fe20008000000 */
[C---:B----4-:R-:W-:Y:S02]  /*11720*/  LOP3.LUT R7, R0.reuse, 0x62, RZ, 0xfc, !PT ;  /* 0x0000006200077812 */ /* 0x050fe400078efcff */
[----:B------:R-:W-:Y:S01]  /*11730*/  LOP3.LUT R12, R0, 0x64, RZ, 0xfc, !PT ;  /* 0x00000064000c7812 */ /* 0x000fe200078efcff */
[----:B------:R4:W-:Y:S01]  /*11740*/  @P3 STG.E.U8 desc[UR26][R4.64], R99 ;  /* 0x0000006304003986 */ /* 0x0009e2000c10111a */
[----:B------:R-:W-:Y:S01]  /*11750*/  IADD3 R6, P4, PT, R11, R2, RZ ;  /* 0x000000020b067210 */ /* 0x000fe20007f9e0ff */
[----:B-1----:R-:W-:Y:S01]  /*11760*/  IMAD.MOV.U32 R8, RZ, RZ, R10 ;  /* 0x000000ffff087224 */ /* 0x002fe200078e000a */
        /* <DEDUP_REMOVED lines=13> */
[----:B--2---:R-:W-:Y:S01]  /*11840*/  ISETP.LT.AND P4, PT, R12, UR6, !P0 ;  /* 0x000000060c007c0c */ /* 0x004fe2000c781270 */
[----:B------:R2:W-:Y:S01]  /*11850*/  @P5 STG.E.U8 desc[UR26][R8.64], R101 ;  /* 0x0000006508005986 */ /* 0x0005e2000c10111a */
[C---:B----4-:R-:W-:Y:S01]  /*11860*/  IADD3 R4, P5, PT, R10.reuse, R2, RZ ;  /* 0x000000020a047210 */ /* 0x050fe20007fbe0ff */
[----:B------:R-:W4:Y:S01]  /*11870*/  LDCU UR6, c[0x0][0x39c] ;  /* 0x00007380ff0677ac */ /* 0x000f220008000800 */
[----:B------:R-:W-:Y:S01]  /*11880*/  SHF.R.S32.HI R13, RZ, 0x8, R13 ;  /* 0x00000008ff0d7819 */ /* 0x000fe2000001140d */
[C---:B-1----:R-:W-:Y:S01]  /*11890*/  VIADD R11, R10.reuse, UR5 ;  /* 0x000000050a0b7c36 */ /* 0x042fe20008000000 */
        /* <DEDUP_REMOVED lines=10> */
[CC--:B--2---:R-:W-:Y:S01]  /*11940*/  IADD3 R8, P3, PT, R11.reuse, R2.reuse, RZ ;  /* 0x000000020b087210 */ /* 0x0c4fe20007f7e0ff */
[C---:B------:R-:W-:Y:S01]  /*11950*/  VIADD R10, R11.reuse, UR5 ;  /* 0x000000050b0a7c36 */ /* 0x040fe20008000000 */
[----:B-1----:R-:W-:Y:S02]  /*11960*/  LOP3.LUT R5, R0, 0x67, RZ, 0xfc, !PT ;  /* 0x0000006700057812 */ /* 0x002fe400078efcff */
        /* <DEDUP_REMOVED lines=51> */
[----:B--2---:R-:W-:Y:S01]  /*11ca0*/  ISETP.LT.AND P2, PT, R12, UR4, !P0 ;  /* 0x000000040c007c0c */ /* 0x004fe2000c741270 */
[----:B------:R0:W-:Y:S01]  /*11cb0*/  @P4 STG.E.U8 desc[UR26][R8.64], R11 ;  /* 0x0000000b08004986 */ /* 0x0001e2000c10111a */
[CC--:B------:R-:W-:Y:S01]  /*11cc0*/  IADD3 R4, P4, PT, R10.reuse, R2.reuse, RZ ;  /* 0x000000020a047210 */ /* 0x0c0fe20007f9e0ff */
        /* <DEDUP_REMOVED lines=82> */
[-C--:B------:R-:W-:Y:S02]  /*121f0*/  IADD3 R6, P4, PT, R10, R2.reuse, RZ ;  /* 0x000000020a067210 */ /* 0x080fe40007f9e0ff */
        /* <DEDUP_REMOVED lines=8> */
[----:B----4-:R-:W-:-:S02]  /*12280*/  IADD3 R8, P2, PT, R10, R2, RZ ;  /* 0x000000020a087210 */ /* 0x010fc40007f5e0ff */
[----:B-1----:R-:W-:Y:S02]  /*12290*/  ISETP.LT.AND P6, PT, R13, UR7, !P0 ;  /* 0x000000070d007c0c */ /* 0x002fe4000c7c1270 */
[C---:B------:R-:W-:Y:S01]  /*122a0*/  LEA.HI.X.SX32 R9, R10.reuse, R3, 0x1, P2 ;  /* 0x000000030a097211 */ /* 0x040fe200010f0eff */
[----:B------:R-:W-:Y:S01]  /*122b0*/  VIADD R10, R10, UR5 ;  /* 0x000000050a0a7c36 */ /* 0x000fe20008000000 */
[----:B-----5:R-:W-:Y:S02]  /*122c0*/  SHF.R.S32.HI R11, RZ, 0x8, R12 ;  /* 0x00000008ff0b7819 */ /* 0x020fe4000001140c */
[----:B--2---:R-:W-:Y:S01]  /*122d0*/  ISETP.LT.AND P2, PT, R14, UR6, !P0 ;  /* 0x000000060e007c0c */ /* 0x004fe2000c741270 */
[----:B------:R-:W1:Y:S01]  /*122e0*/  LDCU UR6, c[0x0][0x39c] ;  /* 0x00007380ff0677ac */ /* 0x000e620008000800 */
[----:B------:R-:W-:Y:S01]  /*122f0*/  PRMT R13, R123, 0x9910, RZ ;  /* 0x000099107b0d7816 */ /* 0x000fe200000000ff */
[----:B------:R2:W-:Y:S01]  /*12300*/  @P5 STG.E.U8 desc[UR26][R8.64], R11 ;  /* 0x0000000b08005986 */ /* 0x0005e2000c10111a */
[----:B------:R-:W-:-:S02]  /*12310*/  IADD3 R4, P5, PT, R10, R2, RZ ;  /* 0x000000020a047210 */ /* 0x000fc40007fbe0ff */
[----:B---3--:R-:W-:Y:S02]  /*12320*/  LOP3.LUT R6, R0, 0x7a, RZ, 0xfc, !PT ;  /* 0x0000007a00067812 */ /* 0x008fe400078efcff */
[C---:B------:R-:W-:Y:S01]  /*12330*/  LEA.HI.X.SX32 R5, R10.reuse, R3, 0x1, P5 ;  /* 0x000000030a057211 */ /* 0x040fe200028f0eff */
[----:B------:R-:W-:Y:S01]  /*12340*/  VIADD R10, R10, UR5 ;  /* 0x000000050a0a7c36 */ /* 0x000fe20008000000 */
[----:B0-----:R-:W-:Y:S01]  /*12350*/  ISETP.LT.AND P5, PT, R6, UR4, !P0 ;  /* 0x0000000406007c0c */ /* 0x001fe2000c7a1270 */
[----:B------:R-:W0:Y:S01]  /*12360*/  LDCU UR4, c[0x0][0x39c] ;  /* 0x00007380ff0477ac */ /* 0x000e220008000800 */
[----:B------:R-:W-:Y:S01]  /*12370*/  SHF.R.S32.HI R13, RZ, 0x8, R13 ;  /* 0x00000008ff0d7819 */ /* 0x000fe2000001140d */
[----:B------:R3:W-:Y:S01]  /*12380*/  @P3 STG.E.U8 desc[UR26][R4.64], R123 ;  /* 0x0000007b04003986 */ /* 0x0007e2000c10111a */
[C---:B------:R-:W-:Y:S01]  /*12390*/  IADD3 R6, P3, PT, R10.reuse, R2, RZ ;  /* 0x000000020a067210 */ /* 0x040fe20007f7e0ff */
[----:B--2---:R-:W-:Y:S01]  /*123a0*/  VIADD R11, R10, UR5 ;  /* 0x000000050a0b7c36 */ /* 0x004fe20008000000 */
[----:B------:R-:W-:-:S02]  /*123b0*/  LOP3.LUT R12, R0, 0x7b, RZ, 0xfc, !PT ;  /* 0x0000007b000c7812 */ /* 0x000fc400078efcff */
[-C--:B------:R-:W-:Y:S02]  /*123c0*/  LEA.HI.X.SX32 R7, R10, R3.reuse, 0x1, P3 ;  /* 0x000000030a077211 */ /* 0x080fe400018f0eff */
[CC--:B------:R-:W-:Y:S02]  /*123d0*/  IADD3 R8, P3, PT, R11.reuse, R2.reuse, RZ ;  /* 0x000000020b087210 */ /* 0x0c0fe40007f7e0ff */
[----:B------:R-:W-:Y:S01]  /*123e0*/  LOP3.LUT R10, R0, 0x7c, RZ, 0xfc, !PT ;  /* 0x0000007c000a7812 */ /* 0x000fe200078efcff */
[----:B------:R2:W-:Y:S01]  /*123f0*/  @P4 STG.E.U8 desc[UR26][R6.64], R13 ;  /* 0x0000000d06004986 */ /* 0x0005e2000c10111a */
[CC--:B------:R-:W-:Y:S01]  /*12400*/  LEA.HI.X.SX32 R9, R11.reuse, R3.reuse, 0x1, P3 ;  /* 0x000000030b097211 */ /* 0x0c0fe200018f0eff */
[----:B------:R-:W-:Y:S01]  /*12410*/  VIADD R11, R11, UR5 ;  /* 0x000000050b0b7c36 */ /* 0x000fe20008000000 */
[----:B-1----:R-:W-:Y:S01]  /*12420*/  ISETP.LT.AND P4, PT, R12, UR6, !P0 ;  /* 0x000000060c007c0c */ /* 0x002fe2000c781270 */
[----:B------:R-:W1:Y:S01]  /*12430*/  LDCU UR6, c[0x0][0x39c] ;  /* 0x00007380ff0677ac */ /* 0x000e620008000800 */
[----:B------:R-:W-:Y:S01]  /*12440*/  LOP3.LUT R0, R0, 0x7e, RZ, 0xfc, !PT ;  /* 0x0000007e00007812 */ /* 0x000fe200078efcff */
[----:B------:R4:W-:Y:S01]  /*12450*/  @P2 STG.E.U8 desc[UR26][R8.64], R125 ;  /* 0x0000007d08002986 */ /* 0x0009e2000c10111a */
[----:B0-----:R-:W-:Y:S01]  /*12460*/  ISETP.LT.AND P3, PT, R10, UR4, !P0 ;  /* 0x000000040a007c0c */ /* 0x001fe2000c761270 */
[C---:B------:R-:W-:Y:S01]  /*12470*/  VIADD R10, R11.reuse, UR5 ;  /* 0x000000050b0a7c36 */ /* 0x040fe20008000000 */
[CC--:B---3--:R-:W-:Y:S01]  /*12480*/  IADD3 R4, P2, PT, R11.reuse, R2.reuse, RZ ;  /* 0x000000020b047210 */ /* 0x0c8fe20007f5e0ff */
[----:B------:R-:W0:Y:S03]  /*12490*/  LDCU UR4, c[0x0][0x39c] ;  /* 0x00007380ff0477ac */ /* 0x000e260008000800 */
[----:B------:R-:W-:Y:S01]  /*124a0*/  LEA.HI.X.SX32 R5, R11, R3, 0x1, P2 ;  /* 0x000000030b057211 */ /* 0x000fe200010f0eff */
[C---:B------:R-:W-:Y:S01]  /*124b0*/  VIADD R11, R10.reuse, UR5 ;  /* 0x000000050a0b7c36 */ /* 0x040fe20008000000 */
[----:B--2---:R-:W-:-:S03]  /*124c0*/  IADD3 R6, P2, PT, R10, R2, RZ ;  /* 0x000000020a067210 */ /* 0x004fc60007f5e0ff */
[C---:B------:R-:W-:Y:S01]  /*124d0*/  VIADD R13, R11.reuse, UR5 ;  /* 0x000000050b0d7c36 */ /* 0x040fe20008000000 */
[----:B------:R2:W-:Y:S01]  /*124e0*/  @P6 STG.E.U8 desc[UR26][R4.64], R17 ;  /* 0x0000001104006986 */ /* 0x0005e2000c10111a */
[-C--:B----4-:R-:W-:Y:S02]  /*124f0*/  IADD3 R8, P6, PT, R11, R2.reuse, RZ ;  /* 0x000000020b087210 */ /* 0x090fe40007fde0ff */
[----:B------:R-:W-:Y:S01]  /*12500*/  VIADD R14, R13, UR5 ;  /* 0x000000050d0e7c36 */ /* 0x000fe20008000000 */
[-C--:B------:R-:W-:Y:S02]  /*12510*/  LEA.HI.X.SX32 R7, R10, R3.reuse, 0x1, P2 ;  /* 0x000000030a077211 */ /* 0x080fe400010f0eff */
[-C--:B------:R-:W-:Y:S01]  /*12520*/  LEA.HI.X.SX32 R9, R11, R3.reuse, 0x1, P6 ;  /* 0x000000030b097211 */ /* 0x080fe200030f0eff */
[C---:B------:R-:W-:Y:S01]  /*12530*/  VIADD R15, R14.reuse, UR5 ;  /* 0x000000050e0f7c36 */ /* 0x040fe20008000000 */
[-C--:B------:R-:W-:Y:S01]  /*12540*/  IADD3 R10, P2, PT, R13, R2.reuse, RZ ;  /* 0x000000020d0a7210 */ /* 0x080fe20007f5e0ff */
[----:B------:R3:W-:Y:S01]  /*12550*/  @P5 STG.E.U8 desc[UR26][R6.64], R127 ;  /* 0x0000007f06005986 */ /* 0x0007e2000c10111a */
[----:B------:R-:W-:Y:S01]  /*12560*/  IADD3 R12, P6, PT, R14, R2, RZ ;  /* 0x000000020e0c7210 */ /* 0x000fe20007fde0ff */
[----:B------:R-:W-:Y:S01]  /*12570*/  VIADD R16, R15, UR5 ;  /* 0x000000050f107c36 */ /* 0x000fe20008000000 */
[----:B------:R-:W-:-:S02]  /*12580*/  LEA.HI.X.SX32 R11, R13, R3, 0x1, P2 ;  /* 0x000000030d0b7211 */ /* 0x000fc400010f0eff */
[-C--:B------:R-:W-:Y:S02]  /*12590*/  LEA.HI.X.SX32 R13, R14, R3.reuse, 0x1, P6 ;  /* 0x000000030e0d7211 */ /* 0x080fe400030f0eff */
[-C--:B--2---:R-:W-:Y:S02]  /*125a0*/  IADD3 R4, P6, PT, R16, R2.reuse, RZ ;  /* 0x0000000210047210 */ /* 0x084fe40007fde0ff */
[----:B0-----:R-:W-:Y:S02]  /*125b0*/  ISETP.LT.AND P2, PT, R18, UR4, !P0 ;  /* 0x0000000412007c0c */ /* 0x001fe4000c741270 */
[----:B------:R-:W-:Y:S02]  /*125c0*/  LEA.HI.X.SX32 R5, R16, R3, 0x1, P6 ;  /* 0x0000000310057211 */ /* 0x000fe400030f0eff */
[----:B-1----:R-:W-:Y:S02]  /*125d0*/  ISETP.LT.AND P0, PT, R0, UR6, !P0 ;  /* 0x0000000600007c0c */ /* 0x002fe4000c701270 */
[----:B------:R-:W-:-:S02]  /*125e0*/  IADD3 R2, P6, PT, R15, R2, RZ ;  /* 0x000000020f027210 */ /* 0x000fc40007fde0ff */
[----:B------:R-:W-:Y:S02]  /*125f0*/  PRMT R0, R127, 0x9910, RZ ;  /* 0x000099107f007816 */ /* 0x000fe400000000ff */
[----:B------:R-:W-:Y:S02]  /*12600*/  PRMT R17, R129, 0x9910, RZ ;  /* 0x0000991081117816 */ /* 0x000fe400000000ff */
[----:B------:R-:W-:Y:S02]  /*12610*/  LEA.HI.X.SX32 R3, R15, R3, 0x1, P6 ;  /* 0x000000030f037211 */ /* 0x000fe400030f0eff */
[----:B------:R-:W-:Y:S02]  /*12620*/  SHF.R.S32.HI R15, RZ, 0x8, R0 ;  /* 0x00000008ff0f7819 */ /* 0x000fe40000011400 */
[----:B------:R-:W-:-:S03]  /*12630*/  SHF.R.S32.HI R17, RZ, 0x8, R17 ;  /* 0x00000008ff117819 */ /* 0x000fc60000011411 */
[----:B------:R3:W-:Y:S04]  /*12640*/  @P4 STG.E.U8 desc[UR26][R8.64], R15 ;  /* 0x0000000f08004986 */ /* 0x0007e8000c10111a */
[----:B------:R3:W-:Y:S04]  /*12650*/  @P3 STG.E.U8 desc[UR26][R10.64], R129 ;  /* 0x000000810a003986 */ /* 0x0007e8000c10111a */
[----:B------:R3:W-:Y:S04]  /*12660*/  @P2 STG.E.U8 desc[UR26][R12.64], R17 ;  /* 0x000000110c002986 */ /* 0x0007e8000c10111a */
[----:B------:R3:W-:Y:S04]  /*12670*/  @P0 STG.E.U8 desc[UR26][R2.64], R131 ;  /* 0x0000008302000986 */ /* 0x0007e8000c10111a */
[----:B------:R3:W-:Y:S01]  /*12680*/  @P1 STG.E.U8 desc[UR26][R4.64], R19 ;  /* 0x0000001304001986 */ /* 0x0007e2000c10111a */
[----:B------:R-:W-:Y:S06]  /*12690*/  BAR.SYNC.DEFER_BLOCKING 0x0 ;  /* 0x0000000000007b1d */ /* 0x000fec0000010000 */
[----:B------:R-:W-:Y:S05]  /*126a0*/  BRA.U UP0, `(.L_x_13) ;  /* 0x0000000100a07547 */ /* 0x000fea000b800000 */
[----:B------:R-:W0:Y:S01]  /*126b0*/  S2UR UR5, SR_CgaCtaId ;  /* 0x00000000000579c3 */ /* 0x000e220000008800 */
[----:B------:R-:W-:Y:S01]  /*126c0*/  NOP ;  /* 0x0000000000007918 */ /* 0x000fe20000000000 */
[----:B------:R-:W-:Y:S01]  /*126d0*/  UMOV UR4, 0x50 ;  /* 0x0000005000047882 */ /* 0x000fe20000000000 */
[----:B------:R-:W-:Y:S02]  /*126e0*/  IMAD.U32 R0, RZ, RZ, UR12 ;  /* 0x0000000cff007e24 */ /* 0x000fe4000f8e00ff */
[----:B---3--:R-:W-:Y:S02]  /*126f0*/  IMAD.MOV.U32 R3, RZ, RZ, 0xf ;  /* 0x0000000fff037424 */ /* 0x008fe400078e00ff */
[----:B------:R-:W-:Y:S01]  /*12700*/  IMAD.MOV.U32 R7, RZ, RZ, 0x1 ;  /* 0x00000001ff077424 */ /* 0x000fe200078e00ff */
[----:B------:R-:W-:-:S04]  /*12710*/  LOP3.LUT R0, R0, 0xffff, RZ, 0xc0, !PT ;  /* 0x0000ffff00007812 */ /* 0x000fc800078ec0ff */
[----:B------:R-:W-:-:S05]  /*12720*/  SHF.R.U32.HI R0, RZ, 0x5, R0 ;  /* 0x00000005ff007819 */ /* 0x000fca0000011600 */
[----:B------:R-:W-:Y:S01]  /*12730*/  VIADD R2, R0, 0x10 ;  /* 0x0000001000027836 */ /* 0x000fe20000000000 */
[----:B------:R-:W-:Y:S01]  /*12740*/  SHF.L.U32 R0, R3, R0, RZ ;  /* 0x0000000003007219 */ /* 0x000fe200000006ff */
[----:B0-----:R-:W-:-:S03]  /*12750*/  ULEA UR6, UR5, UR4, 0x18 ;  /* 0x0000000405067291 */ /* 0x001fc6000f8ec0ff */
[----:B------:R-:W-:-:S04]  /*12760*/  SHF.L.U32 R3, R7, R2, RZ ;  /* 0x0000000207037219 */ /* 0x000fc800000006ff */
[----:B------:R-:W-:Y:S02]  /*12770*/  LOP3.LUT R0, R3, R0, RZ, 0xfc, !PT ;  /* 0x0000000003007212 */ /* 0x000fe400078efcff */
[----:B------:R-:W0:Y:S02]  /*12780*/  LDS R5, [UR6] ;  /* 0x00000006ff057984 */ /* 0x000e240008000800 */
[C---:B------:R-:W-:Y:S02]  /*12790*/  LOP3.LUT R2, R0.reuse, 0xffff, RZ, 0xc0, !PT ;  /* 0x0000ffff00027812 */ /* 0x040fe400078ec0ff */
[----:B0-----:R-:W-:-:S04]  /*127a0*/  LOP3.LUT R3, R0, 0xffff, R5, 0x80, !PT ;  /* 0x0000ffff00037812 */ /* 0x001fc800078e8005 */
[----:B------:R-:W-:-:S13]  /*127b0*/  ISETP.NE.AND P0, PT, R3, R2, PT ;  /* 0x000000020300720c */ /* 0x000fda0003f05270 */
[----:B------:R-:W-:Y:S05]  /*127c0*/  @P0 BRA `(.L_x_14) ;  /* 0x0000000000500947 */ /* 0x000fea0003800000 */
[----:B------:R-:W-:Y:S02]  /*127d0*/  SHF.R.U32.HI R5, RZ, 0x10, R5 ;  /* 0x00000010ff057819 */ /* 0x000fe40000011605 */
[----:B------:R-:W-:-:S04]  /*127e0*/  SHF.R.U32.HI R2, RZ, 0x10, R0 ;  /* 0x00000010ff027819 */ /* 0x000fc80000011600 */
[----:B------:R-:W-:-:S04]  /*127f0*/  LOP3.LUT R5, R5, R2, RZ, 0xc0, !PT ;  /* 0x0000000205057212 */ /* 0x000fc800078ec0ff */
[----:B------:R-:W-:-:S13]  /*12800*/  ISETP.NE.AND P0, PT, R5, R2, PT ;  /* 0x000000020500720c */ /* 0x000fda0003f05270 */
[----:B------:R-:W-:Y:S05]  /*12810*/  @P0 BRA `(.L_x_15) ;  /* 0x0000000000300947 */ /* 0x000fea0003800000 */
[----:B------:R-:W-:Y:S01]  /*12820*/  R2UR UR4, R0 ;  /* 0x00000000000472ca */ /* 0x000fe200000e0000 */
[----:B------:R-:W-:Y:S01]  /*12830*/  VOTEU.ANY UR5, UPT, PT ;  /* 0x0000000000057886 */ /* 0x000fe200038e0100 */
[----:B------:R-:W0:Y:S01]  /*12840*/  S2R R0, SR_LANEID ;  /* 0x0000000000007919 */ /* 0x000e220000000000 */
[----:B------:R-:W-:-:S10]  /*12850*/  UFLO.U32 UR5, UR5 ;  /* 0x00000005000572bd */ /* 0x000fd400080e0000 */
[----:B------:R-:W-:-:S06]  /*12860*/  ULOP3.LUT UR4, URZ, UR4, URZ, 0x33, !UPT ;  /* 0x00000004ff047292 */ /* 0x000fcc000f8e33ff */
[----:B------:R-:W-:-:S04]  /*12870*/  IMAD.U32 R2, RZ, RZ, UR4 ;  /* 0x00000004ff027e24 */ /* 0x000fc8000f8e00ff */
[----:B------:R-:W1:Y:S02]  /*12880*/  REDUX UR7, R2 ;  /* 0x00000000020773c4 */ /* 0x000e640000000000 */
[----:B------:R2:W-:Y:S01]  /*12890*/  UTCATOMSWS.AND URZ, UR4 ;  /* 0x0000000400ff79e3 */ /* 0x0005e20008000000 */
[----:B0-----:R-:W-:Y:S01]  /*128a0*/  ISETP.EQ.U32.AND P0, PT, R0, UR5, PT ;  /* 0x0000000500007c0c */ /* 0x001fe2000bf02070 */
[----:B-1----:R-:W-:-:S12]  /*128b0*/  IMAD.U32 R0, RZ, RZ, UR7 ;  /* 0x00000007ff007e24 */ /* 0x002fd8000f8e00ff */
[----:B------:R2:W-:Y:S01]  /*128c0*/  @P0 ATOMS.AND RZ, [UR6], R0 ;  /* 0x00000000ffff098c */ /* 0x0005e2000a800006 */
[----:B------:R-:W-:Y:S05]  /*128d0*/  BRA `(.L_x_13) ;  /* 0x0000000000147947 */ /* 0x000fea0003800000 */
.L_x_15:
[----:B------:R-:W-:-:S07]  /*128e0*/  MOV R2, 0x12900 ;  /* 0x0001290000027802 */ /* 0x000fce0000000f00 */
[----:B------:R-:W-:Y:S05]  /*128f0*/  CALL.REL.NOINC `($__internal_0_$__cuda_sm10x_tcgen05_guardrail_trap_col_being_dealloced_not_returned_by_alloc) ;  /* 0x00000000002c7944 */ /* 0x000fea0003c00000 */
[----:B------:R-:W-:Y:S05]  /*12900*/  BRA `(.L_x_13) ;  /* 0x0000000000087947 */ /* 0x000fea0003800000 */
.L_x_14:
[----:B------:R-:W-:-:S07]  /*12910*/  MOV R2, 0x12930 ;  /* 0x0001293000027802 */ /* 0x000fce0000000f00 */
[----:B------:R-:W-:Y:S05]  /*12920*/  CALL.REL.NOINC `($__internal_2_$__cuda_sm10x_tcgen05_guardrail_trap_unallocated_columns_being_dealloced) ;  /* 0x0000000000387944 */ /* 0x000fea0003c00000 */
.L_x_13:
[----:B------:R-:W-:Y:S01]  /*12930*/  NOP ;  /* 0x0000000000007918 */ /* 0x000fe20000000000 */
[----:B--2---:R-:W-:Y:S05]  /*12940*/  EXIT ;  /* 0x000000000000794d */ /* 0x004fea0003800000 */
.L_x_8:
[----:B------:R-:W0:Y:S02]  /*12950*/  SYNCS.PHASECHK.TRANS64.TRYWAIT P2, [UR10], R126 ;  /* 0x0000007eff0075a7 */ /* 0x000e24000804110a */
[----:B0-----:R-:W-:Y:S05]  /*12960*/  @!P2 BRA `(.L_x_8) ;  /* 0xfffffffc00f8a947 */ /* 0x001fea000383ffff */
[----:B------:R-:W-:Y:S05]  /*12970*/  BRA `(.L_x_16) ;  /* 0xffffff7400607947 */ /* 0x000fea000383ffff */
.L_x_12:
[----:B------:R-:W0:Y:S02]  /*12980*/  SYNCS.PHASECHK.TRANS64.TRYWAIT P0, [UR10], R2 ;  /* 0x00000002ff0075a7 */ /* 0x000e24000800110a */
[----:B0-----:R-:W-:Y:S05]  /*12990*/  @!P0 BRA `(.L_x_12) ;  /* 0xfffffffc00f88947 */ /* 0x001fea000383ffff */
[----:B------:R-:W-:Y:S05]  /*129a0*/  BRA `(.L_x_11) ;  /* 0xffffffb8000c7947 */ /* 0x000fea000383ffff */
        .weak           $__internal_0_$__cuda_sm10x_tcgen05_guardrail_trap_col_being_dealloced_not_returned_by_alloc
        .type           $__internal_0_$__cuda_sm10x_tcgen05_guardrail_trap_col_being_dealloced_not_returned_by_alloc,@function
        .size           $__internal_0_$__cuda_sm10x_tcgen05_guardrail_trap_col_being_dealloced_not_returned_by_alloc,($__internal_1_$__cuda_sm10x_tcgen05_guardrail_trap_phase_invalid_during_alloc - $__internal_0_$__cuda_sm10x_tcgen05_guardrail_trap_col_being_dealloced_not_returned_by_alloc)
$__internal_0_$__cuda_sm10x_tcgen05_guardrail_trap_col_being_dealloced_not_returned_by_alloc:
[----:B------:R-:W-:Y:S05]  /*129b0*/  BPT.TRAP 0x1 ;  /* 0x000000040000795c */ /* 0x000fea0000300000 */
[----:B------:R-:W-:-:S04]  /*129c0*/  IMAD.MOV.U32 R3, RZ, RZ, 0x0 ;  /* 0x00000000ff037424 */ /* 0x000fc800078e00ff */
[----:B------:R-:W-:Y:S05]  /*129d0*/  RET.REL.NODEC R2 `(matmul_kernel) ;  /* 0xfffffed402887950 */ /* 0x000fea0003c3ffff */
        .weak           $__internal_1_$__cuda_sm10x_tcgen05_guardrail_trap_phase_invalid_during_alloc
        .type           $__internal_1_$__cuda_sm10x_tcgen05_guardrail_trap_phase_invalid_during_alloc,@function
        .size           $__internal_1_$__cuda_sm10x_tcgen05_guardrail_trap_phase_invalid_during_alloc,($__internal_2_$__cuda_sm10x_tcgen05_guardrail_trap_unallocated_columns_being_dealloced - $__internal_1_$__cuda_sm10x_tcgen05_guardrail_trap_phase_invalid_during_alloc)
$__internal_1_$__cuda_sm10x_tcgen05_guardrail_trap_phase_invalid_during_alloc:
[----:B------:R-:W-:Y:S05]  /*129e0*/  BPT.TRAP 0x1 ;  /* 0x000000040000795c */ /* 0x000fea0000300000 */
[----:B------:R-:W-:-:S04]  /*129f0*/  IMAD.MOV.U32 R3, RZ, RZ, 0x0 ;  /* 0x00000000ff037424 */ /* 0x000fc800078e00ff */
[----:B------:R-:W-:Y:S05]  /*12a00*/  RET.REL.NODEC R2 `(matmul_kernel) ;  /* 0xfffffed4027c7950 */ /* 0x000fea0003c3ffff */
        .weak           $__internal_2_$__cuda_sm10x_tcgen05_guardrail_trap_unallocated_columns_being_dealloced
        .type           $__internal_2_$__cuda_sm10x_tcgen05_guardrail_trap_unallocated_columns_being_dealloced,@function
        .size           $__internal_2_$__cuda_sm10x_tcgen05_guardrail_trap_unallocated_columns_being_dealloced,(.L_x_20 - $__internal_2_$__cuda_sm10x_tcgen05_guardrail_trap_unallocated_columns_being_dealloced)
$__internal_2_$__cuda_sm10x_tcgen05_guardrail_trap_unallocated_columns_being_dealloced:
[----:B------:R-:W-:Y:S05]  /*12a10*/  BPT.TRAP 0x1 ;  /* 0x000000040000795c */ /* 0x000fea0000300000 */
[----:B------:R-:W-:-:S04]  /*12a20*/  IMAD.MOV.U32 R3, RZ, RZ, 0x0 ;  /* 0x00000000ff037424 */ /* 0x000fc800078e00ff */
[----:B------:R-:W-:Y:S05]  /*12a30*/  RET.REL.NODEC R2 `(matmul_kernel) ;  /* 0xfffffed402707950 */ /* 0x000fea0003c3ffff */
.L_x_17:
[----:B------:R-:W-:-:S00]  /*12a40*/  BRA `(.L_x_17) ;  /* 0xfffffffc00fc7947 */ /* 0x000fc0000383ffff */
[----:B------:R-:W-:-:S00]  /*12a50*/  NOP ;  /* 0x0000000000007918 */ /* 0x000fc00000000000 */
        /* <DEDUP_REMOVED lines=10> */
.L_x_20:


//--------------------- .nv.shared.matmul_kernel  --------------------------
	.section	.nv.shared.matmul_kernel,"aw",@nobits
	.sectionflags	@""
	.align	16
	.zero		1024


//--------------------- .nv.shared.reserved.0     --------------------------
	.section	.nv.shared.reserved.0,"aw",@nobits
	.align	8
	.weak		__nv_reservedSMEM_offset_0_alias
	.size		__nv_reservedSMEM_offset_0_alias, 0, 64
	.other		__nv_reservedSMEM_offset_0_alias,@"STO_CUDA_RESERVED_SHARED STV_DEFAULT"
__nv_reservedSMEM_offset_0_alias:
	.zero		0
.nv.shared.reserved.0:
	.zero		64
	.weak		__nv_reservedSMEM_allocation_phase
	.type		__nv_reservedSMEM_allocation_phase,@object
	.size		__nv_reservedSMEM_allocation_phase,(.L_0 - __nv_reservedSMEM_allocation_phase)
__nv_reservedSMEM_allocation_phase:
	.zero		1
.L_0:
	.zero		7
	.weak		__nv_reservedSMEM_devtool_atexit_pc
	.type		__nv_reservedSMEM_devtool_atexit_pc,@object
	.size		__nv_reservedSMEM_devtool_atexit_pc,(__nv_reservedSMEM_allocation_mask - __nv_reservedSMEM_devtool_atexit_pc)
__nv_reservedSMEM_devtool_atexit_pc:
	.zero		8
	.weak		__nv_reservedSMEM_allocation_mask
	.type		__nv_reservedSMEM_allocation_mask,@object
	.size		__nv_reservedSMEM_allocation_mask,(.L_2 - __nv_reservedSMEM_allocation_mask)
__nv_reservedSMEM_allocation_mask:
	.zero		4
.L_2:


//--------------------- .nv.constant0.matmul_kernel --------------------------
	.section	.nv.constant0.matmul_kernel,"a",@progbits
	.sectionflags	@""
	.align	4
.nv.constant0.matmul_kernel:
	.zero		976


//--------------------- SYMBOLS --------------------------

	.type		.nv.reservedSmem.offset0,@object
	.size		.nv.reservedSmem.offset0,0x4
	.type		.nv.reservedSmem.cap,@object
	.size		.nv.reservedSmem.cap,0x4
